//
// Generated by NVIDIA NVVM Compiler
//
// Compiler Build ID: CL-36424714
// Cuda compilation tools, release 13.0, V13.0.88
// Based on NVVM 20.0.0
//

.version 9.0
.target sm_100
.address_size 64

	// .globl	_Z14stretch_kernelPKiPiiiiiiii
// _ZZ16sconv_relu_tiledIiLi16ELi16EEvPKiS1_PKT_S4_iiiiiiiiS4_PS2_iiiE8values_s has been demoted
// _ZZ16sconv_relu_tiledIiLi16ELi16EEvPKiS1_PKT_S4_iiiiiiiiS4_PS2_iiiE8colidx_s has been demoted
// _ZZ9sconv_shmIiLi32ELi8EEvPKiS1_PKT_S4_iiiiiiiiS4_PS2_iiiE8values_s has been demoted
// _ZZ9sconv_shmIiLi32ELi8EEvPKiS1_PKT_S4_iiiiiiiiS4_PS2_iiiE8colidx_s has been demoted
// _ZZ9sconv_shmIiLi16ELi16EEvPKiS1_PKT_S4_iiiiiiiiS4_PS2_iiiE8values_s has been demoted
// _ZZ9sconv_shmIiLi16ELi16EEvPKiS1_PKT_S4_iiiiiiiiS4_PS2_iiiE8colidx_s has been demoted
// _ZZ17sconv_batch_tiledIiLi1ELi16ELi16ELi56ELi1ELi0EEvPKiS1_PKT_S4_iiiiiiiiiS4_PS2_iiiiE8values_s has been demoted
// _ZZ17sconv_batch_tiledIiLi1ELi16ELi16ELi56ELi1ELi0EEvPKiS1_PKT_S4_iiiiiiiiiS4_PS2_iiiiE8colidx_s has been demoted
// _ZZ17sconv_batch_tiledIiLi2ELi16ELi16ELi56ELi1ELi0EEvPKiS1_PKT_S4_iiiiiiiiiS4_PS2_iiiiE8values_s has been demoted
// _ZZ17sconv_batch_tiledIiLi2ELi16ELi16ELi56ELi1ELi0EEvPKiS1_PKT_S4_iiiiiiiiiS4_PS2_iiiiE8colidx_s has been demoted
// _ZZ16sconv_relu_tiledIfLi16ELi16EEvPKiS1_PKT_S4_iiiiiiiiS4_PS2_iiiE8values_s has been demoted
// _ZZ16sconv_relu_tiledIfLi16ELi16EEvPKiS1_PKT_S4_iiiiiiiiS4_PS2_iiiE8colidx_s has been demoted
// _ZZ9sconv_shmIfLi32ELi8EEvPKiS1_PKT_S4_iiiiiiiiS4_PS2_iiiE8values_s has been demoted
// _ZZ9sconv_shmIfLi32ELi8EEvPKiS1_PKT_S4_iiiiiiiiS4_PS2_iiiE8colidx_s has been demoted
// _ZZ9sconv_shmIfLi16ELi16EEvPKiS1_PKT_S4_iiiiiiiiS4_PS2_iiiE8values_s has been demoted
// _ZZ9sconv_shmIfLi16ELi16EEvPKiS1_PKT_S4_iiiiiiiiS4_PS2_iiiE8colidx_s has been demoted
// _ZZ17sconv_batch_tiledIfLi1ELi16ELi16ELi56ELi1ELi0EEvPKiS1_PKT_S4_iiiiiiiiiS4_PS2_iiiiE8values_s has been demoted
// _ZZ17sconv_batch_tiledIfLi1ELi16ELi16ELi56ELi1ELi0EEvPKiS1_PKT_S4_iiiiiiiiiS4_PS2_iiiiE8colidx_s has been demoted
// _ZZ17sconv_batch_tiledIfLi2ELi16ELi16ELi56ELi1ELi0EEvPKiS1_PKT_S4_iiiiiiiiiS4_PS2_iiiiE8values_s has been demoted
// _ZZ17sconv_batch_tiledIfLi2ELi16ELi16ELi56ELi1ELi0EEvPKiS1_PKT_S4_iiiiiiiiiS4_PS2_iiiiE8colidx_s has been demoted
// _ZZ16sconv_relu_tiledIdLi16ELi16EEvPKiS1_PKT_S4_iiiiiiiiS4_PS2_iiiE8values_s has been demoted
// _ZZ16sconv_relu_tiledIdLi16ELi16EEvPKiS1_PKT_S4_iiiiiiiiS4_PS2_iiiE8colidx_s has been demoted
// _ZZ9sconv_shmIdLi32ELi8EEvPKiS1_PKT_S4_iiiiiiiiS4_PS2_iiiE8values_s has been demoted
// _ZZ9sconv_shmIdLi32ELi8EEvPKiS1_PKT_S4_iiiiiiiiS4_PS2_iiiE8colidx_s has been demoted
// _ZZ9sconv_shmIdLi16ELi16EEvPKiS1_PKT_S4_iiiiiiiiS4_PS2_iiiE8values_s has been demoted
// _ZZ9sconv_shmIdLi16ELi16EEvPKiS1_PKT_S4_iiiiiiiiS4_PS2_iiiE8colidx_s has been demoted
// _ZZ17sconv_batch_tiledIdLi1ELi16ELi16ELi56ELi1ELi0EEvPKiS1_PKT_S4_iiiiiiiiiS4_PS2_iiiiE8values_s has been demoted
// _ZZ17sconv_batch_tiledIdLi1ELi16ELi16ELi56ELi1ELi0EEvPKiS1_PKT_S4_iiiiiiiiiS4_PS2_iiiiE8colidx_s has been demoted
// _ZZ17sconv_batch_tiledIdLi2ELi16ELi16ELi56ELi1ELi0EEvPKiS1_PKT_S4_iiiiiiiiiS4_PS2_iiiiE8values_s has been demoted
// _ZZ17sconv_batch_tiledIdLi2ELi16ELi16ELi56ELi1ELi0EEvPKiS1_PKT_S4_iiiiiiiiiS4_PS2_iiiiE8colidx_s has been demoted
.global .align 1 .b8 _ZN34_INTERNAL_19698738_4_k_cu_0b7a646d4cuda3std3__45__cpo5beginE[1];
.global .align 1 .b8 _ZN34_INTERNAL_19698738_4_k_cu_0b7a646d4cuda3std3__45__cpo3endE[1];
.global .align 1 .b8 _ZN34_INTERNAL_19698738_4_k_cu_0b7a646d4cuda3std3__45__cpo6cbeginE[1];
.global .align 1 .b8 _ZN34_INTERNAL_19698738_4_k_cu_0b7a646d4cuda3std3__45__cpo4cendE[1];
.global .align 1 .b8 _ZN34_INTERNAL_19698738_4_k_cu_0b7a646d4cuda3std3__45__cpo6rbeginE[1];
.global .align 1 .b8 _ZN34_INTERNAL_19698738_4_k_cu_0b7a646d4cuda3std3__45__cpo4rendE[1];
.global .align 1 .b8 _ZN34_INTERNAL_19698738_4_k_cu_0b7a646d4cuda3std3__45__cpo7crbeginE[1];
.global .align 1 .b8 _ZN34_INTERNAL_19698738_4_k_cu_0b7a646d4cuda3std3__45__cpo5crendE[1];
.global .align 1 .b8 _ZN34_INTERNAL_19698738_4_k_cu_0b7a646d4cuda3std3__436_GLOBAL__N__19698738_4_k_cu_0b7a646d6ignoreE[1];
.global .align 1 .b8 _ZN34_INTERNAL_19698738_4_k_cu_0b7a646d4cuda3std3__419piecewise_constructE[1];
.global .align 1 .b8 _ZN34_INTERNAL_19698738_4_k_cu_0b7a646d4cuda3std3__48in_placeE[1];
.global .align 1 .b8 _ZN34_INTERNAL_19698738_4_k_cu_0b7a646d4cuda3std3__420unreachable_sentinelE[1];
.global .align 1 .b8 _ZN34_INTERNAL_19698738_4_k_cu_0b7a646d4cuda3std3__47nulloptE[1];
.global .align 1 .b8 _ZN34_INTERNAL_19698738_4_k_cu_0b7a646d4cuda3std3__48unexpectE[1];
.global .align 1 .b8 _ZN34_INTERNAL_19698738_4_k_cu_0b7a646d4cuda3std6ranges3__45__cpo4swapE[1];
.global .align 1 .b8 _ZN34_INTERNAL_19698738_4_k_cu_0b7a646d4cuda3std6ranges3__45__cpo9iter_moveE[1];
.global .align 1 .b8 _ZN34_INTERNAL_19698738_4_k_cu_0b7a646d4cuda3std6ranges3__45__cpo5beginE[1];
.global .align 1 .b8 _ZN34_INTERNAL_19698738_4_k_cu_0b7a646d4cuda3std6ranges3__45__cpo3endE[1];
.global .align 1 .b8 _ZN34_INTERNAL_19698738_4_k_cu_0b7a646d4cuda3std6ranges3__45__cpo6cbeginE[1];
.global .align 1 .b8 _ZN34_INTERNAL_19698738_4_k_cu_0b7a646d4cuda3std6ranges3__45__cpo4cendE[1];
.global .align 1 .b8 _ZN34_INTERNAL_19698738_4_k_cu_0b7a646d4cuda3std6ranges3__45__cpo7advanceE[1];
.global .align 1 .b8 _ZN34_INTERNAL_19698738_4_k_cu_0b7a646d4cuda3std6ranges3__45__cpo9iter_swapE[1];
.global .align 1 .b8 _ZN34_INTERNAL_19698738_4_k_cu_0b7a646d4cuda3std6ranges3__45__cpo4nextE[1];
.global .align 1 .b8 _ZN34_INTERNAL_19698738_4_k_cu_0b7a646d4cuda3std6ranges3__45__cpo4prevE[1];
.global .align 1 .b8 _ZN34_INTERNAL_19698738_4_k_cu_0b7a646d4cuda3std6ranges3__45__cpo4dataE[1];
.global .align 1 .b8 _ZN34_INTERNAL_19698738_4_k_cu_0b7a646d4cuda3std6ranges3__45__cpo5cdataE[1];
.global .align 1 .b8 _ZN34_INTERNAL_19698738_4_k_cu_0b7a646d4cuda3std6ranges3__45__cpo4sizeE[1];
.global .align 1 .b8 _ZN34_INTERNAL_19698738_4_k_cu_0b7a646d4cuda3std6ranges3__45__cpo5ssizeE[1];
.global .align 1 .b8 _ZN34_INTERNAL_19698738_4_k_cu_0b7a646d4cuda3std6ranges3__45__cpo8distanceE[1];
.global .align 1 .b8 _ZN34_INTERNAL_19698738_4_k_cu_0b7a646d6thrust24THRUST_300001_SM_1000_NS8cuda_cub3parE[1];
.global .align 1 .b8 _ZN34_INTERNAL_19698738_4_k_cu_0b7a646d6thrust24THRUST_300001_SM_1000_NS8cuda_cub10par_nosyncE[1];
.global .align 1 .b8 _ZN34_INTERNAL_19698738_4_k_cu_0b7a646d6thrust24THRUST_300001_SM_1000_NS6system6detail10sequential3seqE[1];
.global .align 1 .b8 _ZN34_INTERNAL_19698738_4_k_cu_0b7a646d6thrust24THRUST_300001_SM_1000_NS12placeholders2_1E[1];
.global .align 1 .b8 _ZN34_INTERNAL_19698738_4_k_cu_0b7a646d6thrust24THRUST_300001_SM_1000_NS12placeholders2_2E[1];
.global .align 1 .b8 _ZN34_INTERNAL_19698738_4_k_cu_0b7a646d6thrust24THRUST_300001_SM_1000_NS12placeholders2_3E[1];
.global .align 1 .b8 _ZN34_INTERNAL_19698738_4_k_cu_0b7a646d6thrust24THRUST_300001_SM_1000_NS12placeholders2_4E[1];
.global .align 1 .b8 _ZN34_INTERNAL_19698738_4_k_cu_0b7a646d6thrust24THRUST_300001_SM_1000_NS12placeholders2_5E[1];
.global .align 1 .b8 _ZN34_INTERNAL_19698738_4_k_cu_0b7a646d6thrust24THRUST_300001_SM_1000_NS12placeholders2_6E[1];
.global .align 1 .b8 _ZN34_INTERNAL_19698738_4_k_cu_0b7a646d6thrust24THRUST_300001_SM_1000_NS12placeholders2_7E[1];
.global .align 1 .b8 _ZN34_INTERNAL_19698738_4_k_cu_0b7a646d6thrust24THRUST_300001_SM_1000_NS12placeholders2_8E[1];
.global .align 1 .b8 _ZN34_INTERNAL_19698738_4_k_cu_0b7a646d6thrust24THRUST_300001_SM_1000_NS12placeholders2_9E[1];
.global .align 1 .b8 _ZN34_INTERNAL_19698738_4_k_cu_0b7a646d6thrust24THRUST_300001_SM_1000_NS12placeholders3_10E[1];
.global .align 1 .b8 _ZN34_INTERNAL_19698738_4_k_cu_0b7a646d6thrust24THRUST_300001_SM_1000_NS3seqE[1];

.visible .entry _Z14stretch_kernelPKiPiiiiiiii(
	.param .u64 .ptr .align 1 _Z14stretch_kernelPKiPiiiiiiii_param_0,
	.param .u64 .ptr .align 1 _Z14stretch_kernelPKiPiiiiiiii_param_1,
	.param .u32 _Z14stretch_kernelPKiPiiiiiiii_param_2,
	.param .u32 _Z14stretch_kernelPKiPiiiiiiii_param_3,
	.param .u32 _Z14stretch_kernelPKiPiiiiiiii_param_4,
	.param .u32 _Z14stretch_kernelPKiPiiiiiiii_param_5,
	.param .u32 _Z14stretch_kernelPKiPiiiiiiii_param_6,
	.param .u32 _Z14stretch_kernelPKiPiiiiiiii_param_7,
	.param .u32 _Z14stretch_kernelPKiPiiiiiiii_param_8
)
{
	.reg .pred 	%p<4>;
	.reg .b32 	%r<29>;
	.reg .b64 	%rd<9>;

	ld.param.u64 	%rd3, [_Z14stretch_kernelPKiPiiiiiiii_param_0];
	ld.param.u64 	%rd4, [_Z14stretch_kernelPKiPiiiiiiii_param_1];
	ld.param.u32 	%r14, [_Z14stretch_kernelPKiPiiiiiiii_param_2];
	ld.param.u32 	%r8, [_Z14stretch_kernelPKiPiiiiiiii_param_3];
	ld.param.u32 	%r9, [_Z14stretch_kernelPKiPiiiiiiii_param_4];
	ld.param.u32 	%r10, [_Z14stretch_kernelPKiPiiiiiiii_param_5];
	ld.param.u32 	%r11, [_Z14stretch_kernelPKiPiiiiiiii_param_6];
	ld.param.u32 	%r12, [_Z14stretch_kernelPKiPiiiiiiii_param_7];
	ld.param.u32 	%r13, [_Z14stretch_kernelPKiPiiiiiiii_param_8];
	mov.u32 	%r15, %ctaid.x;
	mov.u32 	%r16, %ntid.x;
	mov.u32 	%r17, %tid.x;
	mad.lo.s32 	%r1, %r15, %r16, %r17;
	setp.ge.s32 	%p1, %r1, %r14;
	@%p1 bra 	$L__BB0_4;
	cvta.to.global.u64 	%rd5, %rd3;
	mul.wide.s32 	%rd6, %r1, 4;
	add.s64 	%rd1, %rd5, %rd6;
	ld.global.u32 	%r28, [%rd1];
	ld.global.u32 	%r18, [%rd1+4];
	setp.ge.s32 	%p2, %r28, %r18;
	@%p2 bra 	$L__BB0_4;
	mul.lo.s32 	%r3, %r13, %r12;
	add.s32 	%r4, %r10, %r8;
	add.s32 	%r5, %r11, %r9;
	cvta.to.global.u64 	%rd2, %rd4;
$L__BB0_3:
	mul.wide.s32 	%rd7, %r28, 4;
	add.s64 	%rd8, %rd2, %rd7;
	ld.global.u32 	%r19, [%rd8];
	div.s32 	%r20, %r19, %r13;
	mul.lo.s32 	%r21, %r20, %r13;
	sub.s32 	%r22, %r19, %r21;
	rem.s32 	%r23, %r20, %r12;
	div.s32 	%r24, %r19, %r3;
	mad.lo.s32 	%r25, %r24, %r4, %r23;
	mad.lo.s32 	%r26, %r25, %r5, %r22;
	st.global.u32 	[%rd8], %r26;
	add.s32 	%r28, %r28, 1;
	ld.global.u32 	%r27, [%rd1+4];
	setp.lt.s32 	%p3, %r28, %r27;
	@%p3 bra 	$L__BB0_3;
$L__BB0_4:
	ret;

}
	// .globl	_Z14sconv_dilationIiEvPKiS1_PKT_S4_iiiiiiiiiiS4_PS2_iii
.visible .entry _Z14sconv_dilationIiEvPKiS1_PKT_S4_iiiiiiiiiiS4_PS2_iii(
	.param .u64 .ptr .align 1 _Z14sconv_dilationIiEvPKiS1_PKT_S4_iiiiiiiiiiS4_PS2_iii_param_0,
	.param .u64 .ptr .align 1 _Z14sconv_dilationIiEvPKiS1_PKT_S4_iiiiiiiiiiS4_PS2_iii_param_1,
	.param .u64 .ptr .align 1 _Z14sconv_dilationIiEvPKiS1_PKT_S4_iiiiiiiiiiS4_PS2_iii_param_2,
	.param .u64 .ptr .align 1 _Z14sconv_dilationIiEvPKiS1_PKT_S4_iiiiiiiiiiS4_PS2_iii_param_3,
	.param .u32 _Z14sconv_dilationIiEvPKiS1_PKT_S4_iiiiiiiiiiS4_PS2_iii_param_4,
	.param .u32 _Z14sconv_dilationIiEvPKiS1_PKT_S4_iiiiiiiiiiS4_PS2_iii_param_5,
	.param .u32 _Z14sconv_dilationIiEvPKiS1_PKT_S4_iiiiiiiiiiS4_PS2_iii_param_6,
	.param .u32 _Z14sconv_dilationIiEvPKiS1_PKT_S4_iiiiiiiiiiS4_PS2_iii_param_7,
	.param .u32 _Z14sconv_dilationIiEvPKiS1_PKT_S4_iiiiiiiiiiS4_PS2_iii_param_8,
	.param .u32 _Z14sconv_dilationIiEvPKiS1_PKT_S4_iiiiiiiiiiS4_PS2_iii_param_9,
	.param .u32 _Z14sconv_dilationIiEvPKiS1_PKT_S4_iiiiiiiiiiS4_PS2_iii_param_10,
	.param .u32 _Z14sconv_dilationIiEvPKiS1_PKT_S4_iiiiiiiiiiS4_PS2_iii_param_11,
	.param .u32 _Z14sconv_dilationIiEvPKiS1_PKT_S4_iiiiiiiiiiS4_PS2_iii_param_12,
	.param .u32 _Z14sconv_dilationIiEvPKiS1_PKT_S4_iiiiiiiiiiS4_PS2_iii_param_13,
	.param .u64 .ptr .align 1 _Z14sconv_dilationIiEvPKiS1_PKT_S4_iiiiiiiiiiS4_PS2_iii_param_14,
	.param .u64 .ptr .align 1 _Z14sconv_dilationIiEvPKiS1_PKT_S4_iiiiiiiiiiS4_PS2_iii_param_15,
	.param .u32 _Z14sconv_dilationIiEvPKiS1_PKT_S4_iiiiiiiiiiS4_PS2_iii_param_16,
	.param .u32 _Z14sconv_dilationIiEvPKiS1_PKT_S4_iiiiiiiiiiS4_PS2_iii_param_17,
	.param .u32 _Z14sconv_dilationIiEvPKiS1_PKT_S4_iiiiiiiiiiS4_PS2_iii_param_18
)
{
	.reg .pred 	%p<13>;
	.reg .b32 	%r<160>;
	.reg .b64 	%rd<39>;

	ld.param.u64 	%rd4, [_Z14sconv_dilationIiEvPKiS1_PKT_S4_iiiiiiiiiiS4_PS2_iii_param_0];
	ld.param.u64 	%rd6, [_Z14sconv_dilationIiEvPKiS1_PKT_S4_iiiiiiiiiiS4_PS2_iii_param_1];
	ld.param.u64 	%rd7, [_Z14sconv_dilationIiEvPKiS1_PKT_S4_iiiiiiiiiiS4_PS2_iii_param_2];
	ld.param.u64 	%rd8, [_Z14sconv_dilationIiEvPKiS1_PKT_S4_iiiiiiiiiiS4_PS2_iii_param_3];
	ld.param.u32 	%r30, [_Z14sconv_dilationIiEvPKiS1_PKT_S4_iiiiiiiiiiS4_PS2_iii_param_4];
	ld.param.u32 	%r31, [_Z14sconv_dilationIiEvPKiS1_PKT_S4_iiiiiiiiiiS4_PS2_iii_param_5];
	ld.param.u32 	%r32, [_Z14sconv_dilationIiEvPKiS1_PKT_S4_iiiiiiiiiiS4_PS2_iii_param_6];
	ld.param.u32 	%r33, [_Z14sconv_dilationIiEvPKiS1_PKT_S4_iiiiiiiiiiS4_PS2_iii_param_7];
	ld.param.u32 	%r34, [_Z14sconv_dilationIiEvPKiS1_PKT_S4_iiiiiiiiiiS4_PS2_iii_param_8];
	ld.param.u32 	%r35, [_Z14sconv_dilationIiEvPKiS1_PKT_S4_iiiiiiiiiiS4_PS2_iii_param_9];
	ld.param.u32 	%r36, [_Z14sconv_dilationIiEvPKiS1_PKT_S4_iiiiiiiiiiS4_PS2_iii_param_10];
	ld.param.u32 	%r37, [_Z14sconv_dilationIiEvPKiS1_PKT_S4_iiiiiiiiiiS4_PS2_iii_param_11];
	ld.param.u32 	%r40, [_Z14sconv_dilationIiEvPKiS1_PKT_S4_iiiiiiiiiiS4_PS2_iii_param_16];
	ld.param.u32 	%r38, [_Z14sconv_dilationIiEvPKiS1_PKT_S4_iiiiiiiiiiS4_PS2_iii_param_17];
	ld.param.u32 	%r39, [_Z14sconv_dilationIiEvPKiS1_PKT_S4_iiiiiiiiiiS4_PS2_iii_param_18];
	cvta.to.global.u64 	%rd1, %rd8;
	cvta.to.global.u64 	%rd2, %rd7;
	cvta.to.global.u64 	%rd3, %rd6;
	mov.u32 	%r41, %ctaid.x;
	mov.u32 	%r42, %ntid.x;
	mov.u32 	%r43, %tid.x;
	mad.lo.s32 	%r1, %r41, %r42, %r43;
	mov.u32 	%r44, %ctaid.y;
	mov.u32 	%r45, %ntid.y;
	mov.u32 	%r46, %tid.y;
	mad.lo.s32 	%r2, %r44, %r45, %r46;
	mov.u32 	%r47, %ctaid.z;
	mov.u32 	%r48, %ntid.z;
	mov.u32 	%r49, %tid.z;
	mad.lo.s32 	%r3, %r47, %r48, %r49;
	setp.ge.s32 	%p1, %r1, %r38;
	setp.ge.s32 	%p2, %r2, %r39;
	or.pred  	%p3, %p1, %p2;
	setp.ge.s32 	%p4, %r3, %r40;
	or.pred  	%p5, %p4, %p3;
	@%p5 bra 	$L__BB1_11;
	cvta.to.global.u64 	%rd9, %rd4;
	mul.wide.u32 	%rd10, %r3, 4;
	add.s64 	%rd11, %rd9, %rd10;
	ld.global.u32 	%r154, [%rd11];
	ld.global.u32 	%r5, [%rd11+4];
	setp.ge.s32 	%p6, %r154, %r5;
	mov.b32 	%r159, 0;
	@%p6 bra 	$L__BB1_10;
	add.s32 	%r6, %r33, %r31;
	add.s32 	%r7, %r32, %r30;
	mul.lo.s32 	%r8, %r6, %r7;
	mul.lo.s32 	%r9, %r34, %r1;
	mul.lo.s32 	%r10, %r35, %r2;
	add.s32 	%r53, %r154, 1;
	max.s32 	%r54, %r5, %r53;
	sub.s32 	%r11, %r54, %r154;
	sub.s32 	%r55, %r154, %r54;
	setp.gt.u32 	%p7, %r55, -4;
	mov.b32 	%r159, 0;
	@%p7 bra 	$L__BB1_5;
	and.b32  	%r57, %r11, -4;
	neg.s32 	%r150, %r57;
	mov.b32 	%r159, 0;
$L__BB1_4:
	.pragma "nounroll";
	mul.wide.s32 	%rd12, %r154, 4;
	add.s64 	%rd13, %rd3, %rd12;
	add.s64 	%rd14, %rd2, %rd12;
	ld.global.u32 	%r58, [%rd13];
	div.s32 	%r59, %r58, %r6;
	mul.lo.s32 	%r60, %r59, %r6;
	sub.s32 	%r61, %r58, %r60;
	rem.s32 	%r62, %r59, %r7;
	div.s32 	%r63, %r58, %r8;
	mad.lo.s32 	%r64, %r62, %r36, %r9;
	mad.lo.s32 	%r65, %r61, %r37, %r10;
	ld.global.u32 	%r66, [%rd14];
	mad.lo.s32 	%r67, %r63, %r7, %r64;
	mad.lo.s32 	%r68, %r67, %r6, %r65;
	mul.wide.s32 	%rd15, %r68, 4;
	add.s64 	%rd16, %rd1, %rd15;
	ld.global.u32 	%r69, [%rd16];
	mad.lo.s32 	%r70, %r69, %r66, %r159;
	ld.global.u32 	%r71, [%rd13+4];
	div.s32 	%r72, %r71, %r6;
	mul.lo.s32 	%r73, %r72, %r6;
	sub.s32 	%r74, %r71, %r73;
	rem.s32 	%r75, %r72, %r7;
	div.s32 	%r76, %r71, %r8;
	mad.lo.s32 	%r77, %r75, %r36, %r9;
	mad.lo.s32 	%r78, %r74, %r37, %r10;
	ld.global.u32 	%r79, [%rd14+4];
	mad.lo.s32 	%r80, %r76, %r7, %r77;
	mad.lo.s32 	%r81, %r80, %r6, %r78;
	mul.wide.s32 	%rd17, %r81, 4;
	add.s64 	%rd18, %rd1, %rd17;
	ld.global.u32 	%r82, [%rd18];
	mad.lo.s32 	%r83, %r82, %r79, %r70;
	ld.global.u32 	%r84, [%rd13+8];
	div.s32 	%r85, %r84, %r6;
	mul.lo.s32 	%r86, %r85, %r6;
	sub.s32 	%r87, %r84, %r86;
	rem.s32 	%r88, %r85, %r7;
	div.s32 	%r89, %r84, %r8;
	mad.lo.s32 	%r90, %r88, %r36, %r9;
	mad.lo.s32 	%r91, %r87, %r37, %r10;
	ld.global.u32 	%r92, [%rd14+8];
	mad.lo.s32 	%r93, %r89, %r7, %r90;
	mad.lo.s32 	%r94, %r93, %r6, %r91;
	mul.wide.s32 	%rd19, %r94, 4;
	add.s64 	%rd20, %rd1, %rd19;
	ld.global.u32 	%r95, [%rd20];
	mad.lo.s32 	%r96, %r95, %r92, %r83;
	ld.global.u32 	%r97, [%rd13+12];
	div.s32 	%r98, %r97, %r6;
	mul.lo.s32 	%r99, %r98, %r6;
	sub.s32 	%r100, %r97, %r99;
	rem.s32 	%r101, %r98, %r7;
	div.s32 	%r102, %r97, %r8;
	mad.lo.s32 	%r103, %r101, %r36, %r9;
	mad.lo.s32 	%r104, %r100, %r37, %r10;
	ld.global.u32 	%r105, [%rd14+12];
	mad.lo.s32 	%r106, %r102, %r7, %r103;
	mad.lo.s32 	%r107, %r106, %r6, %r104;
	mul.wide.s32 	%rd21, %r107, 4;
	add.s64 	%rd22, %rd1, %rd21;
	ld.global.u32 	%r108, [%rd22];
	mad.lo.s32 	%r159, %r108, %r105, %r96;
	add.s32 	%r154, %r154, 4;
	add.s32 	%r150, %r150, 4;
	setp.ne.s32 	%p8, %r150, 0;
	@%p8 bra 	$L__BB1_4;
$L__BB1_5:
	and.b32  	%r22, %r11, 3;
	setp.eq.s32 	%p9, %r22, 0;
	@%p9 bra 	$L__BB1_10;
	setp.eq.s32 	%p10, %r22, 1;
	@%p10 bra 	$L__BB1_8;
	mul.wide.s32 	%rd23, %r154, 4;
	add.s64 	%rd24, %rd3, %rd23;
	ld.global.u32 	%r110, [%rd24];
	div.s32 	%r111, %r110, %r6;
	mul.lo.s32 	%r112, %r111, %r6;
	sub.s32 	%r113, %r110, %r112;
	rem.s32 	%r114, %r111, %r7;
	div.s32 	%r115, %r110, %r8;
	mad.lo.s32 	%r116, %r114, %r36, %r9;
	mad.lo.s32 	%r117, %r113, %r37, %r10;
	add.s64 	%rd25, %rd2, %rd23;
	ld.global.u32 	%r118, [%rd25];
	mad.lo.s32 	%r119, %r115, %r7, %r116;
	mad.lo.s32 	%r120, %r119, %r6, %r117;
	mul.wide.s32 	%rd26, %r120, 4;
	add.s64 	%rd27, %rd1, %rd26;
	ld.global.u32 	%r121, [%rd27];
	mad.lo.s32 	%r122, %r121, %r118, %r159;
	ld.global.u32 	%r123, [%rd24+4];
	div.s32 	%r124, %r123, %r6;
	mul.lo.s32 	%r125, %r124, %r6;
	sub.s32 	%r126, %r123, %r125;
	rem.s32 	%r127, %r124, %r7;
	div.s32 	%r128, %r123, %r8;
	mad.lo.s32 	%r129, %r127, %r36, %r9;
	mad.lo.s32 	%r130, %r126, %r37, %r10;
	ld.global.u32 	%r131, [%rd25+4];
	mad.lo.s32 	%r132, %r128, %r7, %r129;
	mad.lo.s32 	%r133, %r132, %r6, %r130;
	mul.wide.s32 	%rd28, %r133, 4;
	add.s64 	%rd29, %rd1, %rd28;
	ld.global.u32 	%r134, [%rd29];
	mad.lo.s32 	%r159, %r134, %r131, %r122;
	add.s32 	%r154, %r154, 2;
$L__BB1_8:
	and.b32  	%r135, %r11, 1;
	setp.eq.b32 	%p11, %r135, 1;
	not.pred 	%p12, %p11;
	@%p12 bra 	$L__BB1_10;
	mul.wide.s32 	%rd30, %r154, 4;
	add.s64 	%rd31, %rd3, %rd30;
	ld.global.u32 	%r136, [%rd31];
	div.s32 	%r137, %r136, %r6;
	mul.lo.s32 	%r138, %r137, %r6;
	sub.s32 	%r139, %r136, %r138;
	rem.s32 	%r140, %r137, %r7;
	div.s32 	%r141, %r136, %r8;
	mad.lo.s32 	%r142, %r140, %r36, %r9;
	mad.lo.s32 	%r143, %r139, %r37, %r10;
	add.s64 	%rd32, %rd2, %rd30;
	ld.global.u32 	%r144, [%rd32];
	mad.lo.s32 	%r145, %r141, %r7, %r142;
	mad.lo.s32 	%r146, %r145, %r6, %r143;
	mul.wide.s32 	%rd33, %r146, 4;
	add.s64 	%rd34, %rd1, %rd33;
	ld.global.u32 	%r147, [%rd34];
	mad.lo.s32 	%r159, %r147, %r144, %r159;
$L__BB1_10:
	ld.param.u64 	%rd38, [_Z14sconv_dilationIiEvPKiS1_PKT_S4_iiiiiiiiiiS4_PS2_iii_param_15];
	mad.lo.s32 	%r148, %r38, %r3, %r1;
	mad.lo.s32 	%r149, %r148, %r39, %r2;
	cvta.to.global.u64 	%rd35, %rd38;
	mul.wide.s32 	%rd36, %r149, 4;
	add.s64 	%rd37, %rd35, %rd36;
	st.global.u32 	[%rd37], %r159;
$L__BB1_11:
	ret;

}
	// .globl	_Z16sconv_relu_tiledIiLi16ELi16EEvPKiS1_PKT_S4_iiiiiiiiS4_PS2_iii
.visible .entry _Z16sconv_relu_tiledIiLi16ELi16EEvPKiS1_PKT_S4_iiiiiiiiS4_PS2_iii(
	.param .u64 .ptr .align 1 _Z16sconv_relu_tiledIiLi16ELi16EEvPKiS1_PKT_S4_iiiiiiiiS4_PS2_iii_param_0,
	.param .u64 .ptr .align 1 _Z16sconv_relu_tiledIiLi16ELi16EEvPKiS1_PKT_S4_iiiiiiiiS4_PS2_iii_param_1,
	.param .u64 .ptr .align 1 _Z16sconv_relu_tiledIiLi16ELi16EEvPKiS1_PKT_S4_iiiiiiiiS4_PS2_iii_param_2,
	.param .u64 .ptr .align 1 _Z16sconv_relu_tiledIiLi16ELi16EEvPKiS1_PKT_S4_iiiiiiiiS4_PS2_iii_param_3,
	.param .u32 _Z16sconv_relu_tiledIiLi16ELi16EEvPKiS1_PKT_S4_iiiiiiiiS4_PS2_iii_param_4,
	.param .u32 _Z16sconv_relu_tiledIiLi16ELi16EEvPKiS1_PKT_S4_iiiiiiiiS4_PS2_iii_param_5,
	.param .u32 _Z16sconv_relu_tiledIiLi16ELi16EEvPKiS1_PKT_S4_iiiiiiiiS4_PS2_iii_param_6,
	.param .u32 _Z16sconv_relu_tiledIiLi16ELi16EEvPKiS1_PKT_S4_iiiiiiiiS4_PS2_iii_param_7,
	.param .u32 _Z16sconv_relu_tiledIiLi16ELi16EEvPKiS1_PKT_S4_iiiiiiiiS4_PS2_iii_param_8,
	.param .u32 _Z16sconv_relu_tiledIiLi16ELi16EEvPKiS1_PKT_S4_iiiiiiiiS4_PS2_iii_param_9,
	.param .u32 _Z16sconv_relu_tiledIiLi16ELi16EEvPKiS1_PKT_S4_iiiiiiiiS4_PS2_iii_param_10,
	.param .u32 _Z16sconv_relu_tiledIiLi16ELi16EEvPKiS1_PKT_S4_iiiiiiiiS4_PS2_iii_param_11,
	.param .u64 .ptr .align 1 _Z16sconv_relu_tiledIiLi16ELi16EEvPKiS1_PKT_S4_iiiiiiiiS4_PS2_iii_param_12,
	.param .u64 .ptr .align 1 _Z16sconv_relu_tiledIiLi16ELi16EEvPKiS1_PKT_S4_iiiiiiiiS4_PS2_iii_param_13,
	.param .u32 _Z16sconv_relu_tiledIiLi16ELi16EEvPKiS1_PKT_S4_iiiiiiiiS4_PS2_iii_param_14,
	.param .u32 _Z16sconv_relu_tiledIiLi16ELi16EEvPKiS1_PKT_S4_iiiiiiiiS4_PS2_iii_param_15,
	.param .u32 _Z16sconv_relu_tiledIiLi16ELi16EEvPKiS1_PKT_S4_iiiiiiiiS4_PS2_iii_param_16
)
{
	.reg .pred 	%p<26>;
	.reg .b32 	%r<185>;
	.reg .b64 	%rd<93>;
	// demoted variable
	.shared .align 4 .b8 _ZZ16sconv_relu_tiledIiLi16ELi16EEvPKiS1_PKT_S4_iiiiiiiiS4_PS2_iiiE8values_s[4096];
	// demoted variable
	.shared .align 4 .b8 _ZZ16sconv_relu_tiledIiLi16ELi16EEvPKiS1_PKT_S4_iiiiiiiiS4_PS2_iiiE8colidx_s[4096];
	ld.param.u64 	%rd6, [_Z16sconv_relu_tiledIiLi16ELi16EEvPKiS1_PKT_S4_iiiiiiiiS4_PS2_iii_param_0];
	ld.param.u64 	%rd7, [_Z16sconv_relu_tiledIiLi16ELi16EEvPKiS1_PKT_S4_iiiiiiiiS4_PS2_iii_param_1];
	ld.param.u64 	%rd8, [_Z16sconv_relu_tiledIiLi16ELi16EEvPKiS1_PKT_S4_iiiiiiiiS4_PS2_iii_param_2];
	ld.param.u64 	%rd4, [_Z16sconv_relu_tiledIiLi16ELi16EEvPKiS1_PKT_S4_iiiiiiiiS4_PS2_iii_param_3];
	ld.param.u32 	%r54, [_Z16sconv_relu_tiledIiLi16ELi16EEvPKiS1_PKT_S4_iiiiiiiiS4_PS2_iii_param_5];
	ld.param.u32 	%r55, [_Z16sconv_relu_tiledIiLi16ELi16EEvPKiS1_PKT_S4_iiiiiiiiS4_PS2_iii_param_7];
	ld.param.u32 	%r57, [_Z16sconv_relu_tiledIiLi16ELi16EEvPKiS1_PKT_S4_iiiiiiiiS4_PS2_iii_param_9];
	ld.param.u64 	%rd9, [_Z16sconv_relu_tiledIiLi16ELi16EEvPKiS1_PKT_S4_iiiiiiiiS4_PS2_iii_param_12];
	ld.param.u32 	%r59, [_Z16sconv_relu_tiledIiLi16ELi16EEvPKiS1_PKT_S4_iiiiiiiiS4_PS2_iii_param_15];
	ld.param.u32 	%r60, [_Z16sconv_relu_tiledIiLi16ELi16EEvPKiS1_PKT_S4_iiiiiiiiS4_PS2_iii_param_16];
	cvta.to.global.u64 	%rd1, %rd8;
	cvta.to.global.u64 	%rd2, %rd7;
	cvta.to.global.u64 	%rd10, %rd9;
	cvta.to.global.u64 	%rd11, %rd6;
	mov.u32 	%r61, %ctaid.y;
	mov.u32 	%r62, %ntid.y;
	mov.u32 	%r63, %tid.y;
	mad.lo.s32 	%r1, %r61, %r62, %r63;
	mov.u32 	%r64, %ctaid.x;
	mov.u32 	%r65, %ntid.x;
	mov.u32 	%r66, %tid.x;
	mad.lo.s32 	%r2, %r64, %r65, %r66;
	mov.u32 	%r67, %ctaid.z;
	mov.u32 	%r68, %ntid.z;
	mov.u32 	%r69, %tid.z;
	mad.lo.s32 	%r3, %r67, %r68, %r69;
	shl.b32 	%r70, %r63, 4;
	add.s32 	%r4, %r70, %r66;
	mul.wide.u32 	%rd12, %r3, 4;
	add.s64 	%rd13, %rd11, %rd12;
	ld.global.u32 	%r5, [%rd13];
	ld.global.u32 	%r6, [%rd13+4];
	sub.s32 	%r7, %r6, %r5;
	add.s64 	%rd14, %rd10, %rd12;
	ld.global.u32 	%r183, [%rd14];
	setp.lt.s32 	%p2, %r7, 1;
	@%p2 bra 	$L__BB2_27;
	ld.param.u32 	%r161, [_Z16sconv_relu_tiledIiLi16ELi16EEvPKiS1_PKT_S4_iiiiiiiiS4_PS2_iii_param_8];
	setp.lt.s32 	%p3, %r1, %r59;
	setp.lt.s32 	%p4, %r2, %r60;
	and.pred  	%p1, %p3, %p4;
	mul.lo.s32 	%r72, %r161, %r1;
	add.s32 	%r73, %r55, %r54;
	mul.lo.s32 	%r74, %r72, %r73;
	cvt.s64.s32 	%rd15, %r74;
	mul.lo.s32 	%r75, %r57, %r2;
	cvt.s64.s32 	%rd16, %r75;
	add.s64 	%rd3, %rd15, %rd16;
	shl.b32 	%r76, %r4, 2;
	mov.u32 	%r77, _ZZ16sconv_relu_tiledIiLi16ELi16EEvPKiS1_PKT_S4_iiiiiiiiS4_PS2_iiiE8colidx_s;
	add.s32 	%r9, %r77, %r76;
	mov.u32 	%r78, _ZZ16sconv_relu_tiledIiLi16ELi16EEvPKiS1_PKT_S4_iiiiiiiiS4_PS2_iiiE8values_s;
	add.s32 	%r10, %r78, %r76;
	mov.b32 	%r164, 0;
	not.pred 	%p10, %p1;
	mov.u32 	%r163, %r7;
$L__BB2_2:
	min.s32 	%r79, %r163, 1024;
	max.s32 	%r14, %r79, 1;
	add.s32 	%r80, %r164, %r5;
	add.s32 	%r15, %r80, %r4;
	setp.lt.s32 	%p5, %r15, %r6;
	@%p5 bra 	$L__BB2_4;
	mov.b32 	%r166, 0;
	st.shared.u32 	[%r9], %r166;
	bra.uni 	$L__BB2_5;
$L__BB2_4:
	mul.wide.s32 	%rd17, %r15, 4;
	add.s64 	%rd18, %rd2, %rd17;
	ld.global.u32 	%r82, [%rd18];
	st.shared.u32 	[%r9], %r82;
	add.s64 	%rd19, %rd1, %rd17;
	ld.global.u32 	%r166, [%rd19];
$L__BB2_5:
	st.shared.u32 	[%r10], %r166;
	bar.sync 	0;
	add.s32 	%r83, %r15, 256;
	setp.lt.s32 	%p6, %r83, %r6;
	@%p6 bra 	$L__BB2_7;
	mov.b32 	%r167, 0;
	st.shared.u32 	[%r9+1024], %r167;
	bra.uni 	$L__BB2_8;
$L__BB2_7:
	mul.wide.s32 	%rd20, %r15, 4;
	add.s64 	%rd21, %rd2, %rd20;
	ld.global.u32 	%r85, [%rd21+1024];
	st.shared.u32 	[%r9+1024], %r85;
	add.s64 	%rd22, %rd1, %rd20;
	ld.global.u32 	%r167, [%rd22+1024];
$L__BB2_8:
	st.shared.u32 	[%r10+1024], %r167;
	bar.sync 	0;
	add.s32 	%r86, %r15, 512;
	setp.lt.s32 	%p7, %r86, %r6;
	@%p7 bra 	$L__BB2_10;
	mov.b32 	%r168, 0;
	st.shared.u32 	[%r9+2048], %r168;
	bra.uni 	$L__BB2_11;
$L__BB2_10:
	mul.wide.s32 	%rd23, %r15, 4;
	add.s64 	%rd24, %rd2, %rd23;
	ld.global.u32 	%r88, [%rd24+2048];
	st.shared.u32 	[%r9+2048], %r88;
	add.s64 	%rd25, %rd1, %rd23;
	ld.global.u32 	%r168, [%rd25+2048];
$L__BB2_11:
	st.shared.u32 	[%r10+2048], %r168;
	bar.sync 	0;
	add.s32 	%r89, %r15, 768;
	setp.lt.s32 	%p8, %r89, %r6;
	@%p8 bra 	$L__BB2_13;
	mov.b32 	%r169, 0;
	st.shared.u32 	[%r9+3072], %r169;
	bra.uni 	$L__BB2_14;
$L__BB2_13:
	mul.wide.s32 	%rd26, %r15, 4;
	add.s64 	%rd27, %rd2, %rd26;
	ld.global.u32 	%r91, [%rd27+3072];
	st.shared.u32 	[%r9+3072], %r91;
	add.s64 	%rd28, %rd1, %rd26;
	ld.global.u32 	%r169, [%rd28+3072];
$L__BB2_14:
	st.shared.u32 	[%r10+3072], %r169;
	bar.sync 	0;
	setp.le.s32 	%p9, %r7, %r164;
	or.pred  	%p11, %p10, %p9;
	@%p11 bra 	$L__BB2_26;
	setp.lt.s32 	%p12, %r163, 8;
	mov.b32 	%r178, 0;
	@%p12 bra 	$L__BB2_18;
	mov.u32 	%r96, _ZZ16sconv_relu_tiledIiLi16ELi16EEvPKiS1_PKT_S4_iiiiiiiiS4_PS2_iiiE8values_s;
	add.s32 	%r171, %r96, 16;
	mov.u32 	%r97, _ZZ16sconv_relu_tiledIiLi16ELi16EEvPKiS1_PKT_S4_iiiiiiiiS4_PS2_iiiE8colidx_s;
	add.s32 	%r170, %r97, 16;
	and.b32  	%r98, %r14, 2040;
	neg.s32 	%r172, %r98;
$L__BB2_17:
	.pragma "nounroll";
	and.b32  	%r178, %r14, 2040;
	ld.shared.u32 	%r107, [%r171+-16];
	ld.shared.s32 	%rd37, [%r170+-16];
	add.s64 	%rd38, %rd3, %rd37;
	shl.b64 	%rd39, %rd38, 2;
	add.s64 	%rd29, %rd4, %rd39;
	// begin inline asm
	ld.global.nc.s32 %r99, [%rd29];
	// end inline asm
	mad.lo.s32 	%r108, %r99, %r107, %r183;
	ld.shared.u32 	%r109, [%r171+-12];
	ld.shared.s32 	%rd40, [%r170+-12];
	add.s64 	%rd41, %rd3, %rd40;
	shl.b64 	%rd42, %rd41, 2;
	add.s64 	%rd30, %rd4, %rd42;
	// begin inline asm
	ld.global.nc.s32 %r100, [%rd30];
	// end inline asm
	mad.lo.s32 	%r110, %r100, %r109, %r108;
	ld.shared.u32 	%r111, [%r171+-8];
	ld.shared.s32 	%rd43, [%r170+-8];
	add.s64 	%rd44, %rd3, %rd43;
	shl.b64 	%rd45, %rd44, 2;
	add.s64 	%rd31, %rd4, %rd45;
	// begin inline asm
	ld.global.nc.s32 %r101, [%rd31];
	// end inline asm
	mad.lo.s32 	%r112, %r101, %r111, %r110;
	ld.shared.u32 	%r113, [%r171+-4];
	ld.shared.s32 	%rd46, [%r170+-4];
	add.s64 	%rd47, %rd3, %rd46;
	shl.b64 	%rd48, %rd47, 2;
	add.s64 	%rd32, %rd4, %rd48;
	// begin inline asm
	ld.global.nc.s32 %r102, [%rd32];
	// end inline asm
	mad.lo.s32 	%r114, %r102, %r113, %r112;
	ld.shared.u32 	%r115, [%r171];
	ld.shared.s32 	%rd49, [%r170];
	add.s64 	%rd50, %rd3, %rd49;
	shl.b64 	%rd51, %rd50, 2;
	add.s64 	%rd33, %rd4, %rd51;
	// begin inline asm
	ld.global.nc.s32 %r103, [%rd33];
	// end inline asm
	mad.lo.s32 	%r116, %r103, %r115, %r114;
	ld.shared.u32 	%r117, [%r171+4];
	ld.shared.s32 	%rd52, [%r170+4];
	add.s64 	%rd53, %rd3, %rd52;
	shl.b64 	%rd54, %rd53, 2;
	add.s64 	%rd34, %rd4, %rd54;
	// begin inline asm
	ld.global.nc.s32 %r104, [%rd34];
	// end inline asm
	mad.lo.s32 	%r118, %r104, %r117, %r116;
	ld.shared.u32 	%r119, [%r171+8];
	ld.shared.s32 	%rd55, [%r170+8];
	add.s64 	%rd56, %rd3, %rd55;
	shl.b64 	%rd57, %rd56, 2;
	add.s64 	%rd35, %rd4, %rd57;
	// begin inline asm
	ld.global.nc.s32 %r105, [%rd35];
	// end inline asm
	mad.lo.s32 	%r120, %r105, %r119, %r118;
	ld.shared.u32 	%r121, [%r171+12];
	ld.shared.s32 	%rd58, [%r170+12];
	add.s64 	%rd59, %rd3, %rd58;
	shl.b64 	%rd60, %rd59, 2;
	add.s64 	%rd36, %rd4, %rd60;
	// begin inline asm
	ld.global.nc.s32 %r106, [%rd36];
	// end inline asm
	mad.lo.s32 	%r183, %r106, %r121, %r120;
	add.s32 	%r172, %r172, 8;
	add.s32 	%r171, %r171, 32;
	add.s32 	%r170, %r170, 32;
	setp.ne.s32 	%p13, %r172, 0;
	@%p13 bra 	$L__BB2_17;
$L__BB2_18:
	and.b32  	%r37, %r14, 7;
	setp.eq.s32 	%p14, %r37, 0;
	@%p14 bra 	$L__BB2_26;
	setp.lt.u32 	%p15, %r37, 4;
	@%p15 bra 	$L__BB2_21;
	shl.b32 	%r127, %r178, 2;
	mov.u32 	%r128, _ZZ16sconv_relu_tiledIiLi16ELi16EEvPKiS1_PKT_S4_iiiiiiiiS4_PS2_iiiE8values_s;
	add.s32 	%r129, %r128, %r127;
	ld.shared.u32 	%r130, [%r129];
	mov.u32 	%r131, _ZZ16sconv_relu_tiledIiLi16ELi16EEvPKiS1_PKT_S4_iiiiiiiiS4_PS2_iiiE8colidx_s;
	add.s32 	%r132, %r131, %r127;
	ld.shared.s32 	%rd65, [%r132];
	add.s64 	%rd66, %rd3, %rd65;
	shl.b64 	%rd67, %rd66, 2;
	add.s64 	%rd61, %rd4, %rd67;
	// begin inline asm
	ld.global.nc.s32 %r123, [%rd61];
	// end inline asm
	mad.lo.s32 	%r133, %r123, %r130, %r183;
	ld.shared.u32 	%r134, [%r129+4];
	ld.shared.s32 	%rd68, [%r132+4];
	add.s64 	%rd69, %rd3, %rd68;
	shl.b64 	%rd70, %rd69, 2;
	add.s64 	%rd62, %rd4, %rd70;
	// begin inline asm
	ld.global.nc.s32 %r124, [%rd62];
	// end inline asm
	mad.lo.s32 	%r135, %r124, %r134, %r133;
	ld.shared.u32 	%r136, [%r129+8];
	ld.shared.s32 	%rd71, [%r132+8];
	add.s64 	%rd72, %rd3, %rd71;
	shl.b64 	%rd73, %rd72, 2;
	add.s64 	%rd63, %rd4, %rd73;
	// begin inline asm
	ld.global.nc.s32 %r125, [%rd63];
	// end inline asm
	mad.lo.s32 	%r137, %r125, %r136, %r135;
	ld.shared.u32 	%r138, [%r129+12];
	ld.shared.s32 	%rd74, [%r132+12];
	add.s64 	%rd75, %rd3, %rd74;
	shl.b64 	%rd76, %rd75, 2;
	add.s64 	%rd64, %rd4, %rd76;
	// begin inline asm
	ld.global.nc.s32 %r126, [%rd64];
	// end inline asm
	mad.lo.s32 	%r183, %r126, %r138, %r137;
	add.s32 	%r178, %r178, 4;
$L__BB2_21:
	and.b32  	%r43, %r14, 3;
	setp.eq.s32 	%p16, %r43, 0;
	@%p16 bra 	$L__BB2_26;
	setp.eq.s32 	%p17, %r43, 1;
	@%p17 bra 	$L__BB2_24;
	shl.b32 	%r142, %r178, 2;
	mov.u32 	%r143, _ZZ16sconv_relu_tiledIiLi16ELi16EEvPKiS1_PKT_S4_iiiiiiiiS4_PS2_iiiE8values_s;
	add.s32 	%r144, %r143, %r142;
	ld.shared.u32 	%r145, [%r144];
	mov.u32 	%r146, _ZZ16sconv_relu_tiledIiLi16ELi16EEvPKiS1_PKT_S4_iiiiiiiiS4_PS2_iiiE8colidx_s;
	add.s32 	%r147, %r146, %r142;
	ld.shared.s32 	%rd79, [%r147];
	add.s64 	%rd80, %rd3, %rd79;
	shl.b64 	%rd81, %rd80, 2;
	add.s64 	%rd77, %rd4, %rd81;
	// begin inline asm
	ld.global.nc.s32 %r140, [%rd77];
	// end inline asm
	mad.lo.s32 	%r148, %r140, %r145, %r183;
	ld.shared.u32 	%r149, [%r144+4];
	ld.shared.s32 	%rd82, [%r147+4];
	add.s64 	%rd83, %rd3, %rd82;
	shl.b64 	%rd84, %rd83, 2;
	add.s64 	%rd78, %rd4, %rd84;
	// begin inline asm
	ld.global.nc.s32 %r141, [%rd78];
	// end inline asm
	mad.lo.s32 	%r183, %r141, %r149, %r148;
	add.s32 	%r178, %r178, 2;
$L__BB2_24:
	and.b32  	%r150, %r14, 1;
	setp.eq.b32 	%p18, %r150, 1;
	not.pred 	%p19, %p18;
	@%p19 bra 	$L__BB2_26;
	shl.b32 	%r152, %r178, 2;
	mov.u32 	%r153, _ZZ16sconv_relu_tiledIiLi16ELi16EEvPKiS1_PKT_S4_iiiiiiiiS4_PS2_iiiE8values_s;
	add.s32 	%r154, %r153, %r152;
	ld.shared.u32 	%r155, [%r154];
	mov.u32 	%r156, _ZZ16sconv_relu_tiledIiLi16ELi16EEvPKiS1_PKT_S4_iiiiiiiiS4_PS2_iiiE8colidx_s;
	add.s32 	%r157, %r156, %r152;
	ld.shared.s32 	%rd86, [%r157];
	add.s64 	%rd87, %rd3, %rd86;
	shl.b64 	%rd88, %rd87, 2;
	add.s64 	%rd85, %rd4, %rd88;
	// begin inline asm
	ld.global.nc.s32 %r151, [%rd85];
	// end inline asm
	mad.lo.s32 	%r183, %r151, %r155, %r183;
$L__BB2_26:
	bar.sync 	0;
	add.s32 	%r164, %r164, 1024;
	setp.lt.s32 	%p20, %r164, %r7;
	add.s32 	%r163, %r163, -1024;
	@%p20 bra 	$L__BB2_2;
$L__BB2_27:
	ld.param.u32 	%r162, [_Z16sconv_relu_tiledIiLi16ELi16EEvPKiS1_PKT_S4_iiiiiiiiS4_PS2_iii_param_14];
	setp.ge.s32 	%p21, %r3, %r162;
	setp.ge.s32 	%p22, %r1, %r59;
	or.pred  	%p23, %p21, %p22;
	setp.ge.s32 	%p24, %r2, %r60;
	or.pred  	%p25, %p23, %p24;
	@%p25 bra 	$L__BB2_29;
	ld.param.u64 	%rd92, [_Z16sconv_relu_tiledIiLi16ELi16EEvPKiS1_PKT_S4_iiiiiiiiS4_PS2_iii_param_13];
	max.s32 	%r158, %r183, 0;
	mad.lo.s32 	%r159, %r59, %r3, %r1;
	mad.lo.s32 	%r160, %r159, %r60, %r2;
	cvta.to.global.u64 	%rd89, %rd92;
	mul.wide.s32 	%rd90, %r160, 4;
	add.s64 	%rd91, %rd89, %rd90;
	st.global.u32 	[%rd91], %r158;
$L__BB2_29:
	ret;

}
	// .globl	_Z9sconv_shmIiLi32ELi8EEvPKiS1_PKT_S4_iiiiiiiiS4_PS2_iii
.visible .entry _Z9sconv_shmIiLi32ELi8EEvPKiS1_PKT_S4_iiiiiiiiS4_PS2_iii(
	.param .u64 .ptr .align 1 _Z9sconv_shmIiLi32ELi8EEvPKiS1_PKT_S4_iiiiiiiiS4_PS2_iii_param_0,
	.param .u64 .ptr .align 1 _Z9sconv_shmIiLi32ELi8EEvPKiS1_PKT_S4_iiiiiiiiS4_PS2_iii_param_1,
	.param .u64 .ptr .align 1 _Z9sconv_shmIiLi32ELi8EEvPKiS1_PKT_S4_iiiiiiiiS4_PS2_iii_param_2,
	.param .u64 .ptr .align 1 _Z9sconv_shmIiLi32ELi8EEvPKiS1_PKT_S4_iiiiiiiiS4_PS2_iii_param_3,
	.param .u32 _Z9sconv_shmIiLi32ELi8EEvPKiS1_PKT_S4_iiiiiiiiS4_PS2_iii_param_4,
	.param .u32 _Z9sconv_shmIiLi32ELi8EEvPKiS1_PKT_S4_iiiiiiiiS4_PS2_iii_param_5,
	.param .u32 _Z9sconv_shmIiLi32ELi8EEvPKiS1_PKT_S4_iiiiiiiiS4_PS2_iii_param_6,
	.param .u32 _Z9sconv_shmIiLi32ELi8EEvPKiS1_PKT_S4_iiiiiiiiS4_PS2_iii_param_7,
	.param .u32 _Z9sconv_shmIiLi32ELi8EEvPKiS1_PKT_S4_iiiiiiiiS4_PS2_iii_param_8,
	.param .u32 _Z9sconv_shmIiLi32ELi8EEvPKiS1_PKT_S4_iiiiiiiiS4_PS2_iii_param_9,
	.param .u32 _Z9sconv_shmIiLi32ELi8EEvPKiS1_PKT_S4_iiiiiiiiS4_PS2_iii_param_10,
	.param .u32 _Z9sconv_shmIiLi32ELi8EEvPKiS1_PKT_S4_iiiiiiiiS4_PS2_iii_param_11,
	.param .u64 .ptr .align 1 _Z9sconv_shmIiLi32ELi8EEvPKiS1_PKT_S4_iiiiiiiiS4_PS2_iii_param_12,
	.param .u64 .ptr .align 1 _Z9sconv_shmIiLi32ELi8EEvPKiS1_PKT_S4_iiiiiiiiS4_PS2_iii_param_13,
	.param .u32 _Z9sconv_shmIiLi32ELi8EEvPKiS1_PKT_S4_iiiiiiiiS4_PS2_iii_param_14,
	.param .u32 _Z9sconv_shmIiLi32ELi8EEvPKiS1_PKT_S4_iiiiiiiiS4_PS2_iii_param_15,
	.param .u32 _Z9sconv_shmIiLi32ELi8EEvPKiS1_PKT_S4_iiiiiiiiS4_PS2_iii_param_16
)
{
	.reg .pred 	%p<24>;
	.reg .b32 	%r<181>;
	.reg .b64 	%rd<90>;
	// demoted variable
	.shared .align 4 .b8 _ZZ9sconv_shmIiLi32ELi8EEvPKiS1_PKT_S4_iiiiiiiiS4_PS2_iiiE8values_s[4096];
	// demoted variable
	.shared .align 4 .b8 _ZZ9sconv_shmIiLi32ELi8EEvPKiS1_PKT_S4_iiiiiiiiS4_PS2_iiiE8colidx_s[4096];
	ld.param.u64 	%rd6, [_Z9sconv_shmIiLi32ELi8EEvPKiS1_PKT_S4_iiiiiiiiS4_PS2_iii_param_0];
	ld.param.u64 	%rd7, [_Z9sconv_shmIiLi32ELi8EEvPKiS1_PKT_S4_iiiiiiiiS4_PS2_iii_param_1];
	ld.param.u64 	%rd8, [_Z9sconv_shmIiLi32ELi8EEvPKiS1_PKT_S4_iiiiiiiiS4_PS2_iii_param_2];
	ld.param.u64 	%rd4, [_Z9sconv_shmIiLi32ELi8EEvPKiS1_PKT_S4_iiiiiiiiS4_PS2_iii_param_3];
	ld.param.u32 	%r53, [_Z9sconv_shmIiLi32ELi8EEvPKiS1_PKT_S4_iiiiiiiiS4_PS2_iii_param_5];
	ld.param.u32 	%r54, [_Z9sconv_shmIiLi32ELi8EEvPKiS1_PKT_S4_iiiiiiiiS4_PS2_iii_param_7];
	ld.param.u32 	%r55, [_Z9sconv_shmIiLi32ELi8EEvPKiS1_PKT_S4_iiiiiiiiS4_PS2_iii_param_8];
	ld.param.u32 	%r56, [_Z9sconv_shmIiLi32ELi8EEvPKiS1_PKT_S4_iiiiiiiiS4_PS2_iii_param_9];
	ld.param.u32 	%r57, [_Z9sconv_shmIiLi32ELi8EEvPKiS1_PKT_S4_iiiiiiiiS4_PS2_iii_param_15];
	ld.param.u32 	%r58, [_Z9sconv_shmIiLi32ELi8EEvPKiS1_PKT_S4_iiiiiiiiS4_PS2_iii_param_16];
	cvta.to.global.u64 	%rd1, %rd8;
	cvta.to.global.u64 	%rd2, %rd7;
	cvta.to.global.u64 	%rd9, %rd6;
	mov.u32 	%r60, %ctaid.y;
	mov.u32 	%r61, %ntid.y;
	mov.u32 	%r62, %tid.y;
	mad.lo.s32 	%r1, %r60, %r61, %r62;
	mov.u32 	%r63, %ctaid.x;
	mov.u32 	%r64, %ntid.x;
	mov.u32 	%r65, %tid.x;
	mad.lo.s32 	%r2, %r63, %r64, %r65;
	mov.u32 	%r66, %ctaid.z;
	mov.u32 	%r67, %ntid.z;
	mov.u32 	%r68, %tid.z;
	mad.lo.s32 	%r3, %r66, %r67, %r68;
	shl.b32 	%r69, %r62, 5;
	add.s32 	%r4, %r69, %r65;
	mul.wide.u32 	%rd10, %r3, 4;
	add.s64 	%rd11, %rd9, %rd10;
	ld.global.u32 	%r5, [%rd11];
	ld.global.u32 	%r6, [%rd11+4];
	sub.s32 	%r7, %r6, %r5;
	setp.lt.s32 	%p2, %r7, 1;
	mov.b32 	%r179, 0;
	@%p2 bra 	$L__BB3_27;
	setp.lt.s32 	%p3, %r1, %r57;
	setp.lt.s32 	%p4, %r2, %r58;
	and.pred  	%p1, %p3, %p4;
	mul.lo.s32 	%r71, %r55, %r1;
	add.s32 	%r72, %r54, %r53;
	mul.lo.s32 	%r73, %r71, %r72;
	cvt.s64.s32 	%rd12, %r73;
	mul.lo.s32 	%r74, %r56, %r2;
	cvt.s64.s32 	%rd13, %r74;
	add.s64 	%rd3, %rd12, %rd13;
	shl.b32 	%r75, %r4, 2;
	mov.u32 	%r76, _ZZ9sconv_shmIiLi32ELi8EEvPKiS1_PKT_S4_iiiiiiiiS4_PS2_iiiE8colidx_s;
	add.s32 	%r8, %r76, %r75;
	mov.u32 	%r77, _ZZ9sconv_shmIiLi32ELi8EEvPKiS1_PKT_S4_iiiiiiiiS4_PS2_iiiE8values_s;
	add.s32 	%r9, %r77, %r75;
	mov.b32 	%r160, 0;
	not.pred 	%p10, %p1;
	mov.u32 	%r159, %r7;
	mov.u32 	%r179, %r160;
$L__BB3_2:
	min.s32 	%r78, %r159, 1024;
	max.s32 	%r13, %r78, 1;
	add.s32 	%r79, %r160, %r5;
	add.s32 	%r14, %r79, %r4;
	setp.lt.s32 	%p5, %r14, %r6;
	@%p5 bra 	$L__BB3_4;
	mov.b32 	%r162, 0;
	st.shared.u32 	[%r8], %r162;
	bra.uni 	$L__BB3_5;
$L__BB3_4:
	mul.wide.s32 	%rd14, %r14, 4;
	add.s64 	%rd15, %rd2, %rd14;
	ld.global.u32 	%r81, [%rd15];
	st.shared.u32 	[%r8], %r81;
	add.s64 	%rd16, %rd1, %rd14;
	ld.global.u32 	%r162, [%rd16];
$L__BB3_5:
	st.shared.u32 	[%r9], %r162;
	bar.sync 	0;
	add.s32 	%r82, %r14, 256;
	setp.lt.s32 	%p6, %r82, %r6;
	@%p6 bra 	$L__BB3_7;
	mov.b32 	%r163, 0;
	st.shared.u32 	[%r8+1024], %r163;
	bra.uni 	$L__BB3_8;
$L__BB3_7:
	mul.wide.s32 	%rd17, %r14, 4;
	add.s64 	%rd18, %rd2, %rd17;
	ld.global.u32 	%r84, [%rd18+1024];
	st.shared.u32 	[%r8+1024], %r84;
	add.s64 	%rd19, %rd1, %rd17;
	ld.global.u32 	%r163, [%rd19+1024];
$L__BB3_8:
	st.shared.u32 	[%r9+1024], %r163;
	bar.sync 	0;
	add.s32 	%r85, %r14, 512;
	setp.lt.s32 	%p7, %r85, %r6;
	@%p7 bra 	$L__BB3_10;
	mov.b32 	%r164, 0;
	st.shared.u32 	[%r8+2048], %r164;
	bra.uni 	$L__BB3_11;
$L__BB3_10:
	mul.wide.s32 	%rd20, %r14, 4;
	add.s64 	%rd21, %rd2, %rd20;
	ld.global.u32 	%r87, [%rd21+2048];
	st.shared.u32 	[%r8+2048], %r87;
	add.s64 	%rd22, %rd1, %rd20;
	ld.global.u32 	%r164, [%rd22+2048];
$L__BB3_11:
	st.shared.u32 	[%r9+2048], %r164;
	bar.sync 	0;
	add.s32 	%r88, %r14, 768;
	setp.lt.s32 	%p8, %r88, %r6;
	@%p8 bra 	$L__BB3_13;
	mov.b32 	%r165, 0;
	st.shared.u32 	[%r8+3072], %r165;
	bra.uni 	$L__BB3_14;
$L__BB3_13:
	mul.wide.s32 	%rd23, %r14, 4;
	add.s64 	%rd24, %rd2, %rd23;
	ld.global.u32 	%r90, [%rd24+3072];
	st.shared.u32 	[%r8+3072], %r90;
	add.s64 	%rd25, %rd1, %rd23;
	ld.global.u32 	%r165, [%rd25+3072];
$L__BB3_14:
	st.shared.u32 	[%r9+3072], %r165;
	bar.sync 	0;
	setp.le.s32 	%p9, %r7, %r160;
	or.pred  	%p11, %p10, %p9;
	@%p11 bra 	$L__BB3_26;
	setp.lt.s32 	%p12, %r159, 8;
	mov.b32 	%r174, 0;
	@%p12 bra 	$L__BB3_18;
	mov.u32 	%r95, _ZZ9sconv_shmIiLi32ELi8EEvPKiS1_PKT_S4_iiiiiiiiS4_PS2_iiiE8values_s;
	add.s32 	%r167, %r95, 16;
	mov.u32 	%r96, _ZZ9sconv_shmIiLi32ELi8EEvPKiS1_PKT_S4_iiiiiiiiS4_PS2_iiiE8colidx_s;
	add.s32 	%r166, %r96, 16;
	and.b32  	%r97, %r13, 2040;
	neg.s32 	%r168, %r97;
$L__BB3_17:
	.pragma "nounroll";
	and.b32  	%r174, %r13, 2040;
	ld.shared.u32 	%r106, [%r167+-16];
	ld.shared.s32 	%rd34, [%r166+-16];
	add.s64 	%rd35, %rd3, %rd34;
	shl.b64 	%rd36, %rd35, 2;
	add.s64 	%rd26, %rd4, %rd36;
	// begin inline asm
	ld.global.nc.s32 %r98, [%rd26];
	// end inline asm
	mad.lo.s32 	%r107, %r98, %r106, %r179;
	ld.shared.u32 	%r108, [%r167+-12];
	ld.shared.s32 	%rd37, [%r166+-12];
	add.s64 	%rd38, %rd3, %rd37;
	shl.b64 	%rd39, %rd38, 2;
	add.s64 	%rd27, %rd4, %rd39;
	// begin inline asm
	ld.global.nc.s32 %r99, [%rd27];
	// end inline asm
	mad.lo.s32 	%r109, %r99, %r108, %r107;
	ld.shared.u32 	%r110, [%r167+-8];
	ld.shared.s32 	%rd40, [%r166+-8];
	add.s64 	%rd41, %rd3, %rd40;
	shl.b64 	%rd42, %rd41, 2;
	add.s64 	%rd28, %rd4, %rd42;
	// begin inline asm
	ld.global.nc.s32 %r100, [%rd28];
	// end inline asm
	mad.lo.s32 	%r111, %r100, %r110, %r109;
	ld.shared.u32 	%r112, [%r167+-4];
	ld.shared.s32 	%rd43, [%r166+-4];
	add.s64 	%rd44, %rd3, %rd43;
	shl.b64 	%rd45, %rd44, 2;
	add.s64 	%rd29, %rd4, %rd45;
	// begin inline asm
	ld.global.nc.s32 %r101, [%rd29];
	// end inline asm
	mad.lo.s32 	%r113, %r101, %r112, %r111;
	ld.shared.u32 	%r114, [%r167];
	ld.shared.s32 	%rd46, [%r166];
	add.s64 	%rd47, %rd3, %rd46;
	shl.b64 	%rd48, %rd47, 2;
	add.s64 	%rd30, %rd4, %rd48;
	// begin inline asm
	ld.global.nc.s32 %r102, [%rd30];
	// end inline asm
	mad.lo.s32 	%r115, %r102, %r114, %r113;
	ld.shared.u32 	%r116, [%r167+4];
	ld.shared.s32 	%rd49, [%r166+4];
	add.s64 	%rd50, %rd3, %rd49;
	shl.b64 	%rd51, %rd50, 2;
	add.s64 	%rd31, %rd4, %rd51;
	// begin inline asm
	ld.global.nc.s32 %r103, [%rd31];
	// end inline asm
	mad.lo.s32 	%r117, %r103, %r116, %r115;
	ld.shared.u32 	%r118, [%r167+8];
	ld.shared.s32 	%rd52, [%r166+8];
	add.s64 	%rd53, %rd3, %rd52;
	shl.b64 	%rd54, %rd53, 2;
	add.s64 	%rd32, %rd4, %rd54;
	// begin inline asm
	ld.global.nc.s32 %r104, [%rd32];
	// end inline asm
	mad.lo.s32 	%r119, %r104, %r118, %r117;
	ld.shared.u32 	%r120, [%r167+12];
	ld.shared.s32 	%rd55, [%r166+12];
	add.s64 	%rd56, %rd3, %rd55;
	shl.b64 	%rd57, %rd56, 2;
	add.s64 	%rd33, %rd4, %rd57;
	// begin inline asm
	ld.global.nc.s32 %r105, [%rd33];
	// end inline asm
	mad.lo.s32 	%r179, %r105, %r120, %r119;
	add.s32 	%r168, %r168, 8;
	add.s32 	%r167, %r167, 32;
	add.s32 	%r166, %r166, 32;
	setp.ne.s32 	%p13, %r168, 0;
	@%p13 bra 	$L__BB3_17;
$L__BB3_18:
	and.b32  	%r36, %r13, 7;
	setp.eq.s32 	%p14, %r36, 0;
	@%p14 bra 	$L__BB3_26;
	setp.lt.u32 	%p15, %r36, 4;
	@%p15 bra 	$L__BB3_21;
	shl.b32 	%r126, %r174, 2;
	mov.u32 	%r127, _ZZ9sconv_shmIiLi32ELi8EEvPKiS1_PKT_S4_iiiiiiiiS4_PS2_iiiE8values_s;
	add.s32 	%r128, %r127, %r126;
	ld.shared.u32 	%r129, [%r128];
	mov.u32 	%r130, _ZZ9sconv_shmIiLi32ELi8EEvPKiS1_PKT_S4_iiiiiiiiS4_PS2_iiiE8colidx_s;
	add.s32 	%r131, %r130, %r126;
	ld.shared.s32 	%rd62, [%r131];
	add.s64 	%rd63, %rd3, %rd62;
	shl.b64 	%rd64, %rd63, 2;
	add.s64 	%rd58, %rd4, %rd64;
	// begin inline asm
	ld.global.nc.s32 %r122, [%rd58];
	// end inline asm
	mad.lo.s32 	%r132, %r122, %r129, %r179;
	ld.shared.u32 	%r133, [%r128+4];
	ld.shared.s32 	%rd65, [%r131+4];
	add.s64 	%rd66, %rd3, %rd65;
	shl.b64 	%rd67, %rd66, 2;
	add.s64 	%rd59, %rd4, %rd67;
	// begin inline asm
	ld.global.nc.s32 %r123, [%rd59];
	// end inline asm
	mad.lo.s32 	%r134, %r123, %r133, %r132;
	ld.shared.u32 	%r135, [%r128+8];
	ld.shared.s32 	%rd68, [%r131+8];
	add.s64 	%rd69, %rd3, %rd68;
	shl.b64 	%rd70, %rd69, 2;
	add.s64 	%rd60, %rd4, %rd70;
	// begin inline asm
	ld.global.nc.s32 %r124, [%rd60];
	// end inline asm
	mad.lo.s32 	%r136, %r124, %r135, %r134;
	ld.shared.u32 	%r137, [%r128+12];
	ld.shared.s32 	%rd71, [%r131+12];
	add.s64 	%rd72, %rd3, %rd71;
	shl.b64 	%rd73, %rd72, 2;
	add.s64 	%rd61, %rd4, %rd73;
	// begin inline asm
	ld.global.nc.s32 %r125, [%rd61];
	// end inline asm
	mad.lo.s32 	%r179, %r125, %r137, %r136;
	add.s32 	%r174, %r174, 4;
$L__BB3_21:
	and.b32  	%r42, %r13, 3;
	setp.eq.s32 	%p16, %r42, 0;
	@%p16 bra 	$L__BB3_26;
	setp.eq.s32 	%p17, %r42, 1;
	@%p17 bra 	$L__BB3_24;
	shl.b32 	%r141, %r174, 2;
	mov.u32 	%r142, _ZZ9sconv_shmIiLi32ELi8EEvPKiS1_PKT_S4_iiiiiiiiS4_PS2_iiiE8values_s;
	add.s32 	%r143, %r142, %r141;
	ld.shared.u32 	%r144, [%r143];
	mov.u32 	%r145, _ZZ9sconv_shmIiLi32ELi8EEvPKiS1_PKT_S4_iiiiiiiiS4_PS2_iiiE8colidx_s;
	add.s32 	%r146, %r145, %r141;
	ld.shared.s32 	%rd76, [%r146];
	add.s64 	%rd77, %rd3, %rd76;
	shl.b64 	%rd78, %rd77, 2;
	add.s64 	%rd74, %rd4, %rd78;
	// begin inline asm
	ld.global.nc.s32 %r139, [%rd74];
	// end inline asm
	mad.lo.s32 	%r147, %r139, %r144, %r179;
	ld.shared.u32 	%r148, [%r143+4];
	ld.shared.s32 	%rd79, [%r146+4];
	add.s64 	%rd80, %rd3, %rd79;
	shl.b64 	%rd81, %rd80, 2;
	add.s64 	%rd75, %rd4, %rd81;
	// begin inline asm
	ld.global.nc.s32 %r140, [%rd75];
	// end inline asm
	mad.lo.s32 	%r179, %r140, %r148, %r147;
	add.s32 	%r174, %r174, 2;
$L__BB3_24:
	and.b32  	%r149, %r13, 1;
	setp.eq.b32 	%p18, %r149, 1;
	not.pred 	%p19, %p18;
	@%p19 bra 	$L__BB3_26;
	shl.b32 	%r151, %r174, 2;
	mov.u32 	%r152, _ZZ9sconv_shmIiLi32ELi8EEvPKiS1_PKT_S4_iiiiiiiiS4_PS2_iiiE8values_s;
	add.s32 	%r153, %r152, %r151;
	ld.shared.u32 	%r154, [%r153];
	mov.u32 	%r155, _ZZ9sconv_shmIiLi32ELi8EEvPKiS1_PKT_S4_iiiiiiiiS4_PS2_iiiE8colidx_s;
	add.s32 	%r156, %r155, %r151;
	ld.shared.s32 	%rd83, [%r156];
	add.s64 	%rd84, %rd3, %rd83;
	shl.b64 	%rd85, %rd84, 2;
	add.s64 	%rd82, %rd4, %rd85;
	// begin inline asm
	ld.global.nc.s32 %r150, [%rd82];
	// end inline asm
	mad.lo.s32 	%r179, %r150, %r154, %r179;
$L__BB3_26:
	bar.sync 	0;
	add.s32 	%r160, %r160, 1024;
	setp.lt.s32 	%p20, %r160, %r7;
	add.s32 	%r159, %r159, -1024;
	@%p20 bra 	$L__BB3_2;
$L__BB3_27:
	setp.ge.s32 	%p21, %r1, %r57;
	setp.ge.s32 	%p22, %r2, %r58;
	or.pred  	%p23, %p21, %p22;
	@%p23 bra 	$L__BB3_29;
	ld.param.u64 	%rd89, [_Z9sconv_shmIiLi32ELi8EEvPKiS1_PKT_S4_iiiiiiiiS4_PS2_iii_param_13];
	mad.lo.s32 	%r157, %r57, %r3, %r1;
	mad.lo.s32 	%r158, %r157, %r58, %r2;
	cvta.to.global.u64 	%rd86, %rd89;
	mul.wide.s32 	%rd87, %r158, 4;
	add.s64 	%rd88, %rd86, %rd87;
	st.global.u32 	[%rd88], %r179;
$L__BB3_29:
	ret;

}
	// .globl	_Z9sconv_shmIiLi16ELi16EEvPKiS1_PKT_S4_iiiiiiiiS4_PS2_iii
.visible .entry _Z9sconv_shmIiLi16ELi16EEvPKiS1_PKT_S4_iiiiiiiiS4_PS2_iii(
	.param .u64 .ptr .align 1 _Z9sconv_shmIiLi16ELi16EEvPKiS1_PKT_S4_iiiiiiiiS4_PS2_iii_param_0,
	.param .u64 .ptr .align 1 _Z9sconv_shmIiLi16ELi16EEvPKiS1_PKT_S4_iiiiiiiiS4_PS2_iii_param_1,
	.param .u64 .ptr .align 1 _Z9sconv_shmIiLi16ELi16EEvPKiS1_PKT_S4_iiiiiiiiS4_PS2_iii_param_2,
	.param .u64 .ptr .align 1 _Z9sconv_shmIiLi16ELi16EEvPKiS1_PKT_S4_iiiiiiiiS4_PS2_iii_param_3,
	.param .u32 _Z9sconv_shmIiLi16ELi16EEvPKiS1_PKT_S4_iiiiiiiiS4_PS2_iii_param_4,
	.param .u32 _Z9sconv_shmIiLi16ELi16EEvPKiS1_PKT_S4_iiiiiiiiS4_PS2_iii_param_5,
	.param .u32 _Z9sconv_shmIiLi16ELi16EEvPKiS1_PKT_S4_iiiiiiiiS4_PS2_iii_param_6,
	.param .u32 _Z9sconv_shmIiLi16ELi16EEvPKiS1_PKT_S4_iiiiiiiiS4_PS2_iii_param_7,
	.param .u32 _Z9sconv_shmIiLi16ELi16EEvPKiS1_PKT_S4_iiiiiiiiS4_PS2_iii_param_8,
	.param .u32 _Z9sconv_shmIiLi16ELi16EEvPKiS1_PKT_S4_iiiiiiiiS4_PS2_iii_param_9,
	.param .u32 _Z9sconv_shmIiLi16ELi16EEvPKiS1_PKT_S4_iiiiiiiiS4_PS2_iii_param_10,
	.param .u32 _Z9sconv_shmIiLi16ELi16EEvPKiS1_PKT_S4_iiiiiiiiS4_PS2_iii_param_11,
	.param .u64 .ptr .align 1 _Z9sconv_shmIiLi16ELi16EEvPKiS1_PKT_S4_iiiiiiiiS4_PS2_iii_param_12,
	.param .u64 .ptr .align 1 _Z9sconv_shmIiLi16ELi16EEvPKiS1_PKT_S4_iiiiiiiiS4_PS2_iii_param_13,
	.param .u32 _Z9sconv_shmIiLi16ELi16EEvPKiS1_PKT_S4_iiiiiiiiS4_PS2_iii_param_14,
	.param .u32 _Z9sconv_shmIiLi16ELi16EEvPKiS1_PKT_S4_iiiiiiiiS4_PS2_iii_param_15,
	.param .u32 _Z9sconv_shmIiLi16ELi16EEvPKiS1_PKT_S4_iiiiiiiiS4_PS2_iii_param_16
)
{
	.reg .pred 	%p<24>;
	.reg .b32 	%r<181>;
	.reg .b64 	%rd<90>;
	// demoted variable
	.shared .align 4 .b8 _ZZ9sconv_shmIiLi16ELi16EEvPKiS1_PKT_S4_iiiiiiiiS4_PS2_iiiE8values_s[4096];
	// demoted variable
	.shared .align 4 .b8 _ZZ9sconv_shmIiLi16ELi16EEvPKiS1_PKT_S4_iiiiiiiiS4_PS2_iiiE8colidx_s[4096];
	ld.param.u64 	%rd6, [_Z9sconv_shmIiLi16ELi16EEvPKiS1_PKT_S4_iiiiiiiiS4_PS2_iii_param_0];
	ld.param.u64 	%rd7, [_Z9sconv_shmIiLi16ELi16EEvPKiS1_PKT_S4_iiiiiiiiS4_PS2_iii_param_1];
	ld.param.u64 	%rd8, [_Z9sconv_shmIiLi16ELi16EEvPKiS1_PKT_S4_iiiiiiiiS4_PS2_iii_param_2];
	ld.param.u64 	%rd4, [_Z9sconv_shmIiLi16ELi16EEvPKiS1_PKT_S4_iiiiiiiiS4_PS2_iii_param_3];
	ld.param.u32 	%r53, [_Z9sconv_shmIiLi16ELi16EEvPKiS1_PKT_S4_iiiiiiiiS4_PS2_iii_param_5];
	ld.param.u32 	%r54, [_Z9sconv_shmIiLi16ELi16EEvPKiS1_PKT_S4_iiiiiiiiS4_PS2_iii_param_7];
	ld.param.u32 	%r55, [_Z9sconv_shmIiLi16ELi16EEvPKiS1_PKT_S4_iiiiiiiiS4_PS2_iii_param_8];
	ld.param.u32 	%r56, [_Z9sconv_shmIiLi16ELi16EEvPKiS1_PKT_S4_iiiiiiiiS4_PS2_iii_param_9];
	ld.param.u32 	%r57, [_Z9sconv_shmIiLi16ELi16EEvPKiS1_PKT_S4_iiiiiiiiS4_PS2_iii_param_15];
	ld.param.u32 	%r58, [_Z9sconv_shmIiLi16ELi16EEvPKiS1_PKT_S4_iiiiiiiiS4_PS2_iii_param_16];
	cvta.to.global.u64 	%rd1, %rd8;
	cvta.to.global.u64 	%rd2, %rd7;
	cvta.to.global.u64 	%rd9, %rd6;
	mov.u32 	%r60, %ctaid.y;
	mov.u32 	%r61, %ntid.y;
	mov.u32 	%r62, %tid.y;
	mad.lo.s32 	%r1, %r60, %r61, %r62;
	mov.u32 	%r63, %ctaid.x;
	mov.u32 	%r64, %ntid.x;
	mov.u32 	%r65, %tid.x;
	mad.lo.s32 	%r2, %r63, %r64, %r65;
	mov.u32 	%r66, %ctaid.z;
	mov.u32 	%r67, %ntid.z;
	mov.u32 	%r68, %tid.z;
	mad.lo.s32 	%r3, %r66, %r67, %r68;
	shl.b32 	%r69, %r62, 4;
	add.s32 	%r4, %r69, %r65;
	mul.wide.u32 	%rd10, %r3, 4;
	add.s64 	%rd11, %rd9, %rd10;
	ld.global.u32 	%r5, [%rd11];
	ld.global.u32 	%r6, [%rd11+4];
	sub.s32 	%r7, %r6, %r5;
	setp.lt.s32 	%p2, %r7, 1;
	mov.b32 	%r179, 0;
	@%p2 bra 	$L__BB4_27;
	setp.lt.s32 	%p3, %r1, %r57;
	setp.lt.s32 	%p4, %r2, %r58;
	and.pred  	%p1, %p3, %p4;
	mul.lo.s32 	%r71, %r55, %r1;
	add.s32 	%r72, %r54, %r53;
	mul.lo.s32 	%r73, %r71, %r72;
	cvt.s64.s32 	%rd12, %r73;
	mul.lo.s32 	%r74, %r56, %r2;
	cvt.s64.s32 	%rd13, %r74;
	add.s64 	%rd3, %rd12, %rd13;
	shl.b32 	%r75, %r4, 2;
	mov.u32 	%r76, _ZZ9sconv_shmIiLi16ELi16EEvPKiS1_PKT_S4_iiiiiiiiS4_PS2_iiiE8colidx_s;
	add.s32 	%r8, %r76, %r75;
	mov.u32 	%r77, _ZZ9sconv_shmIiLi16ELi16EEvPKiS1_PKT_S4_iiiiiiiiS4_PS2_iiiE8values_s;
	add.s32 	%r9, %r77, %r75;
	mov.b32 	%r160, 0;
	not.pred 	%p10, %p1;
	mov.u32 	%r159, %r7;
	mov.u32 	%r179, %r160;
$L__BB4_2:
	min.s32 	%r78, %r159, 1024;
	max.s32 	%r13, %r78, 1;
	add.s32 	%r79, %r160, %r5;
	add.s32 	%r14, %r79, %r4;
	setp.lt.s32 	%p5, %r14, %r6;
	@%p5 bra 	$L__BB4_4;
	mov.b32 	%r162, 0;
	st.shared.u32 	[%r8], %r162;
	bra.uni 	$L__BB4_5;
$L__BB4_4:
	mul.wide.s32 	%rd14, %r14, 4;
	add.s64 	%rd15, %rd2, %rd14;
	ld.global.u32 	%r81, [%rd15];
	st.shared.u32 	[%r8], %r81;
	add.s64 	%rd16, %rd1, %rd14;
	ld.global.u32 	%r162, [%rd16];
$L__BB4_5:
	st.shared.u32 	[%r9], %r162;
	bar.sync 	0;
	add.s32 	%r82, %r14, 256;
	setp.lt.s32 	%p6, %r82, %r6;
	@%p6 bra 	$L__BB4_7;
	mov.b32 	%r163, 0;
	st.shared.u32 	[%r8+1024], %r163;
	bra.uni 	$L__BB4_8;
$L__BB4_7:
	mul.wide.s32 	%rd17, %r14, 4;
	add.s64 	%rd18, %rd2, %rd17;
	ld.global.u32 	%r84, [%rd18+1024];
	st.shared.u32 	[%r8+1024], %r84;
	add.s64 	%rd19, %rd1, %rd17;
	ld.global.u32 	%r163, [%rd19+1024];
$L__BB4_8:
	st.shared.u32 	[%r9+1024], %r163;
	bar.sync 	0;
	add.s32 	%r85, %r14, 512;
	setp.lt.s32 	%p7, %r85, %r6;
	@%p7 bra 	$L__BB4_10;
	mov.b32 	%r164, 0;
	st.shared.u32 	[%r8+2048], %r164;
	bra.uni 	$L__BB4_11;
$L__BB4_10:
	mul.wide.s32 	%rd20, %r14, 4;
	add.s64 	%rd21, %rd2, %rd20;
	ld.global.u32 	%r87, [%rd21+2048];
	st.shared.u32 	[%r8+2048], %r87;
	add.s64 	%rd22, %rd1, %rd20;
	ld.global.u32 	%r164, [%rd22+2048];
$L__BB4_11:
	st.shared.u32 	[%r9+2048], %r164;
	bar.sync 	0;
	add.s32 	%r88, %r14, 768;
	setp.lt.s32 	%p8, %r88, %r6;
	@%p8 bra 	$L__BB4_13;
	mov.b32 	%r165, 0;
	st.shared.u32 	[%r8+3072], %r165;
	bra.uni 	$L__BB4_14;
$L__BB4_13:
	mul.wide.s32 	%rd23, %r14, 4;
	add.s64 	%rd24, %rd2, %rd23;
	ld.global.u32 	%r90, [%rd24+3072];
	st.shared.u32 	[%r8+3072], %r90;
	add.s64 	%rd25, %rd1, %rd23;
	ld.global.u32 	%r165, [%rd25+3072];
$L__BB4_14:
	st.shared.u32 	[%r9+3072], %r165;
	bar.sync 	0;
	setp.le.s32 	%p9, %r7, %r160;
	or.pred  	%p11, %p10, %p9;
	@%p11 bra 	$L__BB4_26;
	setp.lt.s32 	%p12, %r159, 8;
	mov.b32 	%r174, 0;
	@%p12 bra 	$L__BB4_18;
	mov.u32 	%r95, _ZZ9sconv_shmIiLi16ELi16EEvPKiS1_PKT_S4_iiiiiiiiS4_PS2_iiiE8values_s;
	add.s32 	%r167, %r95, 16;
	mov.u32 	%r96, _ZZ9sconv_shmIiLi16ELi16EEvPKiS1_PKT_S4_iiiiiiiiS4_PS2_iiiE8colidx_s;
	add.s32 	%r166, %r96, 16;
	and.b32  	%r97, %r13, 2040;
	neg.s32 	%r168, %r97;
$L__BB4_17:
	.pragma "nounroll";
	and.b32  	%r174, %r13, 2040;
	ld.shared.u32 	%r106, [%r167+-16];
	ld.shared.s32 	%rd34, [%r166+-16];
	add.s64 	%rd35, %rd3, %rd34;
	shl.b64 	%rd36, %rd35, 2;
	add.s64 	%rd26, %rd4, %rd36;
	// begin inline asm
	ld.global.nc.s32 %r98, [%rd26];
	// end inline asm
	mad.lo.s32 	%r107, %r98, %r106, %r179;
	ld.shared.u32 	%r108, [%r167+-12];
	ld.shared.s32 	%rd37, [%r166+-12];
	add.s64 	%rd38, %rd3, %rd37;
	shl.b64 	%rd39, %rd38, 2;
	add.s64 	%rd27, %rd4, %rd39;
	// begin inline asm
	ld.global.nc.s32 %r99, [%rd27];
	// end inline asm
	mad.lo.s32 	%r109, %r99, %r108, %r107;
	ld.shared.u32 	%r110, [%r167+-8];
	ld.shared.s32 	%rd40, [%r166+-8];
	add.s64 	%rd41, %rd3, %rd40;
	shl.b64 	%rd42, %rd41, 2;
	add.s64 	%rd28, %rd4, %rd42;
	// begin inline asm
	ld.global.nc.s32 %r100, [%rd28];
	// end inline asm
	mad.lo.s32 	%r111, %r100, %r110, %r109;
	ld.shared.u32 	%r112, [%r167+-4];
	ld.shared.s32 	%rd43, [%r166+-4];
	add.s64 	%rd44, %rd3, %rd43;
	shl.b64 	%rd45, %rd44, 2;
	add.s64 	%rd29, %rd4, %rd45;
	// begin inline asm
	ld.global.nc.s32 %r101, [%rd29];
	// end inline asm
	mad.lo.s32 	%r113, %r101, %r112, %r111;
	ld.shared.u32 	%r114, [%r167];
	ld.shared.s32 	%rd46, [%r166];
	add.s64 	%rd47, %rd3, %rd46;
	shl.b64 	%rd48, %rd47, 2;
	add.s64 	%rd30, %rd4, %rd48;
	// begin inline asm
	ld.global.nc.s32 %r102, [%rd30];
	// end inline asm
	mad.lo.s32 	%r115, %r102, %r114, %r113;
	ld.shared.u32 	%r116, [%r167+4];
	ld.shared.s32 	%rd49, [%r166+4];
	add.s64 	%rd50, %rd3, %rd49;
	shl.b64 	%rd51, %rd50, 2;
	add.s64 	%rd31, %rd4, %rd51;
	// begin inline asm
	ld.global.nc.s32 %r103, [%rd31];
	// end inline asm
	mad.lo.s32 	%r117, %r103, %r116, %r115;
	ld.shared.u32 	%r118, [%r167+8];
	ld.shared.s32 	%rd52, [%r166+8];
	add.s64 	%rd53, %rd3, %rd52;
	shl.b64 	%rd54, %rd53, 2;
	add.s64 	%rd32, %rd4, %rd54;
	// begin inline asm
	ld.global.nc.s32 %r104, [%rd32];
	// end inline asm
	mad.lo.s32 	%r119, %r104, %r118, %r117;
	ld.shared.u32 	%r120, [%r167+12];
	ld.shared.s32 	%rd55, [%r166+12];
	add.s64 	%rd56, %rd3, %rd55;
	shl.b64 	%rd57, %rd56, 2;
	add.s64 	%rd33, %rd4, %rd57;
	// begin inline asm
	ld.global.nc.s32 %r105, [%rd33];
	// end inline asm
	mad.lo.s32 	%r179, %r105, %r120, %r119;
	add.s32 	%r168, %r168, 8;
	add.s32 	%r167, %r167, 32;
	add.s32 	%r166, %r166, 32;
	setp.ne.s32 	%p13, %r168, 0;
	@%p13 bra 	$L__BB4_17;
$L__BB4_18:
	and.b32  	%r36, %r13, 7;
	setp.eq.s32 	%p14, %r36, 0;
	@%p14 bra 	$L__BB4_26;
	setp.lt.u32 	%p15, %r36, 4;
	@%p15 bra 	$L__BB4_21;
	shl.b32 	%r126, %r174, 2;
	mov.u32 	%r127, _ZZ9sconv_shmIiLi16ELi16EEvPKiS1_PKT_S4_iiiiiiiiS4_PS2_iiiE8values_s;
	add.s32 	%r128, %r127, %r126;
	ld.shared.u32 	%r129, [%r128];
	mov.u32 	%r130, _ZZ9sconv_shmIiLi16ELi16EEvPKiS1_PKT_S4_iiiiiiiiS4_PS2_iiiE8colidx_s;
	add.s32 	%r131, %r130, %r126;
	ld.shared.s32 	%rd62, [%r131];
	add.s64 	%rd63, %rd3, %rd62;
	shl.b64 	%rd64, %rd63, 2;
	add.s64 	%rd58, %rd4, %rd64;
	// begin inline asm
	ld.global.nc.s32 %r122, [%rd58];
	// end inline asm
	mad.lo.s32 	%r132, %r122, %r129, %r179;
	ld.shared.u32 	%r133, [%r128+4];
	ld.shared.s32 	%rd65, [%r131+4];
	add.s64 	%rd66, %rd3, %rd65;
	shl.b64 	%rd67, %rd66, 2;
	add.s64 	%rd59, %rd4, %rd67;
	// begin inline asm
	ld.global.nc.s32 %r123, [%rd59];
	// end inline asm
	mad.lo.s32 	%r134, %r123, %r133, %r132;
	ld.shared.u32 	%r135, [%r128+8];
	ld.shared.s32 	%rd68, [%r131+8];
	add.s64 	%rd69, %rd3, %rd68;
	shl.b64 	%rd70, %rd69, 2;
	add.s64 	%rd60, %rd4, %rd70;
	// begin inline asm
	ld.global.nc.s32 %r124, [%rd60];
	// end inline asm
	mad.lo.s32 	%r136, %r124, %r135, %r134;
	ld.shared.u32 	%r137, [%r128+12];
	ld.shared.s32 	%rd71, [%r131+12];
	add.s64 	%rd72, %rd3, %rd71;
	shl.b64 	%rd73, %rd72, 2;
	add.s64 	%rd61, %rd4, %rd73;
	// begin inline asm
	ld.global.nc.s32 %r125, [%rd61];
	// end inline asm
	mad.lo.s32 	%r179, %r125, %r137, %r136;
	add.s32 	%r174, %r174, 4;
$L__BB4_21:
	and.b32  	%r42, %r13, 3;
	setp.eq.s32 	%p16, %r42, 0;
	@%p16 bra 	$L__BB4_26;
	setp.eq.s32 	%p17, %r42, 1;
	@%p17 bra 	$L__BB4_24;
	shl.b32 	%r141, %r174, 2;
	mov.u32 	%r142, _ZZ9sconv_shmIiLi16ELi16EEvPKiS1_PKT_S4_iiiiiiiiS4_PS2_iiiE8values_s;
	add.s32 	%r143, %r142, %r141;
	ld.shared.u32 	%r144, [%r143];
	mov.u32 	%r145, _ZZ9sconv_shmIiLi16ELi16EEvPKiS1_PKT_S4_iiiiiiiiS4_PS2_iiiE8colidx_s;
	add.s32 	%r146, %r145, %r141;
	ld.shared.s32 	%rd76, [%r146];
	add.s64 	%rd77, %rd3, %rd76;
	shl.b64 	%rd78, %rd77, 2;
	add.s64 	%rd74, %rd4, %rd78;
	// begin inline asm
	ld.global.nc.s32 %r139, [%rd74];
	// end inline asm
	mad.lo.s32 	%r147, %r139, %r144, %r179;
	ld.shared.u32 	%r148, [%r143+4];
	ld.shared.s32 	%rd79, [%r146+4];
	add.s64 	%rd80, %rd3, %rd79;
	shl.b64 	%rd81, %rd80, 2;
	add.s64 	%rd75, %rd4, %rd81;
	// begin inline asm
	ld.global.nc.s32 %r140, [%rd75];
	// end inline asm
	mad.lo.s32 	%r179, %r140, %r148, %r147;
	add.s32 	%r174, %r174, 2;
$L__BB4_24:
	and.b32  	%r149, %r13, 1;
	setp.eq.b32 	%p18, %r149, 1;
	not.pred 	%p19, %p18;
	@%p19 bra 	$L__BB4_26;
	shl.b32 	%r151, %r174, 2;
	mov.u32 	%r152, _ZZ9sconv_shmIiLi16ELi16EEvPKiS1_PKT_S4_iiiiiiiiS4_PS2_iiiE8values_s;
	add.s32 	%r153, %r152, %r151;
	ld.shared.u32 	%r154, [%r153];
	mov.u32 	%r155, _ZZ9sconv_shmIiLi16ELi16EEvPKiS1_PKT_S4_iiiiiiiiS4_PS2_iiiE8colidx_s;
	add.s32 	%r156, %r155, %r151;
	ld.shared.s32 	%rd83, [%r156];
	add.s64 	%rd84, %rd3, %rd83;
	shl.b64 	%rd85, %rd84, 2;
	add.s64 	%rd82, %rd4, %rd85;
	// begin inline asm
	ld.global.nc.s32 %r150, [%rd82];
	// end inline asm
	mad.lo.s32 	%r179, %r150, %r154, %r179;
$L__BB4_26:
	bar.sync 	0;
	add.s32 	%r160, %r160, 1024;
	setp.lt.s32 	%p20, %r160, %r7;
	add.s32 	%r159, %r159, -1024;
	@%p20 bra 	$L__BB4_2;
$L__BB4_27:
	setp.ge.s32 	%p21, %r1, %r57;
	setp.ge.s32 	%p22, %r2, %r58;
	or.pred  	%p23, %p21, %p22;
	@%p23 bra 	$L__BB4_29;
	ld.param.u64 	%rd89, [_Z9sconv_shmIiLi16ELi16EEvPKiS1_PKT_S4_iiiiiiiiS4_PS2_iii_param_13];
	mad.lo.s32 	%r157, %r57, %r3, %r1;
	mad.lo.s32 	%r158, %r157, %r58, %r2;
	cvta.to.global.u64 	%rd86, %rd89;
	mul.wide.s32 	%rd87, %r158, 4;
	add.s64 	%rd88, %rd86, %rd87;
	st.global.u32 	[%rd88], %r179;
$L__BB4_29:
	ret;

}
	// .globl	_Z17sconv_batch_tiledIiLi1ELi16ELi16ELi56ELi1ELi0EEvPKiS1_PKT_S4_iiiiiiiiiS4_PS2_iiii
.visible .entry _Z17sconv_batch_tiledIiLi1ELi16ELi16ELi56ELi1ELi0EEvPKiS1_PKT_S4_iiiiiiiiiS4_PS2_iiii(
	.param .u64 .ptr .align 1 _Z17sconv_batch_tiledIiLi1ELi16ELi16ELi56ELi1ELi0EEvPKiS1_PKT_S4_iiiiiiiiiS4_PS2_iiii_param_0,
	.param .u64 .ptr .align 1 _Z17sconv_batch_tiledIiLi1ELi16ELi16ELi56ELi1ELi0EEvPKiS1_PKT_S4_iiiiiiiiiS4_PS2_iiii_param_1,
	.param .u64 .ptr .align 1 _Z17sconv_batch_tiledIiLi1ELi16ELi16ELi56ELi1ELi0EEvPKiS1_PKT_S4_iiiiiiiiiS4_PS2_iiii_param_2,
	.param .u64 .ptr .align 1 _Z17sconv_batch_tiledIiLi1ELi16ELi16ELi56ELi1ELi0EEvPKiS1_PKT_S4_iiiiiiiiiS4_PS2_iiii_param_3,
	.param .u32 _Z17sconv_batch_tiledIiLi1ELi16ELi16ELi56ELi1ELi0EEvPKiS1_PKT_S4_iiiiiiiiiS4_PS2_iiii_param_4,
	.param .u32 _Z17sconv_batch_tiledIiLi1ELi16ELi16ELi56ELi1ELi0EEvPKiS1_PKT_S4_iiiiiiiiiS4_PS2_iiii_param_5,
	.param .u32 _Z17sconv_batch_tiledIiLi1ELi16ELi16ELi56ELi1ELi0EEvPKiS1_PKT_S4_iiiiiiiiiS4_PS2_iiii_param_6,
	.param .u32 _Z17sconv_batch_tiledIiLi1ELi16ELi16ELi56ELi1ELi0EEvPKiS1_PKT_S4_iiiiiiiiiS4_PS2_iiii_param_7,
	.param .u32 _Z17sconv_batch_tiledIiLi1ELi16ELi16ELi56ELi1ELi0EEvPKiS1_PKT_S4_iiiiiiiiiS4_PS2_iiii_param_8,
	.param .u32 _Z17sconv_batch_tiledIiLi1ELi16ELi16ELi56ELi1ELi0EEvPKiS1_PKT_S4_iiiiiiiiiS4_PS2_iiii_param_9,
	.param .u32 _Z17sconv_batch_tiledIiLi1ELi16ELi16ELi56ELi1ELi0EEvPKiS1_PKT_S4_iiiiiiiiiS4_PS2_iiii_param_10,
	.param .u32 _Z17sconv_batch_tiledIiLi1ELi16ELi16ELi56ELi1ELi0EEvPKiS1_PKT_S4_iiiiiiiiiS4_PS2_iiii_param_11,
	.param .u32 _Z17sconv_batch_tiledIiLi1ELi16ELi16ELi56ELi1ELi0EEvPKiS1_PKT_S4_iiiiiiiiiS4_PS2_iiii_param_12,
	.param .u64 .ptr .align 1 _Z17sconv_batch_tiledIiLi1ELi16ELi16ELi56ELi1ELi0EEvPKiS1_PKT_S4_iiiiiiiiiS4_PS2_iiii_param_13,
	.param .u64 .ptr .align 1 _Z17sconv_batch_tiledIiLi1ELi16ELi16ELi56ELi1ELi0EEvPKiS1_PKT_S4_iiiiiiiiiS4_PS2_iiii_param_14,
	.param .u32 _Z17sconv_batch_tiledIiLi1ELi16ELi16ELi56ELi1ELi0EEvPKiS1_PKT_S4_iiiiiiiiiS4_PS2_iiii_param_15,
	.param .u32 _Z17sconv_batch_tiledIiLi1ELi16ELi16ELi56ELi1ELi0EEvPKiS1_PKT_S4_iiiiiiiiiS4_PS2_iiii_param_16,
	.param .u32 _Z17sconv_batch_tiledIiLi1ELi16ELi16ELi56ELi1ELi0EEvPKiS1_PKT_S4_iiiiiiiiiS4_PS2_iiii_param_17,
	.param .u32 _Z17sconv_batch_tiledIiLi1ELi16ELi16ELi56ELi1ELi0EEvPKiS1_PKT_S4_iiiiiiiiiS4_PS2_iiii_param_18
)
{
	.reg .pred 	%p<24>;
	.reg .b32 	%r<210>;
	.reg .b64 	%rd<92>;
	// demoted variable
	.shared .align 4 .b8 _ZZ17sconv_batch_tiledIiLi1ELi16ELi16ELi56ELi1ELi0EEvPKiS1_PKT_S4_iiiiiiiiiS4_PS2_iiiiE8values_s[4096];
	// demoted variable
	.shared .align 4 .b8 _ZZ17sconv_batch_tiledIiLi1ELi16ELi16ELi56ELi1ELi0EEvPKiS1_PKT_S4_iiiiiiiiiS4_PS2_iiiiE8colidx_s[4096];
	ld.param.u64 	%rd6, [_Z17sconv_batch_tiledIiLi1ELi16ELi16ELi56ELi1ELi0EEvPKiS1_PKT_S4_iiiiiiiiiS4_PS2_iiii_param_0];
	ld.param.u64 	%rd7, [_Z17sconv_batch_tiledIiLi1ELi16ELi16ELi56ELi1ELi0EEvPKiS1_PKT_S4_iiiiiiiiiS4_PS2_iiii_param_1];
	ld.param.u64 	%rd8, [_Z17sconv_batch_tiledIiLi1ELi16ELi16ELi56ELi1ELi0EEvPKiS1_PKT_S4_iiiiiiiiiS4_PS2_iiii_param_2];
	ld.param.u64 	%rd4, [_Z17sconv_batch_tiledIiLi1ELi16ELi16ELi56ELi1ELi0EEvPKiS1_PKT_S4_iiiiiiiiiS4_PS2_iiii_param_3];
	ld.param.u32 	%r56, [_Z17sconv_batch_tiledIiLi1ELi16ELi16ELi56ELi1ELi0EEvPKiS1_PKT_S4_iiiiiiiiiS4_PS2_iiii_param_15];
	ld.param.u32 	%r57, [_Z17sconv_batch_tiledIiLi1ELi16ELi16ELi56ELi1ELi0EEvPKiS1_PKT_S4_iiiiiiiiiS4_PS2_iiii_param_16];
	ld.param.u32 	%r58, [_Z17sconv_batch_tiledIiLi1ELi16ELi16ELi56ELi1ELi0EEvPKiS1_PKT_S4_iiiiiiiiiS4_PS2_iiii_param_17];
	cvta.to.global.u64 	%rd1, %rd8;
	cvta.to.global.u64 	%rd2, %rd7;
	cvta.to.global.u64 	%rd9, %rd6;
	mov.u32 	%r61, %ctaid.y;
	mov.u32 	%r62, %ntid.y;
	mov.u32 	%r63, %tid.y;
	mad.lo.s32 	%r1, %r61, %r62, %r63;
	mov.u32 	%r64, %ctaid.x;
	mov.u32 	%r65, %ntid.x;
	mov.u32 	%r66, %tid.x;
	mad.lo.s32 	%r2, %r64, %r65, %r66;
	mov.u32 	%r67, %ctaid.z;
	mov.u32 	%r68, %ntid.z;
	mov.u32 	%r69, %tid.z;
	mad.lo.s32 	%r70, %r67, %r68, %r69;
	div.s32 	%r4, %r70, %r56;
	mul.lo.s32 	%r71, %r4, %r56;
	sub.s32 	%r3, %r70, %r71;
	shl.b32 	%r72, %r63, 4;
	add.s32 	%r5, %r72, %r66;
	mul.wide.u32 	%rd10, %r3, 4;
	add.s64 	%rd11, %rd9, %rd10;
	ld.global.u32 	%r6, [%rd11];
	ld.global.u32 	%r7, [%rd11+4];
	sub.s32 	%r8, %r7, %r6;
	setp.lt.s32 	%p2, %r8, 1;
	mov.b32 	%r208, 0;
	@%p2 bra 	$L__BB5_27;
	ld.param.u32 	%r186, [_Z17sconv_batch_tiledIiLi1ELi16ELi16ELi56ELi1ELi0EEvPKiS1_PKT_S4_iiiiiiiiiS4_PS2_iiii_param_18];
	ld.param.u32 	%r185, [_Z17sconv_batch_tiledIiLi1ELi16ELi16ELi56ELi1ELi0EEvPKiS1_PKT_S4_iiiiiiiiiS4_PS2_iiii_param_10];
	ld.param.u32 	%r184, [_Z17sconv_batch_tiledIiLi1ELi16ELi16ELi56ELi1ELi0EEvPKiS1_PKT_S4_iiiiiiiiiS4_PS2_iiii_param_9];
	ld.param.u32 	%r183, [_Z17sconv_batch_tiledIiLi1ELi16ELi16ELi56ELi1ELi0EEvPKiS1_PKT_S4_iiiiiiiiiS4_PS2_iiii_param_8];
	ld.param.u32 	%r182, [_Z17sconv_batch_tiledIiLi1ELi16ELi16ELi56ELi1ELi0EEvPKiS1_PKT_S4_iiiiiiiiiS4_PS2_iiii_param_6];
	ld.param.u32 	%r181, [_Z17sconv_batch_tiledIiLi1ELi16ELi16ELi56ELi1ELi0EEvPKiS1_PKT_S4_iiiiiiiiiS4_PS2_iiii_param_4];
	setp.lt.s32 	%p3, %r1, %r57;
	setp.lt.s32 	%p4, %r2, %r58;
	and.pred  	%p1, %p3, %p4;
	mul.lo.s32 	%r74, %r186, %r181;
	mul.lo.s32 	%r75, %r74, %r4;
	cvt.s64.s32 	%rd12, %r75;
	mul.lo.s32 	%r76, %r184, %r1;
	add.s32 	%r77, %r183, %r182;
	mul.lo.s32 	%r78, %r76, %r77;
	cvt.s64.s32 	%rd13, %r78;
	mul.lo.s32 	%r79, %r185, %r2;
	cvt.s64.s32 	%rd14, %r79;
	add.s64 	%rd15, %rd14, %rd13;
	add.s64 	%rd3, %rd15, %rd12;
	shl.b32 	%r80, %r5, 2;
	mov.u32 	%r81, _ZZ17sconv_batch_tiledIiLi1ELi16ELi16ELi56ELi1ELi0EEvPKiS1_PKT_S4_iiiiiiiiiS4_PS2_iiiiE8colidx_s;
	add.s32 	%r9, %r81, %r80;
	mov.b32 	%r189, 0;
	not.pred 	%p10, %p1;
	mov.u32 	%r188, %r8;
	mov.u32 	%r208, %r189;
$L__BB5_2:
	min.s32 	%r82, %r188, 1024;
	max.s32 	%r13, %r82, 1;
	add.s32 	%r83, %r189, %r6;
	add.s32 	%r14, %r83, %r5;
	setp.lt.s32 	%p5, %r14, %r7;
	@%p5 bra 	$L__BB5_4;
	mov.b32 	%r191, 0;
	st.shared.u32 	[%r9], %r191;
	bra.uni 	$L__BB5_5;
$L__BB5_4:
	mul.wide.s32 	%rd16, %r14, 4;
	add.s64 	%rd17, %rd2, %rd16;
	ld.global.u32 	%r85, [%rd17];
	st.shared.u32 	[%r9], %r85;
	add.s64 	%rd18, %rd1, %rd16;
	ld.global.u32 	%r191, [%rd18];
$L__BB5_5:
	shl.b32 	%r86, %r5, 2;
	mov.u32 	%r87, _ZZ17sconv_batch_tiledIiLi1ELi16ELi16ELi56ELi1ELi0EEvPKiS1_PKT_S4_iiiiiiiiiS4_PS2_iiiiE8values_s;
	add.s32 	%r88, %r87, %r86;
	st.shared.u32 	[%r88], %r191;
	bar.sync 	0;
	add.s32 	%r89, %r14, 256;
	setp.lt.s32 	%p6, %r89, %r7;
	@%p6 bra 	$L__BB5_7;
	mov.b32 	%r192, 0;
	st.shared.u32 	[%r9+1024], %r192;
	bra.uni 	$L__BB5_8;
$L__BB5_7:
	mul.wide.s32 	%rd19, %r14, 4;
	add.s64 	%rd20, %rd2, %rd19;
	ld.global.u32 	%r91, [%rd20+1024];
	st.shared.u32 	[%r9+1024], %r91;
	add.s64 	%rd21, %rd1, %rd19;
	ld.global.u32 	%r192, [%rd21+1024];
$L__BB5_8:
	st.shared.u32 	[%r88+1024], %r192;
	bar.sync 	0;
	add.s32 	%r95, %r14, 512;
	setp.lt.s32 	%p7, %r95, %r7;
	@%p7 bra 	$L__BB5_10;
	mov.b32 	%r193, 0;
	st.shared.u32 	[%r9+2048], %r193;
	bra.uni 	$L__BB5_11;
$L__BB5_10:
	mul.wide.s32 	%rd22, %r14, 4;
	add.s64 	%rd23, %rd2, %rd22;
	ld.global.u32 	%r97, [%rd23+2048];
	st.shared.u32 	[%r9+2048], %r97;
	add.s64 	%rd24, %rd1, %rd22;
	ld.global.u32 	%r193, [%rd24+2048];
$L__BB5_11:
	mov.u32 	%r99, _ZZ17sconv_batch_tiledIiLi1ELi16ELi16ELi56ELi1ELi0EEvPKiS1_PKT_S4_iiiiiiiiiS4_PS2_iiiiE8values_s;
	add.s32 	%r100, %r99, %r86;
	st.shared.u32 	[%r100+2048], %r193;
	bar.sync 	0;
	add.s32 	%r101, %r14, 768;
	setp.lt.s32 	%p8, %r101, %r7;
	@%p8 bra 	$L__BB5_13;
	mov.b32 	%r194, 0;
	st.shared.u32 	[%r9+3072], %r194;
	bra.uni 	$L__BB5_14;
$L__BB5_13:
	mul.wide.s32 	%rd25, %r14, 4;
	add.s64 	%rd26, %rd2, %rd25;
	ld.global.u32 	%r103, [%rd26+3072];
	st.shared.u32 	[%r9+3072], %r103;
	add.s64 	%rd27, %rd1, %rd25;
	ld.global.u32 	%r194, [%rd27+3072];
$L__BB5_14:
	st.shared.u32 	[%r100+3072], %r194;
	bar.sync 	0;
	setp.le.s32 	%p9, %r8, %r189;
	or.pred  	%p11, %p10, %p9;
	@%p11 bra 	$L__BB5_26;
	setp.lt.s32 	%p12, %r188, 8;
	mov.b32 	%r203, 0;
	@%p12 bra 	$L__BB5_18;
	add.s32 	%r196, %r99, 16;
	mov.u32 	%r112, _ZZ17sconv_batch_tiledIiLi1ELi16ELi16ELi56ELi1ELi0EEvPKiS1_PKT_S4_iiiiiiiiiS4_PS2_iiiiE8colidx_s;
	add.s32 	%r195, %r112, 16;
	and.b32  	%r113, %r13, 2040;
	neg.s32 	%r197, %r113;
$L__BB5_17:
	.pragma "nounroll";
	and.b32  	%r203, %r13, 2040;
	ld.shared.u32 	%r122, [%r196+-16];
	ld.shared.s32 	%rd36, [%r195+-16];
	add.s64 	%rd37, %rd3, %rd36;
	shl.b64 	%rd38, %rd37, 2;
	add.s64 	%rd28, %rd4, %rd38;
	// begin inline asm
	ld.global.nc.s32 %r114, [%rd28];
	// end inline asm
	mad.lo.s32 	%r123, %r114, %r122, %r208;
	ld.shared.u32 	%r124, [%r196+-12];
	ld.shared.s32 	%rd39, [%r195+-12];
	add.s64 	%rd40, %rd3, %rd39;
	shl.b64 	%rd41, %rd40, 2;
	add.s64 	%rd29, %rd4, %rd41;
	// begin inline asm
	ld.global.nc.s32 %r115, [%rd29];
	// end inline asm
	mad.lo.s32 	%r125, %r115, %r124, %r123;
	ld.shared.u32 	%r126, [%r196+-8];
	ld.shared.s32 	%rd42, [%r195+-8];
	add.s64 	%rd43, %rd3, %rd42;
	shl.b64 	%rd44, %rd43, 2;
	add.s64 	%rd30, %rd4, %rd44;
	// begin inline asm
	ld.global.nc.s32 %r116, [%rd30];
	// end inline asm
	mad.lo.s32 	%r127, %r116, %r126, %r125;
	ld.shared.u32 	%r128, [%r196+-4];
	ld.shared.s32 	%rd45, [%r195+-4];
	add.s64 	%rd46, %rd3, %rd45;
	shl.b64 	%rd47, %rd46, 2;
	add.s64 	%rd31, %rd4, %rd47;
	// begin inline asm
	ld.global.nc.s32 %r117, [%rd31];
	// end inline asm
	mad.lo.s32 	%r129, %r117, %r128, %r127;
	ld.shared.u32 	%r130, [%r196];
	ld.shared.s32 	%rd48, [%r195];
	add.s64 	%rd49, %rd3, %rd48;
	shl.b64 	%rd50, %rd49, 2;
	add.s64 	%rd32, %rd4, %rd50;
	// begin inline asm
	ld.global.nc.s32 %r118, [%rd32];
	// end inline asm
	mad.lo.s32 	%r131, %r118, %r130, %r129;
	ld.shared.u32 	%r132, [%r196+4];
	ld.shared.s32 	%rd51, [%r195+4];
	add.s64 	%rd52, %rd3, %rd51;
	shl.b64 	%rd53, %rd52, 2;
	add.s64 	%rd33, %rd4, %rd53;
	// begin inline asm
	ld.global.nc.s32 %r119, [%rd33];
	// end inline asm
	mad.lo.s32 	%r133, %r119, %r132, %r131;
	ld.shared.u32 	%r134, [%r196+8];
	ld.shared.s32 	%rd54, [%r195+8];
	add.s64 	%rd55, %rd3, %rd54;
	shl.b64 	%rd56, %rd55, 2;
	add.s64 	%rd34, %rd4, %rd56;
	// begin inline asm
	ld.global.nc.s32 %r120, [%rd34];
	// end inline asm
	mad.lo.s32 	%r135, %r120, %r134, %r133;
	ld.shared.u32 	%r136, [%r196+12];
	ld.shared.s32 	%rd57, [%r195+12];
	add.s64 	%rd58, %rd3, %rd57;
	shl.b64 	%rd59, %rd58, 2;
	add.s64 	%rd35, %rd4, %rd59;
	// begin inline asm
	ld.global.nc.s32 %r121, [%rd35];
	// end inline asm
	mad.lo.s32 	%r208, %r121, %r136, %r135;
	add.s32 	%r197, %r197, 8;
	add.s32 	%r196, %r196, 32;
	add.s32 	%r195, %r195, 32;
	setp.ne.s32 	%p13, %r197, 0;
	@%p13 bra 	$L__BB5_17;
$L__BB5_18:
	and.b32  	%r137, %r13, 7;
	setp.eq.s32 	%p14, %r137, 0;
	@%p14 bra 	$L__BB5_26;
	setp.lt.u32 	%p15, %r137, 4;
	@%p15 bra 	$L__BB5_21;
	shl.b32 	%r144, %r203, 2;
	mov.u32 	%r145, _ZZ17sconv_batch_tiledIiLi1ELi16ELi16ELi56ELi1ELi0EEvPKiS1_PKT_S4_iiiiiiiiiS4_PS2_iiiiE8values_s;
	add.s32 	%r146, %r145, %r144;
	ld.shared.u32 	%r147, [%r146];
	mov.u32 	%r148, _ZZ17sconv_batch_tiledIiLi1ELi16ELi16ELi56ELi1ELi0EEvPKiS1_PKT_S4_iiiiiiiiiS4_PS2_iiiiE8colidx_s;
	add.s32 	%r149, %r148, %r144;
	ld.shared.s32 	%rd64, [%r149];
	add.s64 	%rd65, %rd3, %rd64;
	shl.b64 	%rd66, %rd65, 2;
	add.s64 	%rd60, %rd4, %rd66;
	// begin inline asm
	ld.global.nc.s32 %r140, [%rd60];
	// end inline asm
	mad.lo.s32 	%r150, %r140, %r147, %r208;
	ld.shared.u32 	%r151, [%r146+4];
	ld.shared.s32 	%rd67, [%r149+4];
	add.s64 	%rd68, %rd3, %rd67;
	shl.b64 	%rd69, %rd68, 2;
	add.s64 	%rd61, %rd4, %rd69;
	// begin inline asm
	ld.global.nc.s32 %r141, [%rd61];
	// end inline asm
	mad.lo.s32 	%r152, %r141, %r151, %r150;
	ld.shared.u32 	%r153, [%r146+8];
	ld.shared.s32 	%rd70, [%r149+8];
	add.s64 	%rd71, %rd3, %rd70;
	shl.b64 	%rd72, %rd71, 2;
	add.s64 	%rd62, %rd4, %rd72;
	// begin inline asm
	ld.global.nc.s32 %r142, [%rd62];
	// end inline asm
	mad.lo.s32 	%r154, %r142, %r153, %r152;
	ld.shared.u32 	%r155, [%r146+12];
	ld.shared.s32 	%rd73, [%r149+12];
	add.s64 	%rd74, %rd3, %rd73;
	shl.b64 	%rd75, %rd74, 2;
	add.s64 	%rd63, %rd4, %rd75;
	// begin inline asm
	ld.global.nc.s32 %r143, [%rd63];
	// end inline asm
	mad.lo.s32 	%r208, %r143, %r155, %r154;
	add.s32 	%r203, %r203, 4;
$L__BB5_21:
	and.b32  	%r156, %r13, 3;
	setp.eq.s32 	%p16, %r156, 0;
	@%p16 bra 	$L__BB5_26;
	setp.eq.s32 	%p17, %r156, 1;
	@%p17 bra 	$L__BB5_24;
	shl.b32 	%r161, %r203, 2;
	mov.u32 	%r162, _ZZ17sconv_batch_tiledIiLi1ELi16ELi16ELi56ELi1ELi0EEvPKiS1_PKT_S4_iiiiiiiiiS4_PS2_iiiiE8values_s;
	add.s32 	%r163, %r162, %r161;
	ld.shared.u32 	%r164, [%r163];
	mov.u32 	%r165, _ZZ17sconv_batch_tiledIiLi1ELi16ELi16ELi56ELi1ELi0EEvPKiS1_PKT_S4_iiiiiiiiiS4_PS2_iiiiE8colidx_s;
	add.s32 	%r166, %r165, %r161;
	ld.shared.s32 	%rd78, [%r166];
	add.s64 	%rd79, %rd3, %rd78;
	shl.b64 	%rd80, %rd79, 2;
	add.s64 	%rd76, %rd4, %rd80;
	// begin inline asm
	ld.global.nc.s32 %r159, [%rd76];
	// end inline asm
	mad.lo.s32 	%r167, %r159, %r164, %r208;
	ld.shared.u32 	%r168, [%r163+4];
	ld.shared.s32 	%rd81, [%r166+4];
	add.s64 	%rd82, %rd3, %rd81;
	shl.b64 	%rd83, %rd82, 2;
	add.s64 	%rd77, %rd4, %rd83;
	// begin inline asm
	ld.global.nc.s32 %r160, [%rd77];
	// end inline asm
	mad.lo.s32 	%r208, %r160, %r168, %r167;
	add.s32 	%r203, %r203, 2;
$L__BB5_24:
	and.b32  	%r169, %r13, 1;
	setp.eq.b32 	%p18, %r169, 1;
	not.pred 	%p19, %p18;
	@%p19 bra 	$L__BB5_26;
	shl.b32 	%r171, %r203, 2;
	mov.u32 	%r172, _ZZ17sconv_batch_tiledIiLi1ELi16ELi16ELi56ELi1ELi0EEvPKiS1_PKT_S4_iiiiiiiiiS4_PS2_iiiiE8values_s;
	add.s32 	%r173, %r172, %r171;
	ld.shared.u32 	%r174, [%r173];
	mov.u32 	%r175, _ZZ17sconv_batch_tiledIiLi1ELi16ELi16ELi56ELi1ELi0EEvPKiS1_PKT_S4_iiiiiiiiiS4_PS2_iiiiE8colidx_s;
	add.s32 	%r176, %r175, %r171;
	ld.shared.s32 	%rd85, [%r176];
	add.s64 	%rd86, %rd3, %rd85;
	shl.b64 	%rd87, %rd86, 2;
	add.s64 	%rd84, %rd4, %rd87;
	// begin inline asm
	ld.global.nc.s32 %r170, [%rd84];
	// end inline asm
	mad.lo.s32 	%r208, %r170, %r174, %r208;
$L__BB5_26:
	bar.sync 	0;
	add.s32 	%r189, %r189, 1024;
	setp.lt.s32 	%p20, %r189, %r8;
	add.s32 	%r188, %r188, -1024;
	@%p20 bra 	$L__BB5_2;
$L__BB5_27:
	setp.ge.s32 	%p21, %r1, %r57;
	setp.ge.s32 	%p22, %r2, %r58;
	or.pred  	%p23, %p21, %p22;
	@%p23 bra 	$L__BB5_29;
	ld.param.u32 	%r187, [_Z17sconv_batch_tiledIiLi1ELi16ELi16ELi56ELi1ELi0EEvPKiS1_PKT_S4_iiiiiiiiiS4_PS2_iiii_param_18];
	ld.param.u64 	%rd91, [_Z17sconv_batch_tiledIiLi1ELi16ELi16ELi56ELi1ELi0EEvPKiS1_PKT_S4_iiiiiiiiiS4_PS2_iiii_param_14];
	mul.lo.s32 	%r177, %r187, %r56;
	mad.lo.s32 	%r178, %r177, %r4, %r3;
	mad.lo.s32 	%r179, %r178, %r57, %r1;
	mad.lo.s32 	%r180, %r179, %r58, %r2;
	cvta.to.global.u64 	%rd88, %rd91;
	mul.wide.s32 	%rd89, %r180, 4;
	add.s64 	%rd90, %rd88, %rd89;
	st.global.u32 	[%rd90], %r208;
$L__BB5_29:
	ret;

}
	// .globl	_Z17sconv_batch_tiledIiLi2ELi16ELi16ELi56ELi1ELi0EEvPKiS1_PKT_S4_iiiiiiiiiS4_PS2_iiii
.visible .entry _Z17sconv_batch_tiledIiLi2ELi16ELi16ELi56ELi1ELi0EEvPKiS1_PKT_S4_iiiiiiiiiS4_PS2_iiii(
	.param .u64 .ptr .align 1 _Z17sconv_batch_tiledIiLi2ELi16ELi16ELi56ELi1ELi0EEvPKiS1_PKT_S4_iiiiiiiiiS4_PS2_iiii_param_0,
	.param .u64 .ptr .align 1 _Z17sconv_batch_tiledIiLi2ELi16ELi16ELi56ELi1ELi0EEvPKiS1_PKT_S4_iiiiiiiiiS4_PS2_iiii_param_1,
	.param .u64 .ptr .align 1 _Z17sconv_batch_tiledIiLi2ELi16ELi16ELi56ELi1ELi0EEvPKiS1_PKT_S4_iiiiiiiiiS4_PS2_iiii_param_2,
	.param .u64 .ptr .align 1 _Z17sconv_batch_tiledIiLi2ELi16ELi16ELi56ELi1ELi0EEvPKiS1_PKT_S4_iiiiiiiiiS4_PS2_iiii_param_3,
	.param .u32 _Z17sconv_batch_tiledIiLi2ELi16ELi16ELi56ELi1ELi0EEvPKiS1_PKT_S4_iiiiiiiiiS4_PS2_iiii_param_4,
	.param .u32 _Z17sconv_batch_tiledIiLi2ELi16ELi16ELi56ELi1ELi0EEvPKiS1_PKT_S4_iiiiiiiiiS4_PS2_iiii_param_5,
	.param .u32 _Z17sconv_batch_tiledIiLi2ELi16ELi16ELi56ELi1ELi0EEvPKiS1_PKT_S4_iiiiiiiiiS4_PS2_iiii_param_6,
	.param .u32 _Z17sconv_batch_tiledIiLi2ELi16ELi16ELi56ELi1ELi0EEvPKiS1_PKT_S4_iiiiiiiiiS4_PS2_iiii_param_7,
	.param .u32 _Z17sconv_batch_tiledIiLi2ELi16ELi16ELi56ELi1ELi0EEvPKiS1_PKT_S4_iiiiiiiiiS4_PS2_iiii_param_8,
	.param .u32 _Z17sconv_batch_tiledIiLi2ELi16ELi16ELi56ELi1ELi0EEvPKiS1_PKT_S4_iiiiiiiiiS4_PS2_iiii_param_9,
	.param .u32 _Z17sconv_batch_tiledIiLi2ELi16ELi16ELi56ELi1ELi0EEvPKiS1_PKT_S4_iiiiiiiiiS4_PS2_iiii_param_10,
	.param .u32 _Z17sconv_batch_tiledIiLi2ELi16ELi16ELi56ELi1ELi0EEvPKiS1_PKT_S4_iiiiiiiiiS4_PS2_iiii_param_11,
	.param .u32 _Z17sconv_batch_tiledIiLi2ELi16ELi16ELi56ELi1ELi0EEvPKiS1_PKT_S4_iiiiiiiiiS4_PS2_iiii_param_12,
	.param .u64 .ptr .align 1 _Z17sconv_batch_tiledIiLi2ELi16ELi16ELi56ELi1ELi0EEvPKiS1_PKT_S4_iiiiiiiiiS4_PS2_iiii_param_13,
	.param .u64 .ptr .align 1 _Z17sconv_batch_tiledIiLi2ELi16ELi16ELi56ELi1ELi0EEvPKiS1_PKT_S4_iiiiiiiiiS4_PS2_iiii_param_14,
	.param .u32 _Z17sconv_batch_tiledIiLi2ELi16ELi16ELi56ELi1ELi0EEvPKiS1_PKT_S4_iiiiiiiiiS4_PS2_iiii_param_15,
	.param .u32 _Z17sconv_batch_tiledIiLi2ELi16ELi16ELi56ELi1ELi0EEvPKiS1_PKT_S4_iiiiiiiiiS4_PS2_iiii_param_16,
	.param .u32 _Z17sconv_batch_tiledIiLi2ELi16ELi16ELi56ELi1ELi0EEvPKiS1_PKT_S4_iiiiiiiiiS4_PS2_iiii_param_17,
	.param .u32 _Z17sconv_batch_tiledIiLi2ELi16ELi16ELi56ELi1ELi0EEvPKiS1_PKT_S4_iiiiiiiiiS4_PS2_iiii_param_18
)
{
	.reg .pred 	%p<25>;
	.reg .b32 	%r<288>;
	.reg .b64 	%rd<92>;
	// demoted variable
	.shared .align 4 .b8 _ZZ17sconv_batch_tiledIiLi2ELi16ELi16ELi56ELi1ELi0EEvPKiS1_PKT_S4_iiiiiiiiiS4_PS2_iiiiE8values_s[4096];
	// demoted variable
	.shared .align 4 .b8 _ZZ17sconv_batch_tiledIiLi2ELi16ELi16ELi56ELi1ELi0EEvPKiS1_PKT_S4_iiiiiiiiiS4_PS2_iiiiE8colidx_s[4096];
	ld.param.u64 	%rd7, [_Z17sconv_batch_tiledIiLi2ELi16ELi16ELi56ELi1ELi0EEvPKiS1_PKT_S4_iiiiiiiiiS4_PS2_iiii_param_0];
	ld.param.u64 	%rd8, [_Z17sconv_batch_tiledIiLi2ELi16ELi16ELi56ELi1ELi0EEvPKiS1_PKT_S4_iiiiiiiiiS4_PS2_iiii_param_1];
	ld.param.u64 	%rd9, [_Z17sconv_batch_tiledIiLi2ELi16ELi16ELi56ELi1ELi0EEvPKiS1_PKT_S4_iiiiiiiiiS4_PS2_iiii_param_2];
	ld.param.u64 	%rd5, [_Z17sconv_batch_tiledIiLi2ELi16ELi16ELi56ELi1ELi0EEvPKiS1_PKT_S4_iiiiiiiiiS4_PS2_iiii_param_3];
	ld.param.u32 	%r64, [_Z17sconv_batch_tiledIiLi2ELi16ELi16ELi56ELi1ELi0EEvPKiS1_PKT_S4_iiiiiiiiiS4_PS2_iiii_param_15];
	cvta.to.global.u64 	%rd1, %rd9;
	cvta.to.global.u64 	%rd2, %rd8;
	cvta.to.global.u64 	%rd10, %rd7;
	mov.u32 	%r69, %ctaid.y;
	mov.u32 	%r70, %ntid.y;
	mov.u32 	%r71, %tid.y;
	mad.lo.s32 	%r1, %r69, %r70, %r71;
	mov.u32 	%r72, %ctaid.x;
	mov.u32 	%r73, %ntid.x;
	mov.u32 	%r74, %tid.x;
	mad.lo.s32 	%r2, %r72, %r73, %r74;
	mov.u32 	%r75, %ctaid.z;
	mov.u32 	%r76, %ntid.z;
	mov.u32 	%r77, %tid.z;
	mad.lo.s32 	%r78, %r75, %r76, %r77;
	div.s32 	%r4, %r78, %r64;
	mul.lo.s32 	%r79, %r4, %r64;
	sub.s32 	%r3, %r78, %r79;
	mul.wide.u32 	%rd11, %r3, 4;
	add.s64 	%rd12, %rd10, %rd11;
	ld.global.u32 	%r5, [%rd12];
	ld.global.u32 	%r6, [%rd12+4];
	sub.s32 	%r7, %r6, %r5;
	setp.lt.s32 	%p3, %r7, 1;
	mov.b32 	%r287, 0;
	mov.u32 	%r282, %r287;
	@%p3 bra 	$L__BB6_31;
	ld.param.u32 	%r264, [_Z17sconv_batch_tiledIiLi2ELi16ELi16ELi56ELi1ELi0EEvPKiS1_PKT_S4_iiiiiiiiiS4_PS2_iiii_param_18];
	ld.param.u32 	%r261, [_Z17sconv_batch_tiledIiLi2ELi16ELi16ELi56ELi1ELi0EEvPKiS1_PKT_S4_iiiiiiiiiS4_PS2_iiii_param_17];
	ld.param.u32 	%r258, [_Z17sconv_batch_tiledIiLi2ELi16ELi16ELi56ELi1ELi0EEvPKiS1_PKT_S4_iiiiiiiiiS4_PS2_iiii_param_16];
	ld.param.u32 	%r257, [_Z17sconv_batch_tiledIiLi2ELi16ELi16ELi56ELi1ELi0EEvPKiS1_PKT_S4_iiiiiiiiiS4_PS2_iiii_param_10];
	ld.param.u32 	%r256, [_Z17sconv_batch_tiledIiLi2ELi16ELi16ELi56ELi1ELi0EEvPKiS1_PKT_S4_iiiiiiiiiS4_PS2_iiii_param_9];
	ld.param.u32 	%r255, [_Z17sconv_batch_tiledIiLi2ELi16ELi16ELi56ELi1ELi0EEvPKiS1_PKT_S4_iiiiiiiiiS4_PS2_iiii_param_8];
	ld.param.u32 	%r254, [_Z17sconv_batch_tiledIiLi2ELi16ELi16ELi56ELi1ELi0EEvPKiS1_PKT_S4_iiiiiiiiiS4_PS2_iiii_param_6];
	ld.param.u32 	%r253, [_Z17sconv_batch_tiledIiLi2ELi16ELi16ELi56ELi1ELi0EEvPKiS1_PKT_S4_iiiiiiiiiS4_PS2_iiii_param_4];
	setp.ge.s32 	%p4, %r1, %r258;
	setp.ge.s32 	%p5, %r2, %r261;
	or.pred  	%p1, %p4, %p5;
	mul.lo.s32 	%r81, %r264, %r253;
	mul.lo.s32 	%r82, %r81, %r4;
	shl.b32 	%r83, %r82, 1;
	cvt.s64.s32 	%rd13, %r83;
	mul.lo.s32 	%r84, %r256, %r1;
	add.s32 	%r85, %r255, %r254;
	mul.lo.s32 	%r86, %r84, %r85;
	cvt.s64.s32 	%rd14, %r86;
	mul.lo.s32 	%r87, %r257, %r2;
	cvt.s64.s32 	%rd15, %r87;
	add.s64 	%rd16, %rd15, %rd14;
	add.s64 	%rd3, %rd16, %rd13;
	cvt.s64.s32 	%rd17, %r81;
	add.s64 	%rd4, %rd3, %rd17;
	mov.b32 	%r287, 0;
	mov.u32 	%r270, %r7;
	mov.u32 	%r271, %r287;
$L__BB6_2:
	min.s32 	%r88, %r270, 1024;
	max.s32 	%r15, %r88, 1;
	add.s32 	%r89, %r271, %r5;
	mov.u32 	%r90, %tid.y;
	shl.b32 	%r91, %r90, 4;
	mov.u32 	%r92, %tid.x;
	add.s32 	%r93, %r91, %r92;
	add.s32 	%r16, %r89, %r93;
	setp.lt.s32 	%p6, %r16, %r6;
	@%p6 bra 	$L__BB6_4;
	shl.b32 	%r99, %r93, 2;
	mov.u32 	%r100, _ZZ17sconv_batch_tiledIiLi2ELi16ELi16ELi56ELi1ELi0EEvPKiS1_PKT_S4_iiiiiiiiiS4_PS2_iiiiE8colidx_s;
	add.s32 	%r101, %r100, %r99;
	mov.b32 	%r272, 0;
	st.shared.u32 	[%r101], %r272;
	bra.uni 	$L__BB6_5;
$L__BB6_4:
	mul.wide.s32 	%rd18, %r16, 4;
	add.s64 	%rd19, %rd2, %rd18;
	ld.global.u32 	%r102, [%rd19];
	mov.u32 	%r103, %tid.y;
	shl.b32 	%r104, %r103, 4;
	mov.u32 	%r105, %tid.x;
	add.s32 	%r106, %r104, %r105;
	shl.b32 	%r107, %r106, 2;
	mov.u32 	%r108, _ZZ17sconv_batch_tiledIiLi2ELi16ELi16ELi56ELi1ELi0EEvPKiS1_PKT_S4_iiiiiiiiiS4_PS2_iiiiE8colidx_s;
	add.s32 	%r109, %r108, %r107;
	st.shared.u32 	[%r109], %r102;
	add.s64 	%rd20, %rd1, %rd18;
	ld.global.u32 	%r272, [%rd20];
$L__BB6_5:
	shl.b32 	%r114, %r93, 2;
	mov.u32 	%r115, _ZZ17sconv_batch_tiledIiLi2ELi16ELi16ELi56ELi1ELi0EEvPKiS1_PKT_S4_iiiiiiiiiS4_PS2_iiiiE8values_s;
	add.s32 	%r116, %r115, %r114;
	st.shared.u32 	[%r116], %r272;
	bar.sync 	0;
	add.s32 	%r117, %r16, 256;
	setp.lt.s32 	%p7, %r117, %r6;
	@%p7 bra 	$L__BB6_7;
	mov.u32 	%r121, %tid.x;
	add.s32 	%r122, %r91, %r121;
	shl.b32 	%r123, %r122, 2;
	mov.u32 	%r124, _ZZ17sconv_batch_tiledIiLi2ELi16ELi16ELi56ELi1ELi0EEvPKiS1_PKT_S4_iiiiiiiiiS4_PS2_iiiiE8colidx_s;
	add.s32 	%r125, %r124, %r123;
	mov.b32 	%r273, 0;
	st.shared.u32 	[%r125+1024], %r273;
	bra.uni 	$L__BB6_8;
$L__BB6_7:
	mul.wide.s32 	%rd21, %r16, 4;
	add.s64 	%rd22, %rd2, %rd21;
	ld.global.u32 	%r126, [%rd22+1024];
	mov.u32 	%r127, %tid.y;
	shl.b32 	%r128, %r127, 4;
	mov.u32 	%r129, %tid.x;
	add.s32 	%r130, %r128, %r129;
	shl.b32 	%r131, %r130, 2;
	mov.u32 	%r132, _ZZ17sconv_batch_tiledIiLi2ELi16ELi16ELi56ELi1ELi0EEvPKiS1_PKT_S4_iiiiiiiiiS4_PS2_iiiiE8colidx_s;
	add.s32 	%r133, %r132, %r131;
	st.shared.u32 	[%r133+1024], %r126;
	add.s64 	%rd23, %rd1, %rd21;
	ld.global.u32 	%r273, [%rd23+1024];
$L__BB6_8:
	mov.u32 	%r134, %tid.y;
	shl.b32 	%r135, %r134, 4;
	mov.u32 	%r136, %tid.x;
	add.s32 	%r137, %r135, %r136;
	shl.b32 	%r138, %r137, 2;
	add.s32 	%r140, %r115, %r138;
	st.shared.u32 	[%r140+1024], %r273;
	bar.sync 	0;
	add.s32 	%r141, %r16, 512;
	setp.lt.s32 	%p8, %r141, %r6;
	@%p8 bra 	$L__BB6_10;
	mov.u32 	%r148, _ZZ17sconv_batch_tiledIiLi2ELi16ELi16ELi56ELi1ELi0EEvPKiS1_PKT_S4_iiiiiiiiiS4_PS2_iiiiE8colidx_s;
	add.s32 	%r149, %r148, %r138;
	mov.b32 	%r274, 0;
	st.shared.u32 	[%r149+2048], %r274;
	bra.uni 	$L__BB6_11;
$L__BB6_10:
	mul.wide.s32 	%rd24, %r16, 4;
	add.s64 	%rd25, %rd2, %rd24;
	ld.global.u32 	%r150, [%rd25+2048];
	mov.u32 	%r151, %tid.y;
	shl.b32 	%r152, %r151, 4;
	mov.u32 	%r153, %tid.x;
	add.s32 	%r154, %r152, %r153;
	shl.b32 	%r155, %r154, 2;
	mov.u32 	%r156, _ZZ17sconv_batch_tiledIiLi2ELi16ELi16ELi56ELi1ELi0EEvPKiS1_PKT_S4_iiiiiiiiiS4_PS2_iiiiE8colidx_s;
	add.s32 	%r157, %r156, %r155;
	st.shared.u32 	[%r157+2048], %r150;
	add.s64 	%rd26, %rd1, %rd24;
	ld.global.u32 	%r274, [%rd26+2048];
$L__BB6_11:
	add.s32 	%r164, %r115, %r138;
	st.shared.u32 	[%r164+2048], %r274;
	bar.sync 	0;
	add.s32 	%r165, %r16, 768;
	setp.lt.s32 	%p9, %r165, %r6;
	@%p9 bra 	$L__BB6_13;
	mov.u32 	%r167, %tid.y;
	shl.b32 	%r168, %r167, 4;
	mov.u32 	%r169, %tid.x;
	add.s32 	%r170, %r168, %r169;
	shl.b32 	%r171, %r170, 2;
	mov.u32 	%r172, _ZZ17sconv_batch_tiledIiLi2ELi16ELi16ELi56ELi1ELi0EEvPKiS1_PKT_S4_iiiiiiiiiS4_PS2_iiiiE8colidx_s;
	add.s32 	%r173, %r172, %r171;
	mov.b32 	%r275, 0;
	st.shared.u32 	[%r173+3072], %r275;
	bra.uni 	$L__BB6_14;
$L__BB6_13:
	mul.wide.s32 	%rd27, %r16, 4;
	add.s64 	%rd28, %rd2, %rd27;
	ld.global.u32 	%r174, [%rd28+3072];
	mov.u32 	%r175, %tid.y;
	shl.b32 	%r176, %r175, 4;
	mov.u32 	%r177, %tid.x;
	add.s32 	%r178, %r176, %r177;
	shl.b32 	%r179, %r178, 2;
	mov.u32 	%r180, _ZZ17sconv_batch_tiledIiLi2ELi16ELi16ELi56ELi1ELi0EEvPKiS1_PKT_S4_iiiiiiiiiS4_PS2_iiiiE8colidx_s;
	add.s32 	%r181, %r180, %r179;
	st.shared.u32 	[%r181+3072], %r174;
	add.s64 	%rd29, %rd1, %rd27;
	ld.global.u32 	%r275, [%rd29+3072];
$L__BB6_14:
	mov.u32 	%r182, %tid.y;
	shl.b32 	%r183, %r182, 4;
	mov.u32 	%r184, %tid.x;
	add.s32 	%r185, %r183, %r184;
	shl.b32 	%r186, %r185, 2;
	add.s32 	%r188, %r115, %r186;
	st.shared.u32 	[%r188+3072], %r275;
	bar.sync 	0;
	setp.le.s32 	%p10, %r7, %r271;
	or.pred  	%p2, %p1, %p10;
	@%p2 bra 	$L__BB6_22;
	setp.lt.s32 	%p11, %r270, 4;
	mov.b32 	%r281, 0;
	@%p11 bra 	$L__BB6_18;
	add.s32 	%r277, %r115, 8;
	mov.u32 	%r193, _ZZ17sconv_batch_tiledIiLi2ELi16ELi16ELi56ELi1ELi0EEvPKiS1_PKT_S4_iiiiiiiiiS4_PS2_iiiiE8colidx_s;
	add.s32 	%r276, %r193, 8;
	and.b32  	%r194, %r15, 2044;
	neg.s32 	%r278, %r194;
$L__BB6_17:
	and.b32  	%r281, %r15, 2044;
	ld.shared.u32 	%r199, [%r277+-8];
	ld.shared.s32 	%rd34, [%r276+-8];
	add.s64 	%rd35, %rd3, %rd34;
	shl.b64 	%rd36, %rd35, 2;
	add.s64 	%rd30, %rd5, %rd36;
	// begin inline asm
	ld.global.nc.s32 %r195, [%rd30];
	// end inline asm
	mad.lo.s32 	%r200, %r195, %r199, %r282;
	ld.shared.u32 	%r201, [%r277+-4];
	ld.shared.s32 	%rd37, [%r276+-4];
	add.s64 	%rd38, %rd3, %rd37;
	shl.b64 	%rd39, %rd38, 2;
	add.s64 	%rd31, %rd5, %rd39;
	// begin inline asm
	ld.global.nc.s32 %r196, [%rd31];
	// end inline asm
	mad.lo.s32 	%r202, %r196, %r201, %r200;
	ld.shared.u32 	%r203, [%r277];
	ld.shared.s32 	%rd40, [%r276];
	add.s64 	%rd41, %rd3, %rd40;
	shl.b64 	%rd42, %rd41, 2;
	add.s64 	%rd32, %rd5, %rd42;
	// begin inline asm
	ld.global.nc.s32 %r197, [%rd32];
	// end inline asm
	mad.lo.s32 	%r204, %r197, %r203, %r202;
	ld.shared.u32 	%r205, [%r277+4];
	ld.shared.s32 	%rd43, [%r276+4];
	add.s64 	%rd44, %rd3, %rd43;
	shl.b64 	%rd45, %rd44, 2;
	add.s64 	%rd33, %rd5, %rd45;
	// begin inline asm
	ld.global.nc.s32 %r198, [%rd33];
	// end inline asm
	mad.lo.s32 	%r282, %r198, %r205, %r204;
	add.s32 	%r278, %r278, 4;
	add.s32 	%r277, %r277, 16;
	add.s32 	%r276, %r276, 16;
	setp.ne.s32 	%p12, %r278, 0;
	@%p12 bra 	$L__BB6_17;
$L__BB6_18:
	and.b32  	%r206, %r15, 3;
	setp.eq.s32 	%p13, %r206, 0;
	@%p13 bra 	$L__BB6_22;
	shl.b32 	%r208, %r281, 2;
	mov.u32 	%r209, _ZZ17sconv_batch_tiledIiLi2ELi16ELi16ELi56ELi1ELi0EEvPKiS1_PKT_S4_iiiiiiiiiS4_PS2_iiiiE8values_s;
	add.s32 	%r37, %r209, %r208;
	ld.shared.u32 	%r210, [%r37];
	mov.u32 	%r211, _ZZ17sconv_batch_tiledIiLi2ELi16ELi16ELi56ELi1ELi0EEvPKiS1_PKT_S4_iiiiiiiiiS4_PS2_iiiiE8colidx_s;
	add.s32 	%r38, %r211, %r208;
	ld.shared.s32 	%rd47, [%r38];
	add.s64 	%rd48, %rd3, %rd47;
	shl.b64 	%rd49, %rd48, 2;
	add.s64 	%rd46, %rd5, %rd49;
	// begin inline asm
	ld.global.nc.s32 %r207, [%rd46];
	// end inline asm
	mad.lo.s32 	%r282, %r207, %r210, %r282;
	setp.eq.s32 	%p14, %r206, 1;
	@%p14 bra 	$L__BB6_22;
	ld.shared.u32 	%r214, [%r37+4];
	ld.shared.s32 	%rd51, [%r38+4];
	add.s64 	%rd52, %rd3, %rd51;
	shl.b64 	%rd53, %rd52, 2;
	add.s64 	%rd50, %rd5, %rd53;
	// begin inline asm
	ld.global.nc.s32 %r213, [%rd50];
	// end inline asm
	mad.lo.s32 	%r282, %r213, %r214, %r282;
	setp.eq.s32 	%p15, %r206, 2;
	@%p15 bra 	$L__BB6_22;
	ld.shared.u32 	%r217, [%r37+8];
	ld.shared.s32 	%rd55, [%r38+8];
	add.s64 	%rd56, %rd3, %rd55;
	shl.b64 	%rd57, %rd56, 2;
	add.s64 	%rd54, %rd5, %rd57;
	// begin inline asm
	ld.global.nc.s32 %r216, [%rd54];
	// end inline asm
	mad.lo.s32 	%r282, %r216, %r217, %r282;
$L__BB6_22:
	@%p2 bra 	$L__BB6_30;
	and.b32  	%r43, %r15, 3;
	setp.lt.s32 	%p16, %r270, 4;
	mov.b32 	%r286, 0;
	@%p16 bra 	$L__BB6_26;
	and.b32  	%r286, %r15, 2044;
	mov.b32 	%r284, 0;
$L__BB6_25:
	shl.b32 	%r224, %r284, 2;
	mov.u32 	%r225, _ZZ17sconv_batch_tiledIiLi2ELi16ELi16ELi56ELi1ELi0EEvPKiS1_PKT_S4_iiiiiiiiiS4_PS2_iiiiE8values_s;
	add.s32 	%r226, %r225, %r224;
	ld.shared.u32 	%r227, [%r226];
	mov.u32 	%r228, _ZZ17sconv_batch_tiledIiLi2ELi16ELi16ELi56ELi1ELi0EEvPKiS1_PKT_S4_iiiiiiiiiS4_PS2_iiiiE8colidx_s;
	add.s32 	%r229, %r228, %r224;
	ld.shared.s32 	%rd62, [%r229];
	add.s64 	%rd63, %rd4, %rd62;
	shl.b64 	%rd64, %rd63, 2;
	add.s64 	%rd58, %rd5, %rd64;
	// begin inline asm
	ld.global.nc.s32 %r220, [%rd58];
	// end inline asm
	mad.lo.s32 	%r230, %r220, %r227, %r287;
	ld.shared.u32 	%r231, [%r226+4];
	ld.shared.s32 	%rd65, [%r229+4];
	add.s64 	%rd66, %rd4, %rd65;
	shl.b64 	%rd67, %rd66, 2;
	add.s64 	%rd59, %rd5, %rd67;
	// begin inline asm
	ld.global.nc.s32 %r221, [%rd59];
	// end inline asm
	mad.lo.s32 	%r232, %r221, %r231, %r230;
	ld.shared.u32 	%r233, [%r226+8];
	ld.shared.s32 	%rd68, [%r229+8];
	add.s64 	%rd69, %rd4, %rd68;
	shl.b64 	%rd70, %rd69, 2;
	add.s64 	%rd60, %rd5, %rd70;
	// begin inline asm
	ld.global.nc.s32 %r222, [%rd60];
	// end inline asm
	mad.lo.s32 	%r234, %r222, %r233, %r232;
	ld.shared.u32 	%r235, [%r226+12];
	ld.shared.s32 	%rd71, [%r229+12];
	add.s64 	%rd72, %rd4, %rd71;
	shl.b64 	%rd73, %rd72, 2;
	add.s64 	%rd61, %rd5, %rd73;
	// begin inline asm
	ld.global.nc.s32 %r223, [%rd61];
	// end inline asm
	mad.lo.s32 	%r287, %r223, %r235, %r234;
	add.s32 	%r284, %r284, 4;
	setp.ne.s32 	%p17, %r284, %r286;
	@%p17 bra 	$L__BB6_25;
$L__BB6_26:
	setp.eq.s32 	%p18, %r43, 0;
	@%p18 bra 	$L__BB6_30;
	shl.b32 	%r237, %r286, 2;
	mov.u32 	%r238, _ZZ17sconv_batch_tiledIiLi2ELi16ELi16ELi56ELi1ELi0EEvPKiS1_PKT_S4_iiiiiiiiiS4_PS2_iiiiE8values_s;
	add.s32 	%r51, %r238, %r237;
	ld.shared.u32 	%r239, [%r51];
	mov.u32 	%r240, _ZZ17sconv_batch_tiledIiLi2ELi16ELi16ELi56ELi1ELi0EEvPKiS1_PKT_S4_iiiiiiiiiS4_PS2_iiiiE8colidx_s;
	add.s32 	%r52, %r240, %r237;
	ld.shared.s32 	%rd75, [%r52];
	add.s64 	%rd76, %rd4, %rd75;
	shl.b64 	%rd77, %rd76, 2;
	add.s64 	%rd74, %rd5, %rd77;
	// begin inline asm
	ld.global.nc.s32 %r236, [%rd74];
	// end inline asm
	mad.lo.s32 	%r287, %r236, %r239, %r287;
	setp.eq.s32 	%p19, %r43, 1;
	@%p19 bra 	$L__BB6_30;
	ld.shared.u32 	%r242, [%r51+4];
	ld.shared.s32 	%rd79, [%r52+4];
	add.s64 	%rd80, %rd4, %rd79;
	shl.b64 	%rd81, %rd80, 2;
	add.s64 	%rd78, %rd5, %rd81;
	// begin inline asm
	ld.global.nc.s32 %r241, [%rd78];
	// end inline asm
	mad.lo.s32 	%r287, %r241, %r242, %r287;
	setp.eq.s32 	%p20, %r43, 2;
	@%p20 bra 	$L__BB6_30;
	ld.shared.u32 	%r244, [%r51+8];
	ld.shared.s32 	%rd83, [%r52+8];
	add.s64 	%rd84, %rd4, %rd83;
	shl.b64 	%rd85, %rd84, 2;
	add.s64 	%rd82, %rd5, %rd85;
	// begin inline asm
	ld.global.nc.s32 %r243, [%rd82];
	// end inline asm
	mad.lo.s32 	%r287, %r243, %r244, %r287;
$L__BB6_30:
	bar.sync 	0;
	add.s32 	%r271, %r271, 1024;
	setp.lt.s32 	%p21, %r271, %r7;
	add.s32 	%r270, %r270, -1024;
	@%p21 bra 	$L__BB6_2;
$L__BB6_31:
	ld.param.u32 	%r265, [_Z17sconv_batch_tiledIiLi2ELi16ELi16ELi56ELi1ELi0EEvPKiS1_PKT_S4_iiiiiiiiiS4_PS2_iiii_param_18];
	ld.param.u32 	%r262, [_Z17sconv_batch_tiledIiLi2ELi16ELi16ELi56ELi1ELi0EEvPKiS1_PKT_S4_iiiiiiiiiS4_PS2_iiii_param_17];
	ld.param.u32 	%r259, [_Z17sconv_batch_tiledIiLi2ELi16ELi16ELi56ELi1ELi0EEvPKiS1_PKT_S4_iiiiiiiiiS4_PS2_iiii_param_16];
	setp.lt.s32 	%p22, %r1, %r259;
	setp.lt.s32 	%p23, %r2, %r262;
	and.pred  	%p24, %p22, %p23;
	mul.lo.s32 	%r10, %r265, %r64;
	@%p24 bra 	$L__BB6_32;
	bra.uni 	$L__BB6_33;
$L__BB6_32:
	ld.param.u32 	%r263, [_Z17sconv_batch_tiledIiLi2ELi16ELi16ELi56ELi1ELi0EEvPKiS1_PKT_S4_iiiiiiiiiS4_PS2_iiii_param_17];
	ld.param.u32 	%r260, [_Z17sconv_batch_tiledIiLi2ELi16ELi16ELi56ELi1ELi0EEvPKiS1_PKT_S4_iiiiiiiiiS4_PS2_iiii_param_16];
	ld.param.u64 	%rd91, [_Z17sconv_batch_tiledIiLi2ELi16ELi16ELi56ELi1ELi0EEvPKiS1_PKT_S4_iiiiiiiiiS4_PS2_iiii_param_14];
	cvta.to.global.u64 	%rd86, %rd91;
	mul.lo.s32 	%r245, %r4, %r10;
	shl.b32 	%r246, %r245, 1;
	add.s32 	%r247, %r246, %r3;
	mad.lo.s32 	%r248, %r247, %r260, %r1;
	mad.lo.s32 	%r249, %r248, %r263, %r2;
	mul.wide.s32 	%rd87, %r249, 4;
	add.s64 	%rd88, %rd86, %rd87;
	st.global.u32 	[%rd88], %r282;
	add.s32 	%r250, %r247, %r10;
	mad.lo.s32 	%r251, %r250, %r260, %r1;
	mad.lo.s32 	%r252, %r251, %r263, %r2;
	mul.wide.s32 	%rd89, %r252, 4;
	add.s64 	%rd90, %rd86, %rd89;
	st.global.u32 	[%rd90], %r287;
$L__BB6_33:
	ret;

}
	// .globl	_Z15sconv_relu_baseIiEvPKiS1_PKT_S4_iiiiiiiiS4_PS2_iii
.visible .entry _Z15sconv_relu_baseIiEvPKiS1_PKT_S4_iiiiiiiiS4_PS2_iii(
	.param .u64 .ptr .align 1 _Z15sconv_relu_baseIiEvPKiS1_PKT_S4_iiiiiiiiS4_PS2_iii_param_0,
	.param .u64 .ptr .align 1 _Z15sconv_relu_baseIiEvPKiS1_PKT_S4_iiiiiiiiS4_PS2_iii_param_1,
	.param .u64 .ptr .align 1 _Z15sconv_relu_baseIiEvPKiS1_PKT_S4_iiiiiiiiS4_PS2_iii_param_2,
	.param .u64 .ptr .align 1 _Z15sconv_relu_baseIiEvPKiS1_PKT_S4_iiiiiiiiS4_PS2_iii_param_3,
	.param .u32 _Z15sconv_relu_baseIiEvPKiS1_PKT_S4_iiiiiiiiS4_PS2_iii_param_4,
	.param .u32 _Z15sconv_relu_baseIiEvPKiS1_PKT_S4_iiiiiiiiS4_PS2_iii_param_5,
	.param .u32 _Z15sconv_relu_baseIiEvPKiS1_PKT_S4_iiiiiiiiS4_PS2_iii_param_6,
	.param .u32 _Z15sconv_relu_baseIiEvPKiS1_PKT_S4_iiiiiiiiS4_PS2_iii_param_7,
	.param .u32 _Z15sconv_relu_baseIiEvPKiS1_PKT_S4_iiiiiiiiS4_PS2_iii_param_8,
	.param .u32 _Z15sconv_relu_baseIiEvPKiS1_PKT_S4_iiiiiiiiS4_PS2_iii_param_9,
	.param .u32 _Z15sconv_relu_baseIiEvPKiS1_PKT_S4_iiiiiiiiS4_PS2_iii_param_10,
	.param .u32 _Z15sconv_relu_baseIiEvPKiS1_PKT_S4_iiiiiiiiS4_PS2_iii_param_11,
	.param .u64 .ptr .align 1 _Z15sconv_relu_baseIiEvPKiS1_PKT_S4_iiiiiiiiS4_PS2_iii_param_12,
	.param .u64 .ptr .align 1 _Z15sconv_relu_baseIiEvPKiS1_PKT_S4_iiiiiiiiS4_PS2_iii_param_13,
	.param .u32 _Z15sconv_relu_baseIiEvPKiS1_PKT_S4_iiiiiiiiS4_PS2_iii_param_14,
	.param .u32 _Z15sconv_relu_baseIiEvPKiS1_PKT_S4_iiiiiiiiS4_PS2_iii_param_15,
	.param .u32 _Z15sconv_relu_baseIiEvPKiS1_PKT_S4_iiiiiiiiS4_PS2_iii_param_16
)
{
	.reg .pred 	%p<15>;
	.reg .b32 	%r<117>;
	.reg .b64 	%rd<94>;

	ld.param.u64 	%rd6, [_Z15sconv_relu_baseIiEvPKiS1_PKT_S4_iiiiiiiiS4_PS2_iii_param_0];
	ld.param.u64 	%rd9, [_Z15sconv_relu_baseIiEvPKiS1_PKT_S4_iiiiiiiiS4_PS2_iii_param_1];
	ld.param.u64 	%rd10, [_Z15sconv_relu_baseIiEvPKiS1_PKT_S4_iiiiiiiiS4_PS2_iii_param_2];
	ld.param.u64 	%rd11, [_Z15sconv_relu_baseIiEvPKiS1_PKT_S4_iiiiiiiiS4_PS2_iii_param_3];
	ld.param.u32 	%r32, [_Z15sconv_relu_baseIiEvPKiS1_PKT_S4_iiiiiiiiS4_PS2_iii_param_5];
	ld.param.u32 	%r33, [_Z15sconv_relu_baseIiEvPKiS1_PKT_S4_iiiiiiiiS4_PS2_iii_param_7];
	ld.param.u32 	%r34, [_Z15sconv_relu_baseIiEvPKiS1_PKT_S4_iiiiiiiiS4_PS2_iii_param_8];
	ld.param.u32 	%r35, [_Z15sconv_relu_baseIiEvPKiS1_PKT_S4_iiiiiiiiS4_PS2_iii_param_9];
	ld.param.u64 	%rd7, [_Z15sconv_relu_baseIiEvPKiS1_PKT_S4_iiiiiiiiS4_PS2_iii_param_12];
	ld.param.u64 	%rd8, [_Z15sconv_relu_baseIiEvPKiS1_PKT_S4_iiiiiiiiS4_PS2_iii_param_13];
	ld.param.u32 	%r38, [_Z15sconv_relu_baseIiEvPKiS1_PKT_S4_iiiiiiiiS4_PS2_iii_param_14];
	ld.param.u32 	%r36, [_Z15sconv_relu_baseIiEvPKiS1_PKT_S4_iiiiiiiiS4_PS2_iii_param_15];
	ld.param.u32 	%r37, [_Z15sconv_relu_baseIiEvPKiS1_PKT_S4_iiiiiiiiS4_PS2_iii_param_16];
	cvta.to.global.u64 	%rd1, %rd11;
	cvta.to.global.u64 	%rd2, %rd9;
	cvta.to.global.u64 	%rd3, %rd10;
	mov.u32 	%r39, %ctaid.y;
	mov.u32 	%r40, %ntid.y;
	mov.u32 	%r41, %tid.y;
	mad.lo.s32 	%r1, %r39, %r40, %r41;
	mov.u32 	%r42, %ctaid.x;
	mov.u32 	%r43, %ntid.x;
	mov.u32 	%r44, %tid.x;
	mad.lo.s32 	%r2, %r42, %r43, %r44;
	mov.u32 	%r45, %ctaid.z;
	mov.u32 	%r46, %ntid.z;
	mov.u32 	%r47, %tid.z;
	mad.lo.s32 	%r3, %r45, %r46, %r47;
	setp.ge.s32 	%p1, %r3, %r38;
	setp.ge.s32 	%p2, %r1, %r36;
	or.pred  	%p3, %p1, %p2;
	setp.ge.s32 	%p4, %r2, %r37;
	or.pred  	%p5, %p3, %p4;
	@%p5 bra 	$L__BB7_14;
	cvta.to.global.u64 	%rd12, %rd6;
	cvta.to.global.u64 	%rd13, %rd7;
	mul.lo.s32 	%r48, %r34, %r1;
	add.s32 	%r49, %r33, %r32;
	mul.lo.s32 	%r50, %r48, %r49;
	cvt.s64.s32 	%rd14, %r50;
	mul.lo.s32 	%r51, %r35, %r2;
	cvt.s64.s32 	%rd15, %r51;
	add.s64 	%rd4, %rd14, %rd15;
	mul.wide.u32 	%rd16, %r3, 4;
	add.s64 	%rd17, %rd13, %rd16;
	ld.global.u32 	%r116, [%rd17];
	add.s64 	%rd18, %rd12, %rd16;
	ld.global.u32 	%r108, [%rd18];
	ld.global.u32 	%r6, [%rd18+4];
	setp.ge.s32 	%p6, %r108, %r6;
	@%p6 bra 	$L__BB7_13;
	add.s32 	%r53, %r108, 1;
	max.s32 	%r54, %r6, %r53;
	sub.s32 	%r7, %r54, %r108;
	and.b32  	%r8, %r7, 7;
	sub.s32 	%r55, %r108, %r54;
	setp.gt.u32 	%p7, %r55, -8;
	@%p7 bra 	$L__BB7_5;
	and.b32  	%r56, %r7, -8;
	neg.s32 	%r104, %r56;
	add.s64 	%rd5, %rd2, 16;
$L__BB7_4:
	.pragma "nounroll";
	mul.wide.s32 	%rd19, %r108, 4;
	add.s64 	%rd20, %rd3, %rd19;
	add.s64 	%rd21, %rd5, %rd19;
	ld.global.u32 	%r57, [%rd20];
	ld.global.s32 	%rd22, [%rd21+-16];
	add.s64 	%rd23, %rd4, %rd22;
	shl.b64 	%rd24, %rd23, 2;
	add.s64 	%rd25, %rd1, %rd24;
	ld.global.u32 	%r58, [%rd25];
	mad.lo.s32 	%r59, %r58, %r57, %r116;
	ld.global.u32 	%r60, [%rd20+4];
	ld.global.s32 	%rd26, [%rd21+-12];
	add.s64 	%rd27, %rd4, %rd26;
	shl.b64 	%rd28, %rd27, 2;
	add.s64 	%rd29, %rd1, %rd28;
	ld.global.u32 	%r61, [%rd29];
	mad.lo.s32 	%r62, %r61, %r60, %r59;
	ld.global.u32 	%r63, [%rd20+8];
	ld.global.s32 	%rd30, [%rd21+-8];
	add.s64 	%rd31, %rd4, %rd30;
	shl.b64 	%rd32, %rd31, 2;
	add.s64 	%rd33, %rd1, %rd32;
	ld.global.u32 	%r64, [%rd33];
	mad.lo.s32 	%r65, %r64, %r63, %r62;
	ld.global.u32 	%r66, [%rd20+12];
	ld.global.s32 	%rd34, [%rd21+-4];
	add.s64 	%rd35, %rd4, %rd34;
	shl.b64 	%rd36, %rd35, 2;
	add.s64 	%rd37, %rd1, %rd36;
	ld.global.u32 	%r67, [%rd37];
	mad.lo.s32 	%r68, %r67, %r66, %r65;
	ld.global.u32 	%r69, [%rd20+16];
	ld.global.s32 	%rd38, [%rd21];
	add.s64 	%rd39, %rd4, %rd38;
	shl.b64 	%rd40, %rd39, 2;
	add.s64 	%rd41, %rd1, %rd40;
	ld.global.u32 	%r70, [%rd41];
	mad.lo.s32 	%r71, %r70, %r69, %r68;
	ld.global.u32 	%r72, [%rd20+20];
	ld.global.s32 	%rd42, [%rd21+4];
	add.s64 	%rd43, %rd4, %rd42;
	shl.b64 	%rd44, %rd43, 2;
	add.s64 	%rd45, %rd1, %rd44;
	ld.global.u32 	%r73, [%rd45];
	mad.lo.s32 	%r74, %r73, %r72, %r71;
	ld.global.u32 	%r75, [%rd20+24];
	ld.global.s32 	%rd46, [%rd21+8];
	add.s64 	%rd47, %rd4, %rd46;
	shl.b64 	%rd48, %rd47, 2;
	add.s64 	%rd49, %rd1, %rd48;
	ld.global.u32 	%r76, [%rd49];
	mad.lo.s32 	%r77, %r76, %r75, %r74;
	ld.global.u32 	%r78, [%rd20+28];
	ld.global.s32 	%rd50, [%rd21+12];
	add.s64 	%rd51, %rd4, %rd50;
	shl.b64 	%rd52, %rd51, 2;
	add.s64 	%rd53, %rd1, %rd52;
	ld.global.u32 	%r79, [%rd53];
	mad.lo.s32 	%r116, %r79, %r78, %r77;
	add.s32 	%r108, %r108, 8;
	add.s32 	%r104, %r104, 8;
	setp.ne.s32 	%p8, %r104, 0;
	@%p8 bra 	$L__BB7_4;
$L__BB7_5:
	setp.eq.s32 	%p9, %r8, 0;
	@%p9 bra 	$L__BB7_13;
	and.b32  	%r19, %r7, 3;
	setp.lt.u32 	%p10, %r8, 4;
	@%p10 bra 	$L__BB7_8;
	mul.wide.s32 	%rd54, %r108, 4;
	add.s64 	%rd55, %rd3, %rd54;
	ld.global.u32 	%r81, [%rd55];
	add.s64 	%rd56, %rd2, %rd54;
	ld.global.s32 	%rd57, [%rd56];
	add.s64 	%rd58, %rd4, %rd57;
	shl.b64 	%rd59, %rd58, 2;
	add.s64 	%rd60, %rd1, %rd59;
	ld.global.u32 	%r82, [%rd60];
	mad.lo.s32 	%r83, %r82, %r81, %r116;
	ld.global.u32 	%r84, [%rd55+4];
	ld.global.s32 	%rd61, [%rd56+4];
	add.s64 	%rd62, %rd4, %rd61;
	shl.b64 	%rd63, %rd62, 2;
	add.s64 	%rd64, %rd1, %rd63;
	ld.global.u32 	%r85, [%rd64];
	mad.lo.s32 	%r86, %r85, %r84, %r83;
	ld.global.u32 	%r87, [%rd55+8];
	ld.global.s32 	%rd65, [%rd56+8];
	add.s64 	%rd66, %rd4, %rd65;
	shl.b64 	%rd67, %rd66, 2;
	add.s64 	%rd68, %rd1, %rd67;
	ld.global.u32 	%r88, [%rd68];
	mad.lo.s32 	%r89, %r88, %r87, %r86;
	ld.global.u32 	%r90, [%rd55+12];
	ld.global.s32 	%rd69, [%rd56+12];
	add.s64 	%rd70, %rd4, %rd69;
	shl.b64 	%rd71, %rd70, 2;
	add.s64 	%rd72, %rd1, %rd71;
	ld.global.u32 	%r91, [%rd72];
	mad.lo.s32 	%r116, %r91, %r90, %r89;
	add.s32 	%r108, %r108, 4;
$L__BB7_8:
	setp.eq.s32 	%p11, %r19, 0;
	@%p11 bra 	$L__BB7_13;
	setp.eq.s32 	%p12, %r19, 1;
	@%p12 bra 	$L__BB7_11;
	mul.wide.s32 	%rd73, %r108, 4;
	add.s64 	%rd74, %rd3, %rd73;
	ld.global.u32 	%r93, [%rd74];
	add.s64 	%rd75, %rd2, %rd73;
	ld.global.s32 	%rd76, [%rd75];
	add.s64 	%rd77, %rd4, %rd76;
	shl.b64 	%rd78, %rd77, 2;
	add.s64 	%rd79, %rd1, %rd78;
	ld.global.u32 	%r94, [%rd79];
	mad.lo.s32 	%r95, %r94, %r93, %r116;
	ld.global.u32 	%r96, [%rd74+4];
	ld.global.s32 	%rd80, [%rd75+4];
	add.s64 	%rd81, %rd4, %rd80;
	shl.b64 	%rd82, %rd81, 2;
	add.s64 	%rd83, %rd1, %rd82;
	ld.global.u32 	%r97, [%rd83];
	mad.lo.s32 	%r116, %r97, %r96, %r95;
	add.s32 	%r108, %r108, 2;
$L__BB7_11:
	and.b32  	%r98, %r7, 1;
	setp.eq.b32 	%p13, %r98, 1;
	not.pred 	%p14, %p13;
	@%p14 bra 	$L__BB7_13;
	mul.wide.s32 	%rd84, %r108, 4;
	add.s64 	%rd85, %rd3, %rd84;
	ld.global.u32 	%r99, [%rd85];
	add.s64 	%rd86, %rd2, %rd84;
	ld.global.s32 	%rd87, [%rd86];
	add.s64 	%rd88, %rd4, %rd87;
	shl.b64 	%rd89, %rd88, 2;
	add.s64 	%rd90, %rd1, %rd89;
	ld.global.u32 	%r100, [%rd90];
	mad.lo.s32 	%r116, %r100, %r99, %r116;
$L__BB7_13:
	max.s32 	%r101, %r116, 0;
	mad.lo.s32 	%r102, %r36, %r3, %r1;
	mad.lo.s32 	%r103, %r102, %r37, %r2;
	cvta.to.global.u64 	%rd91, %rd8;
	mul.wide.s32 	%rd92, %r103, 4;
	add.s64 	%rd93, %rd91, %rd92;
	st.global.u32 	[%rd93], %r101;
$L__BB7_14:
	ret;

}
	// .globl	_Z10sconv_baseIiEvPKiS1_PKT_S4_iiiiiiiiS4_PS2_iii
.visible .entry _Z10sconv_baseIiEvPKiS1_PKT_S4_iiiiiiiiS4_PS2_iii(
	.param .u64 .ptr .align 1 _Z10sconv_baseIiEvPKiS1_PKT_S4_iiiiiiiiS4_PS2_iii_param_0,
	.param .u64 .ptr .align 1 _Z10sconv_baseIiEvPKiS1_PKT_S4_iiiiiiiiS4_PS2_iii_param_1,
	.param .u64 .ptr .align 1 _Z10sconv_baseIiEvPKiS1_PKT_S4_iiiiiiiiS4_PS2_iii_param_2,
	.param .u64 .ptr .align 1 _Z10sconv_baseIiEvPKiS1_PKT_S4_iiiiiiiiS4_PS2_iii_param_3,
	.param .u32 _Z10sconv_baseIiEvPKiS1_PKT_S4_iiiiiiiiS4_PS2_iii_param_4,
	.param .u32 _Z10sconv_baseIiEvPKiS1_PKT_S4_iiiiiiiiS4_PS2_iii_param_5,
	.param .u32 _Z10sconv_baseIiEvPKiS1_PKT_S4_iiiiiiiiS4_PS2_iii_param_6,
	.param .u32 _Z10sconv_baseIiEvPKiS1_PKT_S4_iiiiiiiiS4_PS2_iii_param_7,
	.param .u32 _Z10sconv_baseIiEvPKiS1_PKT_S4_iiiiiiiiS4_PS2_iii_param_8,
	.param .u32 _Z10sconv_baseIiEvPKiS1_PKT_S4_iiiiiiiiS4_PS2_iii_param_9,
	.param .u32 _Z10sconv_baseIiEvPKiS1_PKT_S4_iiiiiiiiS4_PS2_iii_param_10,
	.param .u32 _Z10sconv_baseIiEvPKiS1_PKT_S4_iiiiiiiiS4_PS2_iii_param_11,
	.param .u64 .ptr .align 1 _Z10sconv_baseIiEvPKiS1_PKT_S4_iiiiiiiiS4_PS2_iii_param_12,
	.param .u64 .ptr .align 1 _Z10sconv_baseIiEvPKiS1_PKT_S4_iiiiiiiiS4_PS2_iii_param_13,
	.param .u32 _Z10sconv_baseIiEvPKiS1_PKT_S4_iiiiiiiiS4_PS2_iii_param_14,
	.param .u32 _Z10sconv_baseIiEvPKiS1_PKT_S4_iiiiiiiiS4_PS2_iii_param_15,
	.param .u32 _Z10sconv_baseIiEvPKiS1_PKT_S4_iiiiiiiiS4_PS2_iii_param_16
)
{
	.reg .pred 	%p<15>;
	.reg .b32 	%r<118>;
	.reg .b64 	%rd<91>;

	ld.param.u64 	%rd6, [_Z10sconv_baseIiEvPKiS1_PKT_S4_iiiiiiiiS4_PS2_iii_param_0];
	ld.param.u64 	%rd8, [_Z10sconv_baseIiEvPKiS1_PKT_S4_iiiiiiiiS4_PS2_iii_param_1];
	ld.param.u64 	%rd9, [_Z10sconv_baseIiEvPKiS1_PKT_S4_iiiiiiiiS4_PS2_iii_param_2];
	ld.param.u64 	%rd10, [_Z10sconv_baseIiEvPKiS1_PKT_S4_iiiiiiiiS4_PS2_iii_param_3];
	ld.param.u32 	%r31, [_Z10sconv_baseIiEvPKiS1_PKT_S4_iiiiiiiiS4_PS2_iii_param_5];
	ld.param.u32 	%r32, [_Z10sconv_baseIiEvPKiS1_PKT_S4_iiiiiiiiS4_PS2_iii_param_7];
	ld.param.u32 	%r33, [_Z10sconv_baseIiEvPKiS1_PKT_S4_iiiiiiiiS4_PS2_iii_param_8];
	ld.param.u32 	%r34, [_Z10sconv_baseIiEvPKiS1_PKT_S4_iiiiiiiiS4_PS2_iii_param_9];
	ld.param.u64 	%rd7, [_Z10sconv_baseIiEvPKiS1_PKT_S4_iiiiiiiiS4_PS2_iii_param_13];
	ld.param.u32 	%r37, [_Z10sconv_baseIiEvPKiS1_PKT_S4_iiiiiiiiS4_PS2_iii_param_14];
	ld.param.u32 	%r35, [_Z10sconv_baseIiEvPKiS1_PKT_S4_iiiiiiiiS4_PS2_iii_param_15];
	ld.param.u32 	%r36, [_Z10sconv_baseIiEvPKiS1_PKT_S4_iiiiiiiiS4_PS2_iii_param_16];
	cvta.to.global.u64 	%rd1, %rd10;
	cvta.to.global.u64 	%rd2, %rd8;
	cvta.to.global.u64 	%rd3, %rd9;
	mov.u32 	%r38, %ctaid.y;
	mov.u32 	%r39, %ntid.y;
	mov.u32 	%r40, %tid.y;
	mad.lo.s32 	%r1, %r38, %r39, %r40;
	mov.u32 	%r41, %ctaid.x;
	mov.u32 	%r42, %ntid.x;
	mov.u32 	%r43, %tid.x;
	mad.lo.s32 	%r2, %r41, %r42, %r43;
	mov.u32 	%r44, %ctaid.z;
	mov.u32 	%r45, %ntid.z;
	mov.u32 	%r46, %tid.z;
	mad.lo.s32 	%r3, %r44, %r45, %r46;
	setp.ge.s32 	%p1, %r3, %r37;
	setp.ge.s32 	%p2, %r1, %r35;
	or.pred  	%p3, %p1, %p2;
	setp.ge.s32 	%p4, %r2, %r36;
	or.pred  	%p5, %p3, %p4;
	@%p5 bra 	$L__BB8_14;
	cvta.to.global.u64 	%rd11, %rd6;
	mul.lo.s32 	%r48, %r33, %r1;
	add.s32 	%r49, %r32, %r31;
	mul.lo.s32 	%r50, %r48, %r49;
	cvt.s64.s32 	%rd12, %r50;
	mul.lo.s32 	%r51, %r34, %r2;
	cvt.s64.s32 	%rd13, %r51;
	add.s64 	%rd4, %rd12, %rd13;
	mul.wide.u32 	%rd14, %r3, 4;
	add.s64 	%rd15, %rd11, %rd14;
	ld.global.u32 	%r109, [%rd15];
	ld.global.u32 	%r5, [%rd15+4];
	setp.ge.s32 	%p6, %r109, %r5;
	mov.b32 	%r117, 0;
	@%p6 bra 	$L__BB8_13;
	add.s32 	%r54, %r109, 1;
	max.s32 	%r55, %r5, %r54;
	sub.s32 	%r6, %r55, %r109;
	and.b32  	%r7, %r6, 7;
	sub.s32 	%r56, %r109, %r55;
	setp.gt.u32 	%p7, %r56, -8;
	mov.b32 	%r117, 0;
	@%p7 bra 	$L__BB8_5;
	and.b32  	%r58, %r6, -8;
	neg.s32 	%r105, %r58;
	add.s64 	%rd5, %rd2, 16;
	mov.b32 	%r117, 0;
$L__BB8_4:
	.pragma "nounroll";
	mul.wide.s32 	%rd16, %r109, 4;
	add.s64 	%rd17, %rd3, %rd16;
	add.s64 	%rd18, %rd5, %rd16;
	ld.global.u32 	%r59, [%rd17];
	ld.global.s32 	%rd19, [%rd18+-16];
	add.s64 	%rd20, %rd4, %rd19;
	shl.b64 	%rd21, %rd20, 2;
	add.s64 	%rd22, %rd1, %rd21;
	ld.global.u32 	%r60, [%rd22];
	mad.lo.s32 	%r61, %r60, %r59, %r117;
	ld.global.u32 	%r62, [%rd17+4];
	ld.global.s32 	%rd23, [%rd18+-12];
	add.s64 	%rd24, %rd4, %rd23;
	shl.b64 	%rd25, %rd24, 2;
	add.s64 	%rd26, %rd1, %rd25;
	ld.global.u32 	%r63, [%rd26];
	mad.lo.s32 	%r64, %r63, %r62, %r61;
	ld.global.u32 	%r65, [%rd17+8];
	ld.global.s32 	%rd27, [%rd18+-8];
	add.s64 	%rd28, %rd4, %rd27;
	shl.b64 	%rd29, %rd28, 2;
	add.s64 	%rd30, %rd1, %rd29;
	ld.global.u32 	%r66, [%rd30];
	mad.lo.s32 	%r67, %r66, %r65, %r64;
	ld.global.u32 	%r68, [%rd17+12];
	ld.global.s32 	%rd31, [%rd18+-4];
	add.s64 	%rd32, %rd4, %rd31;
	shl.b64 	%rd33, %rd32, 2;
	add.s64 	%rd34, %rd1, %rd33;
	ld.global.u32 	%r69, [%rd34];
	mad.lo.s32 	%r70, %r69, %r68, %r67;
	ld.global.u32 	%r71, [%rd17+16];
	ld.global.s32 	%rd35, [%rd18];
	add.s64 	%rd36, %rd4, %rd35;
	shl.b64 	%rd37, %rd36, 2;
	add.s64 	%rd38, %rd1, %rd37;
	ld.global.u32 	%r72, [%rd38];
	mad.lo.s32 	%r73, %r72, %r71, %r70;
	ld.global.u32 	%r74, [%rd17+20];
	ld.global.s32 	%rd39, [%rd18+4];
	add.s64 	%rd40, %rd4, %rd39;
	shl.b64 	%rd41, %rd40, 2;
	add.s64 	%rd42, %rd1, %rd41;
	ld.global.u32 	%r75, [%rd42];
	mad.lo.s32 	%r76, %r75, %r74, %r73;
	ld.global.u32 	%r77, [%rd17+24];
	ld.global.s32 	%rd43, [%rd18+8];
	add.s64 	%rd44, %rd4, %rd43;
	shl.b64 	%rd45, %rd44, 2;
	add.s64 	%rd46, %rd1, %rd45;
	ld.global.u32 	%r78, [%rd46];
	mad.lo.s32 	%r79, %r78, %r77, %r76;
	ld.global.u32 	%r80, [%rd17+28];
	ld.global.s32 	%rd47, [%rd18+12];
	add.s64 	%rd48, %rd4, %rd47;
	shl.b64 	%rd49, %rd48, 2;
	add.s64 	%rd50, %rd1, %rd49;
	ld.global.u32 	%r81, [%rd50];
	mad.lo.s32 	%r117, %r81, %r80, %r79;
	add.s32 	%r109, %r109, 8;
	add.s32 	%r105, %r105, 8;
	setp.ne.s32 	%p8, %r105, 0;
	@%p8 bra 	$L__BB8_4;
$L__BB8_5:
	setp.eq.s32 	%p9, %r7, 0;
	@%p9 bra 	$L__BB8_13;
	and.b32  	%r18, %r6, 3;
	setp.lt.u32 	%p10, %r7, 4;
	@%p10 bra 	$L__BB8_8;
	mul.wide.s32 	%rd51, %r109, 4;
	add.s64 	%rd52, %rd3, %rd51;
	ld.global.u32 	%r83, [%rd52];
	add.s64 	%rd53, %rd2, %rd51;
	ld.global.s32 	%rd54, [%rd53];
	add.s64 	%rd55, %rd4, %rd54;
	shl.b64 	%rd56, %rd55, 2;
	add.s64 	%rd57, %rd1, %rd56;
	ld.global.u32 	%r84, [%rd57];
	mad.lo.s32 	%r85, %r84, %r83, %r117;
	ld.global.u32 	%r86, [%rd52+4];
	ld.global.s32 	%rd58, [%rd53+4];
	add.s64 	%rd59, %rd4, %rd58;
	shl.b64 	%rd60, %rd59, 2;
	add.s64 	%rd61, %rd1, %rd60;
	ld.global.u32 	%r87, [%rd61];
	mad.lo.s32 	%r88, %r87, %r86, %r85;
	ld.global.u32 	%r89, [%rd52+8];
	ld.global.s32 	%rd62, [%rd53+8];
	add.s64 	%rd63, %rd4, %rd62;
	shl.b64 	%rd64, %rd63, 2;
	add.s64 	%rd65, %rd1, %rd64;
	ld.global.u32 	%r90, [%rd65];
	mad.lo.s32 	%r91, %r90, %r89, %r88;
	ld.global.u32 	%r92, [%rd52+12];
	ld.global.s32 	%rd66, [%rd53+12];
	add.s64 	%rd67, %rd4, %rd66;
	shl.b64 	%rd68, %rd67, 2;
	add.s64 	%rd69, %rd1, %rd68;
	ld.global.u32 	%r93, [%rd69];
	mad.lo.s32 	%r117, %r93, %r92, %r91;
	add.s32 	%r109, %r109, 4;
$L__BB8_8:
	setp.eq.s32 	%p11, %r18, 0;
	@%p11 bra 	$L__BB8_13;
	setp.eq.s32 	%p12, %r18, 1;
	@%p12 bra 	$L__BB8_11;
	mul.wide.s32 	%rd70, %r109, 4;
	add.s64 	%rd71, %rd3, %rd70;
	ld.global.u32 	%r95, [%rd71];
	add.s64 	%rd72, %rd2, %rd70;
	ld.global.s32 	%rd73, [%rd72];
	add.s64 	%rd74, %rd4, %rd73;
	shl.b64 	%rd75, %rd74, 2;
	add.s64 	%rd76, %rd1, %rd75;
	ld.global.u32 	%r96, [%rd76];
	mad.lo.s32 	%r97, %r96, %r95, %r117;
	ld.global.u32 	%r98, [%rd71+4];
	ld.global.s32 	%rd77, [%rd72+4];
	add.s64 	%rd78, %rd4, %rd77;
	shl.b64 	%rd79, %rd78, 2;
	add.s64 	%rd80, %rd1, %rd79;
	ld.global.u32 	%r99, [%rd80];
	mad.lo.s32 	%r117, %r99, %r98, %r97;
	add.s32 	%r109, %r109, 2;
$L__BB8_11:
	and.b32  	%r100, %r6, 1;
	setp.eq.b32 	%p13, %r100, 1;
	not.pred 	%p14, %p13;
	@%p14 bra 	$L__BB8_13;
	mul.wide.s32 	%rd81, %r109, 4;
	add.s64 	%rd82, %rd3, %rd81;
	ld.global.u32 	%r101, [%rd82];
	add.s64 	%rd83, %rd2, %rd81;
	ld.global.s32 	%rd84, [%rd83];
	add.s64 	%rd85, %rd4, %rd84;
	shl.b64 	%rd86, %rd85, 2;
	add.s64 	%rd87, %rd1, %rd86;
	ld.global.u32 	%r102, [%rd87];
	mad.lo.s32 	%r117, %r102, %r101, %r117;
$L__BB8_13:
	mad.lo.s32 	%r103, %r35, %r3, %r1;
	mad.lo.s32 	%r104, %r103, %r36, %r2;
	cvta.to.global.u64 	%rd88, %rd7;
	mul.wide.s32 	%rd89, %r104, 4;
	add.s64 	%rd90, %rd88, %rd89;
	st.global.u32 	[%rd90], %r117;
$L__BB8_14:
	ret;

}
	// .globl	_Z16sconv_batch_baseIiEvPKiS1_PKT_S4_iiiiiiiiiS4_PS2_iii
.visible .entry _Z16sconv_batch_baseIiEvPKiS1_PKT_S4_iiiiiiiiiS4_PS2_iii(
	.param .u64 .ptr .align 1 _Z16sconv_batch_baseIiEvPKiS1_PKT_S4_iiiiiiiiiS4_PS2_iii_param_0,
	.param .u64 .ptr .align 1 _Z16sconv_batch_baseIiEvPKiS1_PKT_S4_iiiiiiiiiS4_PS2_iii_param_1,
	.param .u64 .ptr .align 1 _Z16sconv_batch_baseIiEvPKiS1_PKT_S4_iiiiiiiiiS4_PS2_iii_param_2,
	.param .u64 .ptr .align 1 _Z16sconv_batch_baseIiEvPKiS1_PKT_S4_iiiiiiiiiS4_PS2_iii_param_3,
	.param .u32 _Z16sconv_batch_baseIiEvPKiS1_PKT_S4_iiiiiiiiiS4_PS2_iii_param_4,
	.param .u32 _Z16sconv_batch_baseIiEvPKiS1_PKT_S4_iiiiiiiiiS4_PS2_iii_param_5,
	.param .u32 _Z16sconv_batch_baseIiEvPKiS1_PKT_S4_iiiiiiiiiS4_PS2_iii_param_6,
	.param .u32 _Z16sconv_batch_baseIiEvPKiS1_PKT_S4_iiiiiiiiiS4_PS2_iii_param_7,
	.param .u32 _Z16sconv_batch_baseIiEvPKiS1_PKT_S4_iiiiiiiiiS4_PS2_iii_param_8,
	.param .u32 _Z16sconv_batch_baseIiEvPKiS1_PKT_S4_iiiiiiiiiS4_PS2_iii_param_9,
	.param .u32 _Z16sconv_batch_baseIiEvPKiS1_PKT_S4_iiiiiiiiiS4_PS2_iii_param_10,
	.param .u32 _Z16sconv_batch_baseIiEvPKiS1_PKT_S4_iiiiiiiiiS4_PS2_iii_param_11,
	.param .u32 _Z16sconv_batch_baseIiEvPKiS1_PKT_S4_iiiiiiiiiS4_PS2_iii_param_12,
	.param .u64 .ptr .align 1 _Z16sconv_batch_baseIiEvPKiS1_PKT_S4_iiiiiiiiiS4_PS2_iii_param_13,
	.param .u64 .ptr .align 1 _Z16sconv_batch_baseIiEvPKiS1_PKT_S4_iiiiiiiiiS4_PS2_iii_param_14,
	.param .u32 _Z16sconv_batch_baseIiEvPKiS1_PKT_S4_iiiiiiiiiS4_PS2_iii_param_15,
	.param .u32 _Z16sconv_batch_baseIiEvPKiS1_PKT_S4_iiiiiiiiiS4_PS2_iii_param_16,
	.param .u32 _Z16sconv_batch_baseIiEvPKiS1_PKT_S4_iiiiiiiiiS4_PS2_iii_param_17
)
{
	.reg .pred 	%p<13>;
	.reg .b32 	%r<124>;
	.reg .b64 	%rd<92>;

	ld.param.u64 	%rd5, [_Z16sconv_batch_baseIiEvPKiS1_PKT_S4_iiiiiiiiiS4_PS2_iii_param_0];
	ld.param.u64 	%rd7, [_Z16sconv_batch_baseIiEvPKiS1_PKT_S4_iiiiiiiiiS4_PS2_iii_param_1];
	ld.param.u64 	%rd8, [_Z16sconv_batch_baseIiEvPKiS1_PKT_S4_iiiiiiiiiS4_PS2_iii_param_2];
	ld.param.u64 	%rd9, [_Z16sconv_batch_baseIiEvPKiS1_PKT_S4_iiiiiiiiiS4_PS2_iii_param_3];
	ld.param.u32 	%r33, [_Z16sconv_batch_baseIiEvPKiS1_PKT_S4_iiiiiiiiiS4_PS2_iii_param_4];
	ld.param.u32 	%r34, [_Z16sconv_batch_baseIiEvPKiS1_PKT_S4_iiiiiiiiiS4_PS2_iii_param_6];
	ld.param.u32 	%r35, [_Z16sconv_batch_baseIiEvPKiS1_PKT_S4_iiiiiiiiiS4_PS2_iii_param_8];
	ld.param.u32 	%r36, [_Z16sconv_batch_baseIiEvPKiS1_PKT_S4_iiiiiiiiiS4_PS2_iii_param_9];
	ld.param.u32 	%r37, [_Z16sconv_batch_baseIiEvPKiS1_PKT_S4_iiiiiiiiiS4_PS2_iii_param_10];
	ld.param.u64 	%rd6, [_Z16sconv_batch_baseIiEvPKiS1_PKT_S4_iiiiiiiiiS4_PS2_iii_param_14];
	ld.param.u32 	%r38, [_Z16sconv_batch_baseIiEvPKiS1_PKT_S4_iiiiiiiiiS4_PS2_iii_param_15];
	ld.param.u32 	%r39, [_Z16sconv_batch_baseIiEvPKiS1_PKT_S4_iiiiiiiiiS4_PS2_iii_param_16];
	ld.param.u32 	%r40, [_Z16sconv_batch_baseIiEvPKiS1_PKT_S4_iiiiiiiiiS4_PS2_iii_param_17];
	cvta.to.global.u64 	%rd1, %rd9;
	cvta.to.global.u64 	%rd2, %rd7;
	cvta.to.global.u64 	%rd3, %rd8;
	mov.u32 	%r41, %ctaid.y;
	mov.u32 	%r42, %ntid.y;
	mov.u32 	%r43, %tid.y;
	mad.lo.s32 	%r1, %r41, %r42, %r43;
	mov.u32 	%r44, %ctaid.x;
	mov.u32 	%r45, %ntid.x;
	mov.u32 	%r46, %tid.x;
	mad.lo.s32 	%r2, %r44, %r45, %r46;
	mov.u32 	%r47, %ctaid.z;
	mov.u32 	%r48, %ntid.z;
	mov.u32 	%r49, %tid.z;
	mad.lo.s32 	%r50, %r47, %r48, %r49;
	div.s32 	%r4, %r50, %r38;
	mul.lo.s32 	%r51, %r4, %r38;
	sub.s32 	%r3, %r50, %r51;
	setp.ge.s32 	%p1, %r1, %r39;
	setp.ge.s32 	%p2, %r2, %r40;
	or.pred  	%p3, %p1, %p2;
	@%p3 bra 	$L__BB9_14;
	cvta.to.global.u64 	%rd10, %rd5;
	mul.lo.s32 	%r53, %r36, %r1;
	add.s32 	%r54, %r35, %r34;
	mul.lo.s32 	%r5, %r53, %r54;
	mul.wide.u32 	%rd11, %r3, 4;
	add.s64 	%rd12, %rd10, %rd11;
	ld.global.u32 	%r115, [%rd12];
	ld.global.u32 	%r7, [%rd12+4];
	setp.ge.s32 	%p4, %r115, %r7;
	mov.b32 	%r123, 0;
	@%p4 bra 	$L__BB9_13;
	mul.lo.s32 	%r57, %r37, %r2;
	cvt.s64.s32 	%rd13, %r57;
	cvt.s64.s32 	%rd14, %r5;
	mul.lo.s32 	%r58, %r4, %r33;
	cvt.s64.s32 	%rd15, %r58;
	add.s64 	%rd16, %rd13, %rd14;
	add.s64 	%rd4, %rd16, %rd15;
	add.s32 	%r59, %r115, 1;
	max.s32 	%r60, %r7, %r59;
	sub.s32 	%r8, %r60, %r115;
	and.b32  	%r9, %r8, 7;
	sub.s32 	%r61, %r115, %r60;
	setp.gt.u32 	%p5, %r61, -8;
	mov.b32 	%r123, 0;
	@%p5 bra 	$L__BB9_5;
	and.b32  	%r63, %r8, -8;
	neg.s32 	%r111, %r63;
	mov.b32 	%r123, 0;
$L__BB9_4:
	.pragma "nounroll";
	mul.wide.s32 	%rd17, %r115, 4;
	add.s64 	%rd18, %rd3, %rd17;
	add.s64 	%rd19, %rd2, %rd17;
	ld.global.u32 	%r64, [%rd18];
	ld.global.s32 	%rd20, [%rd19];
	add.s64 	%rd21, %rd4, %rd20;
	shl.b64 	%rd22, %rd21, 2;
	add.s64 	%rd23, %rd1, %rd22;
	ld.global.u32 	%r65, [%rd23];
	mad.lo.s32 	%r66, %r65, %r64, %r123;
	ld.global.u32 	%r67, [%rd18+4];
	ld.global.s32 	%rd24, [%rd19+4];
	add.s64 	%rd25, %rd4, %rd24;
	shl.b64 	%rd26, %rd25, 2;
	add.s64 	%rd27, %rd1, %rd26;
	ld.global.u32 	%r68, [%rd27];
	mad.lo.s32 	%r69, %r68, %r67, %r66;
	ld.global.u32 	%r70, [%rd18+8];
	ld.global.s32 	%rd28, [%rd19+8];
	add.s64 	%rd29, %rd4, %rd28;
	shl.b64 	%rd30, %rd29, 2;
	add.s64 	%rd31, %rd1, %rd30;
	ld.global.u32 	%r71, [%rd31];
	mad.lo.s32 	%r72, %r71, %r70, %r69;
	ld.global.u32 	%r73, [%rd18+12];
	ld.global.s32 	%rd32, [%rd19+12];
	add.s64 	%rd33, %rd4, %rd32;
	shl.b64 	%rd34, %rd33, 2;
	add.s64 	%rd35, %rd1, %rd34;
	ld.global.u32 	%r74, [%rd35];
	mad.lo.s32 	%r75, %r74, %r73, %r72;
	ld.global.u32 	%r76, [%rd18+16];
	ld.global.s32 	%rd36, [%rd19+16];
	add.s64 	%rd37, %rd4, %rd36;
	shl.b64 	%rd38, %rd37, 2;
	add.s64 	%rd39, %rd1, %rd38;
	ld.global.u32 	%r77, [%rd39];
	mad.lo.s32 	%r78, %r77, %r76, %r75;
	ld.global.u32 	%r79, [%rd18+20];
	ld.global.s32 	%rd40, [%rd19+20];
	add.s64 	%rd41, %rd4, %rd40;
	shl.b64 	%rd42, %rd41, 2;
	add.s64 	%rd43, %rd1, %rd42;
	ld.global.u32 	%r80, [%rd43];
	mad.lo.s32 	%r81, %r80, %r79, %r78;
	ld.global.u32 	%r82, [%rd18+24];
	ld.global.s32 	%rd44, [%rd19+24];
	add.s64 	%rd45, %rd4, %rd44;
	shl.b64 	%rd46, %rd45, 2;
	add.s64 	%rd47, %rd1, %rd46;
	ld.global.u32 	%r83, [%rd47];
	mad.lo.s32 	%r84, %r83, %r82, %r81;
	ld.global.u32 	%r85, [%rd18+28];
	ld.global.s32 	%rd48, [%rd19+28];
	add.s64 	%rd49, %rd4, %rd48;
	shl.b64 	%rd50, %rd49, 2;
	add.s64 	%rd51, %rd1, %rd50;
	ld.global.u32 	%r86, [%rd51];
	mad.lo.s32 	%r123, %r86, %r85, %r84;
	add.s32 	%r115, %r115, 8;
	add.s32 	%r111, %r111, 8;
	setp.ne.s32 	%p6, %r111, 0;
	@%p6 bra 	$L__BB9_4;
$L__BB9_5:
	setp.eq.s32 	%p7, %r9, 0;
	@%p7 bra 	$L__BB9_13;
	and.b32  	%r20, %r8, 3;
	setp.lt.u32 	%p8, %r9, 4;
	@%p8 bra 	$L__BB9_8;
	mul.wide.s32 	%rd52, %r115, 4;
	add.s64 	%rd53, %rd3, %rd52;
	ld.global.u32 	%r88, [%rd53];
	add.s64 	%rd54, %rd2, %rd52;
	ld.global.s32 	%rd55, [%rd54];
	add.s64 	%rd56, %rd4, %rd55;
	shl.b64 	%rd57, %rd56, 2;
	add.s64 	%rd58, %rd1, %rd57;
	ld.global.u32 	%r89, [%rd58];
	mad.lo.s32 	%r90, %r89, %r88, %r123;
	ld.global.u32 	%r91, [%rd53+4];
	ld.global.s32 	%rd59, [%rd54+4];
	add.s64 	%rd60, %rd4, %rd59;
	shl.b64 	%rd61, %rd60, 2;
	add.s64 	%rd62, %rd1, %rd61;
	ld.global.u32 	%r92, [%rd62];
	mad.lo.s32 	%r93, %r92, %r91, %r90;
	ld.global.u32 	%r94, [%rd53+8];
	ld.global.s32 	%rd63, [%rd54+8];
	add.s64 	%rd64, %rd4, %rd63;
	shl.b64 	%rd65, %rd64, 2;
	add.s64 	%rd66, %rd1, %rd65;
	ld.global.u32 	%r95, [%rd66];
	mad.lo.s32 	%r96, %r95, %r94, %r93;
	ld.global.u32 	%r97, [%rd53+12];
	ld.global.s32 	%rd67, [%rd54+12];
	add.s64 	%rd68, %rd4, %rd67;
	shl.b64 	%rd69, %rd68, 2;
	add.s64 	%rd70, %rd1, %rd69;
	ld.global.u32 	%r98, [%rd70];
	mad.lo.s32 	%r123, %r98, %r97, %r96;
	add.s32 	%r115, %r115, 4;
$L__BB9_8:
	setp.eq.s32 	%p9, %r20, 0;
	@%p9 bra 	$L__BB9_13;
	setp.eq.s32 	%p10, %r20, 1;
	@%p10 bra 	$L__BB9_11;
	mul.wide.s32 	%rd71, %r115, 4;
	add.s64 	%rd72, %rd3, %rd71;
	ld.global.u32 	%r100, [%rd72];
	add.s64 	%rd73, %rd2, %rd71;
	ld.global.s32 	%rd74, [%rd73];
	add.s64 	%rd75, %rd4, %rd74;
	shl.b64 	%rd76, %rd75, 2;
	add.s64 	%rd77, %rd1, %rd76;
	ld.global.u32 	%r101, [%rd77];
	mad.lo.s32 	%r102, %r101, %r100, %r123;
	ld.global.u32 	%r103, [%rd72+4];
	ld.global.s32 	%rd78, [%rd73+4];
	add.s64 	%rd79, %rd4, %rd78;
	shl.b64 	%rd80, %rd79, 2;
	add.s64 	%rd81, %rd1, %rd80;
	ld.global.u32 	%r104, [%rd81];
	mad.lo.s32 	%r123, %r104, %r103, %r102;
	add.s32 	%r115, %r115, 2;
$L__BB9_11:
	and.b32  	%r105, %r8, 1;
	setp.eq.b32 	%p11, %r105, 1;
	not.pred 	%p12, %p11;
	@%p12 bra 	$L__BB9_13;
	mul.wide.s32 	%rd82, %r115, 4;
	add.s64 	%rd83, %rd3, %rd82;
	ld.global.u32 	%r106, [%rd83];
	add.s64 	%rd84, %rd2, %rd82;
	ld.global.s32 	%rd85, [%rd84];
	add.s64 	%rd86, %rd4, %rd85;
	shl.b64 	%rd87, %rd86, 2;
	add.s64 	%rd88, %rd1, %rd87;
	ld.global.u32 	%r107, [%rd88];
	mad.lo.s32 	%r123, %r107, %r106, %r123;
$L__BB9_13:
	mad.lo.s32 	%r108, %r4, %r38, %r3;
	mad.lo.s32 	%r109, %r108, %r39, %r1;
	mad.lo.s32 	%r110, %r109, %r40, %r2;
	cvta.to.global.u64 	%rd89, %rd6;
	mul.wide.s32 	%rd90, %r110, 4;
	add.s64 	%rd91, %rd89, %rd90;
	st.global.u32 	[%rd91], %r123;
$L__BB9_14:
	ret;

}
	// .globl	_Z14sconv_dilationIfEvPKiS1_PKT_S4_iiiiiiiiiiS4_PS2_iii
.visible .entry _Z14sconv_dilationIfEvPKiS1_PKT_S4_iiiiiiiiiiS4_PS2_iii(
	.param .u64 .ptr .align 1 _Z14sconv_dilationIfEvPKiS1_PKT_S4_iiiiiiiiiiS4_PS2_iii_param_0,
	.param .u64 .ptr .align 1 _Z14sconv_dilationIfEvPKiS1_PKT_S4_iiiiiiiiiiS4_PS2_iii_param_1,
	.param .u64 .ptr .align 1 _Z14sconv_dilationIfEvPKiS1_PKT_S4_iiiiiiiiiiS4_PS2_iii_param_2,
	.param .u64 .ptr .align 1 _Z14sconv_dilationIfEvPKiS1_PKT_S4_iiiiiiiiiiS4_PS2_iii_param_3,
	.param .u32 _Z14sconv_dilationIfEvPKiS1_PKT_S4_iiiiiiiiiiS4_PS2_iii_param_4,
	.param .u32 _Z14sconv_dilationIfEvPKiS1_PKT_S4_iiiiiiiiiiS4_PS2_iii_param_5,
	.param .u32 _Z14sconv_dilationIfEvPKiS1_PKT_S4_iiiiiiiiiiS4_PS2_iii_param_6,
	.param .u32 _Z14sconv_dilationIfEvPKiS1_PKT_S4_iiiiiiiiiiS4_PS2_iii_param_7,
	.param .u32 _Z14sconv_dilationIfEvPKiS1_PKT_S4_iiiiiiiiiiS4_PS2_iii_param_8,
	.param .u32 _Z14sconv_dilationIfEvPKiS1_PKT_S4_iiiiiiiiiiS4_PS2_iii_param_9,
	.param .u32 _Z14sconv_dilationIfEvPKiS1_PKT_S4_iiiiiiiiiiS4_PS2_iii_param_10,
	.param .u32 _Z14sconv_dilationIfEvPKiS1_PKT_S4_iiiiiiiiiiS4_PS2_iii_param_11,
	.param .u32 _Z14sconv_dilationIfEvPKiS1_PKT_S4_iiiiiiiiiiS4_PS2_iii_param_12,
	.param .u32 _Z14sconv_dilationIfEvPKiS1_PKT_S4_iiiiiiiiiiS4_PS2_iii_param_13,
	.param .u64 .ptr .align 1 _Z14sconv_dilationIfEvPKiS1_PKT_S4_iiiiiiiiiiS4_PS2_iii_param_14,
	.param .u64 .ptr .align 1 _Z14sconv_dilationIfEvPKiS1_PKT_S4_iiiiiiiiiiS4_PS2_iii_param_15,
	.param .u32 _Z14sconv_dilationIfEvPKiS1_PKT_S4_iiiiiiiiiiS4_PS2_iii_param_16,
	.param .u32 _Z14sconv_dilationIfEvPKiS1_PKT_S4_iiiiiiiiiiS4_PS2_iii_param_17,
	.param .u32 _Z14sconv_dilationIfEvPKiS1_PKT_S4_iiiiiiiiiiS4_PS2_iii_param_18
)
{
	.reg .pred 	%p<13>;
	.reg .b32 	%r<122>;
	.reg .b32 	%f<39>;
	.reg .b64 	%rd<39>;

	ld.param.u64 	%rd4, [_Z14sconv_dilationIfEvPKiS1_PKT_S4_iiiiiiiiiiS4_PS2_iii_param_0];
	ld.param.u64 	%rd6, [_Z14sconv_dilationIfEvPKiS1_PKT_S4_iiiiiiiiiiS4_PS2_iii_param_1];
	ld.param.u64 	%rd7, [_Z14sconv_dilationIfEvPKiS1_PKT_S4_iiiiiiiiiiS4_PS2_iii_param_2];
	ld.param.u64 	%rd8, [_Z14sconv_dilationIfEvPKiS1_PKT_S4_iiiiiiiiiiS4_PS2_iii_param_3];
	ld.param.u32 	%r21, [_Z14sconv_dilationIfEvPKiS1_PKT_S4_iiiiiiiiiiS4_PS2_iii_param_4];
	ld.param.u32 	%r22, [_Z14sconv_dilationIfEvPKiS1_PKT_S4_iiiiiiiiiiS4_PS2_iii_param_5];
	ld.param.u32 	%r23, [_Z14sconv_dilationIfEvPKiS1_PKT_S4_iiiiiiiiiiS4_PS2_iii_param_6];
	ld.param.u32 	%r24, [_Z14sconv_dilationIfEvPKiS1_PKT_S4_iiiiiiiiiiS4_PS2_iii_param_7];
	ld.param.u32 	%r25, [_Z14sconv_dilationIfEvPKiS1_PKT_S4_iiiiiiiiiiS4_PS2_iii_param_8];
	ld.param.u32 	%r26, [_Z14sconv_dilationIfEvPKiS1_PKT_S4_iiiiiiiiiiS4_PS2_iii_param_9];
	ld.param.u32 	%r27, [_Z14sconv_dilationIfEvPKiS1_PKT_S4_iiiiiiiiiiS4_PS2_iii_param_10];
	ld.param.u32 	%r28, [_Z14sconv_dilationIfEvPKiS1_PKT_S4_iiiiiiiiiiS4_PS2_iii_param_11];
	ld.param.u32 	%r31, [_Z14sconv_dilationIfEvPKiS1_PKT_S4_iiiiiiiiiiS4_PS2_iii_param_16];
	ld.param.u32 	%r29, [_Z14sconv_dilationIfEvPKiS1_PKT_S4_iiiiiiiiiiS4_PS2_iii_param_17];
	ld.param.u32 	%r30, [_Z14sconv_dilationIfEvPKiS1_PKT_S4_iiiiiiiiiiS4_PS2_iii_param_18];
	cvta.to.global.u64 	%rd1, %rd8;
	cvta.to.global.u64 	%rd2, %rd7;
	cvta.to.global.u64 	%rd3, %rd6;
	mov.u32 	%r32, %ctaid.x;
	mov.u32 	%r33, %ntid.x;
	mov.u32 	%r34, %tid.x;
	mad.lo.s32 	%r1, %r32, %r33, %r34;
	mov.u32 	%r35, %ctaid.y;
	mov.u32 	%r36, %ntid.y;
	mov.u32 	%r37, %tid.y;
	mad.lo.s32 	%r2, %r35, %r36, %r37;
	mov.u32 	%r38, %ctaid.z;
	mov.u32 	%r39, %ntid.z;
	mov.u32 	%r40, %tid.z;
	mad.lo.s32 	%r3, %r38, %r39, %r40;
	setp.ge.s32 	%p1, %r1, %r29;
	setp.ge.s32 	%p2, %r2, %r30;
	or.pred  	%p3, %p1, %p2;
	setp.ge.s32 	%p4, %r3, %r31;
	or.pred  	%p5, %p4, %p3;
	@%p5 bra 	$L__BB10_11;
	cvta.to.global.u64 	%rd9, %rd4;
	mul.wide.u32 	%rd10, %r3, 4;
	add.s64 	%rd11, %rd9, %rd10;
	ld.global.u32 	%r120, [%rd11];
	ld.global.u32 	%r5, [%rd11+4];
	setp.ge.s32 	%p6, %r120, %r5;
	mov.f32 	%f38, 0f00000000;
	@%p6 bra 	$L__BB10_10;
	add.s32 	%r6, %r24, %r22;
	add.s32 	%r7, %r23, %r21;
	mul.lo.s32 	%r8, %r6, %r7;
	mul.lo.s32 	%r9, %r25, %r1;
	mul.lo.s32 	%r10, %r26, %r2;
	add.s32 	%r41, %r120, 1;
	max.s32 	%r42, %r5, %r41;
	sub.s32 	%r11, %r42, %r120;
	sub.s32 	%r43, %r120, %r42;
	setp.gt.u32 	%p7, %r43, -4;
	mov.f32 	%f38, 0f00000000;
	@%p7 bra 	$L__BB10_5;
	and.b32  	%r44, %r11, -4;
	neg.s32 	%r118, %r44;
	mov.f32 	%f38, 0f00000000;
$L__BB10_4:
	.pragma "nounroll";
	mul.wide.s32 	%rd12, %r120, 4;
	add.s64 	%rd13, %rd3, %rd12;
	add.s64 	%rd14, %rd2, %rd12;
	ld.global.u32 	%r45, [%rd13];
	div.s32 	%r46, %r45, %r6;
	mul.lo.s32 	%r47, %r46, %r6;
	sub.s32 	%r48, %r45, %r47;
	rem.s32 	%r49, %r46, %r7;
	div.s32 	%r50, %r45, %r8;
	mad.lo.s32 	%r51, %r49, %r27, %r9;
	mad.lo.s32 	%r52, %r48, %r28, %r10;
	ld.global.f32 	%f14, [%rd14];
	mad.lo.s32 	%r53, %r50, %r7, %r51;
	mad.lo.s32 	%r54, %r53, %r6, %r52;
	mul.wide.s32 	%rd15, %r54, 4;
	add.s64 	%rd16, %rd1, %rd15;
	ld.global.f32 	%f15, [%rd16];
	fma.rn.f32 	%f16, %f14, %f15, %f38;
	ld.global.u32 	%r55, [%rd13+4];
	div.s32 	%r56, %r55, %r6;
	mul.lo.s32 	%r57, %r56, %r6;
	sub.s32 	%r58, %r55, %r57;
	rem.s32 	%r59, %r56, %r7;
	div.s32 	%r60, %r55, %r8;
	mad.lo.s32 	%r61, %r59, %r27, %r9;
	mad.lo.s32 	%r62, %r58, %r28, %r10;
	ld.global.f32 	%f17, [%rd14+4];
	mad.lo.s32 	%r63, %r60, %r7, %r61;
	mad.lo.s32 	%r64, %r63, %r6, %r62;
	mul.wide.s32 	%rd17, %r64, 4;
	add.s64 	%rd18, %rd1, %rd17;
	ld.global.f32 	%f18, [%rd18];
	fma.rn.f32 	%f19, %f17, %f18, %f16;
	ld.global.u32 	%r65, [%rd13+8];
	div.s32 	%r66, %r65, %r6;
	mul.lo.s32 	%r67, %r66, %r6;
	sub.s32 	%r68, %r65, %r67;
	rem.s32 	%r69, %r66, %r7;
	div.s32 	%r70, %r65, %r8;
	mad.lo.s32 	%r71, %r69, %r27, %r9;
	mad.lo.s32 	%r72, %r68, %r28, %r10;
	ld.global.f32 	%f20, [%rd14+8];
	mad.lo.s32 	%r73, %r70, %r7, %r71;
	mad.lo.s32 	%r74, %r73, %r6, %r72;
	mul.wide.s32 	%rd19, %r74, 4;
	add.s64 	%rd20, %rd1, %rd19;
	ld.global.f32 	%f21, [%rd20];
	fma.rn.f32 	%f22, %f20, %f21, %f19;
	ld.global.u32 	%r75, [%rd13+12];
	div.s32 	%r76, %r75, %r6;
	mul.lo.s32 	%r77, %r76, %r6;
	sub.s32 	%r78, %r75, %r77;
	rem.s32 	%r79, %r76, %r7;
	div.s32 	%r80, %r75, %r8;
	mad.lo.s32 	%r81, %r79, %r27, %r9;
	mad.lo.s32 	%r82, %r78, %r28, %r10;
	ld.global.f32 	%f23, [%rd14+12];
	mad.lo.s32 	%r83, %r80, %r7, %r81;
	mad.lo.s32 	%r84, %r83, %r6, %r82;
	mul.wide.s32 	%rd21, %r84, 4;
	add.s64 	%rd22, %rd1, %rd21;
	ld.global.f32 	%f24, [%rd22];
	fma.rn.f32 	%f38, %f23, %f24, %f22;
	add.s32 	%r120, %r120, 4;
	add.s32 	%r118, %r118, 4;
	setp.ne.s32 	%p8, %r118, 0;
	@%p8 bra 	$L__BB10_4;
$L__BB10_5:
	and.b32  	%r18, %r11, 3;
	setp.eq.s32 	%p9, %r18, 0;
	@%p9 bra 	$L__BB10_10;
	setp.eq.s32 	%p10, %r18, 1;
	@%p10 bra 	$L__BB10_8;
	mul.wide.s32 	%rd23, %r120, 4;
	add.s64 	%rd24, %rd3, %rd23;
	ld.global.u32 	%r85, [%rd24];
	div.s32 	%r86, %r85, %r6;
	mul.lo.s32 	%r87, %r86, %r6;
	sub.s32 	%r88, %r85, %r87;
	rem.s32 	%r89, %r86, %r7;
	div.s32 	%r90, %r85, %r8;
	mad.lo.s32 	%r91, %r89, %r27, %r9;
	mad.lo.s32 	%r92, %r88, %r28, %r10;
	add.s64 	%rd25, %rd2, %rd23;
	ld.global.f32 	%f26, [%rd25];
	mad.lo.s32 	%r93, %r90, %r7, %r91;
	mad.lo.s32 	%r94, %r93, %r6, %r92;
	mul.wide.s32 	%rd26, %r94, 4;
	add.s64 	%rd27, %rd1, %rd26;
	ld.global.f32 	%f27, [%rd27];
	fma.rn.f32 	%f28, %f26, %f27, %f38;
	ld.global.u32 	%r95, [%rd24+4];
	div.s32 	%r96, %r95, %r6;
	mul.lo.s32 	%r97, %r96, %r6;
	sub.s32 	%r98, %r95, %r97;
	rem.s32 	%r99, %r96, %r7;
	div.s32 	%r100, %r95, %r8;
	mad.lo.s32 	%r101, %r99, %r27, %r9;
	mad.lo.s32 	%r102, %r98, %r28, %r10;
	ld.global.f32 	%f29, [%rd25+4];
	mad.lo.s32 	%r103, %r100, %r7, %r101;
	mad.lo.s32 	%r104, %r103, %r6, %r102;
	mul.wide.s32 	%rd28, %r104, 4;
	add.s64 	%rd29, %rd1, %rd28;
	ld.global.f32 	%f30, [%rd29];
	fma.rn.f32 	%f38, %f29, %f30, %f28;
	add.s32 	%r120, %r120, 2;
$L__BB10_8:
	and.b32  	%r105, %r11, 1;
	setp.eq.b32 	%p11, %r105, 1;
	not.pred 	%p12, %p11;
	@%p12 bra 	$L__BB10_10;
	mul.wide.s32 	%rd30, %r120, 4;
	add.s64 	%rd31, %rd3, %rd30;
	ld.global.u32 	%r106, [%rd31];
	div.s32 	%r107, %r106, %r6;
	mul.lo.s32 	%r108, %r107, %r6;
	sub.s32 	%r109, %r106, %r108;
	rem.s32 	%r110, %r107, %r7;
	div.s32 	%r111, %r106, %r8;
	mad.lo.s32 	%r112, %r110, %r27, %r9;
	mad.lo.s32 	%r113, %r109, %r28, %r10;
	add.s64 	%rd32, %rd2, %rd30;
	ld.global.f32 	%f31, [%rd32];
	mad.lo.s32 	%r114, %r111, %r7, %r112;
	mad.lo.s32 	%r115, %r114, %r6, %r113;
	mul.wide.s32 	%rd33, %r115, 4;
	add.s64 	%rd34, %rd1, %rd33;
	ld.global.f32 	%f32, [%rd34];
	fma.rn.f32 	%f38, %f31, %f32, %f38;
$L__BB10_10:
	ld.param.u64 	%rd38, [_Z14sconv_dilationIfEvPKiS1_PKT_S4_iiiiiiiiiiS4_PS2_iii_param_15];
	mad.lo.s32 	%r116, %r29, %r3, %r1;
	mad.lo.s32 	%r117, %r116, %r30, %r2;
	cvta.to.global.u64 	%rd35, %rd38;
	mul.wide.s32 	%rd36, %r117, 4;
	add.s64 	%rd37, %rd35, %rd36;
	st.global.f32 	[%rd37], %f38;
$L__BB10_11:
	ret;

}
	// .globl	_Z16sconv_relu_tiledIfLi16ELi16EEvPKiS1_PKT_S4_iiiiiiiiS4_PS2_iii
.visible .entry _Z16sconv_relu_tiledIfLi16ELi16EEvPKiS1_PKT_S4_iiiiiiiiS4_PS2_iii(
	.param .u64 .ptr .align 1 _Z16sconv_relu_tiledIfLi16ELi16EEvPKiS1_PKT_S4_iiiiiiiiS4_PS2_iii_param_0,
	.param .u64 .ptr .align 1 _Z16sconv_relu_tiledIfLi16ELi16EEvPKiS1_PKT_S4_iiiiiiiiS4_PS2_iii_param_1,
	.param .u64 .ptr .align 1 _Z16sconv_relu_tiledIfLi16ELi16EEvPKiS1_PKT_S4_iiiiiiiiS4_PS2_iii_param_2,
	.param .u64 .ptr .align 1 _Z16sconv_relu_tiledIfLi16ELi16EEvPKiS1_PKT_S4_iiiiiiiiS4_PS2_iii_param_3,
	.param .u32 _Z16sconv_relu_tiledIfLi16ELi16EEvPKiS1_PKT_S4_iiiiiiiiS4_PS2_iii_param_4,
	.param .u32 _Z16sconv_relu_tiledIfLi16ELi16EEvPKiS1_PKT_S4_iiiiiiiiS4_PS2_iii_param_5,
	.param .u32 _Z16sconv_relu_tiledIfLi16ELi16EEvPKiS1_PKT_S4_iiiiiiiiS4_PS2_iii_param_6,
	.param .u32 _Z16sconv_relu_tiledIfLi16ELi16EEvPKiS1_PKT_S4_iiiiiiiiS4_PS2_iii_param_7,
	.param .u32 _Z16sconv_relu_tiledIfLi16ELi16EEvPKiS1_PKT_S4_iiiiiiiiS4_PS2_iii_param_8,
	.param .u32 _Z16sconv_relu_tiledIfLi16ELi16EEvPKiS1_PKT_S4_iiiiiiiiS4_PS2_iii_param_9,
	.param .u32 _Z16sconv_relu_tiledIfLi16ELi16EEvPKiS1_PKT_S4_iiiiiiiiS4_PS2_iii_param_10,
	.param .u32 _Z16sconv_relu_tiledIfLi16ELi16EEvPKiS1_PKT_S4_iiiiiiiiS4_PS2_iii_param_11,
	.param .u64 .ptr .align 1 _Z16sconv_relu_tiledIfLi16ELi16EEvPKiS1_PKT_S4_iiiiiiiiS4_PS2_iii_param_12,
	.param .u64 .ptr .align 1 _Z16sconv_relu_tiledIfLi16ELi16EEvPKiS1_PKT_S4_iiiiiiiiS4_PS2_iii_param_13,
	.param .u32 _Z16sconv_relu_tiledIfLi16ELi16EEvPKiS1_PKT_S4_iiiiiiiiS4_PS2_iii_param_14,
	.param .u32 _Z16sconv_relu_tiledIfLi16ELi16EEvPKiS1_PKT_S4_iiiiiiiiS4_PS2_iii_param_15,
	.param .u32 _Z16sconv_relu_tiledIfLi16ELi16EEvPKiS1_PKT_S4_iiiiiiiiS4_PS2_iii_param_16
)
{
	.reg .pred 	%p<26>;
	.reg .b32 	%r<103>;
	.reg .b32 	%f<87>;
	.reg .b64 	%rd<93>;
	// demoted variable
	.shared .align 4 .b8 _ZZ16sconv_relu_tiledIfLi16ELi16EEvPKiS1_PKT_S4_iiiiiiiiS4_PS2_iiiE8values_s[4096];
	// demoted variable
	.shared .align 4 .b8 _ZZ16sconv_relu_tiledIfLi16ELi16EEvPKiS1_PKT_S4_iiiiiiiiS4_PS2_iiiE8colidx_s[4096];
	ld.param.u64 	%rd6, [_Z16sconv_relu_tiledIfLi16ELi16EEvPKiS1_PKT_S4_iiiiiiiiS4_PS2_iii_param_0];
	ld.param.u64 	%rd7, [_Z16sconv_relu_tiledIfLi16ELi16EEvPKiS1_PKT_S4_iiiiiiiiS4_PS2_iii_param_1];
	ld.param.u64 	%rd8, [_Z16sconv_relu_tiledIfLi16ELi16EEvPKiS1_PKT_S4_iiiiiiiiS4_PS2_iii_param_2];
	ld.param.u64 	%rd4, [_Z16sconv_relu_tiledIfLi16ELi16EEvPKiS1_PKT_S4_iiiiiiiiS4_PS2_iii_param_3];
	ld.param.u32 	%r31, [_Z16sconv_relu_tiledIfLi16ELi16EEvPKiS1_PKT_S4_iiiiiiiiS4_PS2_iii_param_5];
	ld.param.u32 	%r32, [_Z16sconv_relu_tiledIfLi16ELi16EEvPKiS1_PKT_S4_iiiiiiiiS4_PS2_iii_param_7];
	ld.param.u32 	%r34, [_Z16sconv_relu_tiledIfLi16ELi16EEvPKiS1_PKT_S4_iiiiiiiiS4_PS2_iii_param_9];
	ld.param.u64 	%rd9, [_Z16sconv_relu_tiledIfLi16ELi16EEvPKiS1_PKT_S4_iiiiiiiiS4_PS2_iii_param_12];
	ld.param.u32 	%r36, [_Z16sconv_relu_tiledIfLi16ELi16EEvPKiS1_PKT_S4_iiiiiiiiS4_PS2_iii_param_15];
	ld.param.u32 	%r37, [_Z16sconv_relu_tiledIfLi16ELi16EEvPKiS1_PKT_S4_iiiiiiiiS4_PS2_iii_param_16];
	cvta.to.global.u64 	%rd1, %rd8;
	cvta.to.global.u64 	%rd2, %rd7;
	cvta.to.global.u64 	%rd10, %rd9;
	cvta.to.global.u64 	%rd11, %rd6;
	mov.u32 	%r38, %ctaid.y;
	mov.u32 	%r39, %ntid.y;
	mov.u32 	%r40, %tid.y;
	mad.lo.s32 	%r1, %r38, %r39, %r40;
	mov.u32 	%r41, %ctaid.x;
	mov.u32 	%r42, %ntid.x;
	mov.u32 	%r43, %tid.x;
	mad.lo.s32 	%r2, %r41, %r42, %r43;
	mov.u32 	%r44, %ctaid.z;
	mov.u32 	%r45, %ntid.z;
	mov.u32 	%r46, %tid.z;
	mad.lo.s32 	%r3, %r44, %r45, %r46;
	shl.b32 	%r47, %r40, 4;
	add.s32 	%r4, %r47, %r43;
	mul.wide.u32 	%rd12, %r3, 4;
	add.s64 	%rd13, %rd11, %rd12;
	ld.global.u32 	%r5, [%rd13];
	ld.global.u32 	%r6, [%rd13+4];
	sub.s32 	%r7, %r6, %r5;
	add.s64 	%rd14, %rd10, %rd12;
	ld.global.f32 	%f85, [%rd14];
	setp.lt.s32 	%p2, %r7, 1;
	@%p2 bra 	$L__BB11_27;
	ld.param.u32 	%r93, [_Z16sconv_relu_tiledIfLi16ELi16EEvPKiS1_PKT_S4_iiiiiiiiS4_PS2_iii_param_8];
	setp.lt.s32 	%p3, %r1, %r36;
	setp.lt.s32 	%p4, %r2, %r37;
	and.pred  	%p1, %p3, %p4;
	mul.lo.s32 	%r49, %r93, %r1;
	add.s32 	%r50, %r32, %r31;
	mul.lo.s32 	%r51, %r49, %r50;
	cvt.s64.s32 	%rd15, %r51;
	mul.lo.s32 	%r52, %r34, %r2;
	cvt.s64.s32 	%rd16, %r52;
	add.s64 	%rd3, %rd15, %rd16;
	shl.b32 	%r53, %r4, 2;
	mov.u32 	%r54, _ZZ16sconv_relu_tiledIfLi16ELi16EEvPKiS1_PKT_S4_iiiiiiiiS4_PS2_iiiE8colidx_s;
	add.s32 	%r8, %r54, %r53;
	mov.u32 	%r55, _ZZ16sconv_relu_tiledIfLi16ELi16EEvPKiS1_PKT_S4_iiiiiiiiS4_PS2_iiiE8values_s;
	add.s32 	%r9, %r55, %r53;
	mov.b32 	%r96, 0;
	not.pred 	%p10, %p1;
	mov.u32 	%r95, %r7;
$L__BB11_2:
	min.s32 	%r56, %r95, 1024;
	max.s32 	%r12, %r56, 1;
	add.s32 	%r57, %r96, %r5;
	add.s32 	%r13, %r57, %r4;
	setp.lt.s32 	%p5, %r13, %r6;
	@%p5 bra 	$L__BB11_4;
	mov.b32 	%r58, 0;
	st.shared.u32 	[%r8], %r58;
	mov.f32 	%f74, 0f00000000;
	bra.uni 	$L__BB11_5;
$L__BB11_4:
	mul.wide.s32 	%rd17, %r13, 4;
	add.s64 	%rd18, %rd2, %rd17;
	ld.global.u32 	%r59, [%rd18];
	st.shared.u32 	[%r8], %r59;
	add.s64 	%rd19, %rd1, %rd17;
	ld.global.f32 	%f74, [%rd19];
$L__BB11_5:
	st.shared.f32 	[%r9], %f74;
	bar.sync 	0;
	add.s32 	%r60, %r13, 256;
	setp.lt.s32 	%p6, %r60, %r6;
	@%p6 bra 	$L__BB11_7;
	mov.b32 	%r61, 0;
	st.shared.u32 	[%r8+1024], %r61;
	mov.f32 	%f75, 0f00000000;
	bra.uni 	$L__BB11_8;
$L__BB11_7:
	mul.wide.s32 	%rd20, %r13, 4;
	add.s64 	%rd21, %rd2, %rd20;
	ld.global.u32 	%r62, [%rd21+1024];
	st.shared.u32 	[%r8+1024], %r62;
	add.s64 	%rd22, %rd1, %rd20;
	ld.global.f32 	%f75, [%rd22+1024];
$L__BB11_8:
	st.shared.f32 	[%r9+1024], %f75;
	bar.sync 	0;
	add.s32 	%r63, %r13, 512;
	setp.lt.s32 	%p7, %r63, %r6;
	@%p7 bra 	$L__BB11_10;
	mov.b32 	%r64, 0;
	st.shared.u32 	[%r8+2048], %r64;
	mov.f32 	%f76, 0f00000000;
	bra.uni 	$L__BB11_11;
$L__BB11_10:
	mul.wide.s32 	%rd23, %r13, 4;
	add.s64 	%rd24, %rd2, %rd23;
	ld.global.u32 	%r65, [%rd24+2048];
	st.shared.u32 	[%r8+2048], %r65;
	add.s64 	%rd25, %rd1, %rd23;
	ld.global.f32 	%f76, [%rd25+2048];
$L__BB11_11:
	st.shared.f32 	[%r9+2048], %f76;
	bar.sync 	0;
	add.s32 	%r66, %r13, 768;
	setp.lt.s32 	%p8, %r66, %r6;
	@%p8 bra 	$L__BB11_13;
	mov.b32 	%r67, 0;
	st.shared.u32 	[%r8+3072], %r67;
	mov.f32 	%f77, 0f00000000;
	bra.uni 	$L__BB11_14;
$L__BB11_13:
	mul.wide.s32 	%rd26, %r13, 4;
	add.s64 	%rd27, %rd2, %rd26;
	ld.global.u32 	%r68, [%rd27+3072];
	st.shared.u32 	[%r8+3072], %r68;
	add.s64 	%rd28, %rd1, %rd26;
	ld.global.f32 	%f77, [%rd28+3072];
$L__BB11_14:
	st.shared.f32 	[%r9+3072], %f77;
	bar.sync 	0;
	setp.le.s32 	%p9, %r7, %r96;
	or.pred  	%p11, %p10, %p9;
	@%p11 bra 	$L__BB11_26;
	setp.lt.s32 	%p12, %r95, 8;
	mov.b32 	%r101, 0;
	@%p12 bra 	$L__BB11_18;
	mov.u32 	%r72, _ZZ16sconv_relu_tiledIfLi16ELi16EEvPKiS1_PKT_S4_iiiiiiiiS4_PS2_iiiE8values_s;
	add.s32 	%r98, %r72, 16;
	mov.u32 	%r73, _ZZ16sconv_relu_tiledIfLi16ELi16EEvPKiS1_PKT_S4_iiiiiiiiS4_PS2_iiiE8colidx_s;
	add.s32 	%r97, %r73, 16;
	and.b32  	%r74, %r12, 2040;
	neg.s32 	%r99, %r74;
$L__BB11_17:
	.pragma "nounroll";
	and.b32  	%r101, %r12, 2040;
	ld.shared.f32 	%f37, [%r98+-16];
	ld.shared.s32 	%rd37, [%r97+-16];
	add.s64 	%rd38, %rd3, %rd37;
	shl.b64 	%rd39, %rd38, 2;
	add.s64 	%rd29, %rd4, %rd39;
	// begin inline asm
	ld.global.nc.f32 %f29, [%rd29];
	// end inline asm
	fma.rn.f32 	%f38, %f37, %f29, %f85;
	ld.shared.f32 	%f39, [%r98+-12];
	ld.shared.s32 	%rd40, [%r97+-12];
	add.s64 	%rd41, %rd3, %rd40;
	shl.b64 	%rd42, %rd41, 2;
	add.s64 	%rd30, %rd4, %rd42;
	// begin inline asm
	ld.global.nc.f32 %f30, [%rd30];
	// end inline asm
	fma.rn.f32 	%f40, %f39, %f30, %f38;
	ld.shared.f32 	%f41, [%r98+-8];
	ld.shared.s32 	%rd43, [%r97+-8];
	add.s64 	%rd44, %rd3, %rd43;
	shl.b64 	%rd45, %rd44, 2;
	add.s64 	%rd31, %rd4, %rd45;
	// begin inline asm
	ld.global.nc.f32 %f31, [%rd31];
	// end inline asm
	fma.rn.f32 	%f42, %f41, %f31, %f40;
	ld.shared.f32 	%f43, [%r98+-4];
	ld.shared.s32 	%rd46, [%r97+-4];
	add.s64 	%rd47, %rd3, %rd46;
	shl.b64 	%rd48, %rd47, 2;
	add.s64 	%rd32, %rd4, %rd48;
	// begin inline asm
	ld.global.nc.f32 %f32, [%rd32];
	// end inline asm
	fma.rn.f32 	%f44, %f43, %f32, %f42;
	ld.shared.f32 	%f45, [%r98];
	ld.shared.s32 	%rd49, [%r97];
	add.s64 	%rd50, %rd3, %rd49;
	shl.b64 	%rd51, %rd50, 2;
	add.s64 	%rd33, %rd4, %rd51;
	// begin inline asm
	ld.global.nc.f32 %f33, [%rd33];
	// end inline asm
	fma.rn.f32 	%f46, %f45, %f33, %f44;
	ld.shared.f32 	%f47, [%r98+4];
	ld.shared.s32 	%rd52, [%r97+4];
	add.s64 	%rd53, %rd3, %rd52;
	shl.b64 	%rd54, %rd53, 2;
	add.s64 	%rd34, %rd4, %rd54;
	// begin inline asm
	ld.global.nc.f32 %f34, [%rd34];
	// end inline asm
	fma.rn.f32 	%f48, %f47, %f34, %f46;
	ld.shared.f32 	%f49, [%r98+8];
	ld.shared.s32 	%rd55, [%r97+8];
	add.s64 	%rd56, %rd3, %rd55;
	shl.b64 	%rd57, %rd56, 2;
	add.s64 	%rd35, %rd4, %rd57;
	// begin inline asm
	ld.global.nc.f32 %f35, [%rd35];
	// end inline asm
	fma.rn.f32 	%f50, %f49, %f35, %f48;
	ld.shared.f32 	%f51, [%r98+12];
	ld.shared.s32 	%rd58, [%r97+12];
	add.s64 	%rd59, %rd3, %rd58;
	shl.b64 	%rd60, %rd59, 2;
	add.s64 	%rd36, %rd4, %rd60;
	// begin inline asm
	ld.global.nc.f32 %f36, [%rd36];
	// end inline asm
	fma.rn.f32 	%f85, %f51, %f36, %f50;
	add.s32 	%r99, %r99, 8;
	add.s32 	%r98, %r98, 32;
	add.s32 	%r97, %r97, 32;
	setp.ne.s32 	%p13, %r99, 0;
	@%p13 bra 	$L__BB11_17;
$L__BB11_18:
	and.b32  	%r23, %r12, 7;
	setp.eq.s32 	%p14, %r23, 0;
	@%p14 bra 	$L__BB11_26;
	setp.lt.u32 	%p15, %r23, 4;
	@%p15 bra 	$L__BB11_21;
	shl.b32 	%r75, %r101, 2;
	mov.u32 	%r76, _ZZ16sconv_relu_tiledIfLi16ELi16EEvPKiS1_PKT_S4_iiiiiiiiS4_PS2_iiiE8values_s;
	add.s32 	%r77, %r76, %r75;
	ld.shared.f32 	%f57, [%r77];
	mov.u32 	%r78, _ZZ16sconv_relu_tiledIfLi16ELi16EEvPKiS1_PKT_S4_iiiiiiiiS4_PS2_iiiE8colidx_s;
	add.s32 	%r79, %r78, %r75;
	ld.shared.s32 	%rd65, [%r79];
	add.s64 	%rd66, %rd3, %rd65;
	shl.b64 	%rd67, %rd66, 2;
	add.s64 	%rd61, %rd4, %rd67;
	// begin inline asm
	ld.global.nc.f32 %f53, [%rd61];
	// end inline asm
	fma.rn.f32 	%f58, %f57, %f53, %f85;
	ld.shared.f32 	%f59, [%r77+4];
	ld.shared.s32 	%rd68, [%r79+4];
	add.s64 	%rd69, %rd3, %rd68;
	shl.b64 	%rd70, %rd69, 2;
	add.s64 	%rd62, %rd4, %rd70;
	// begin inline asm
	ld.global.nc.f32 %f54, [%rd62];
	// end inline asm
	fma.rn.f32 	%f60, %f59, %f54, %f58;
	ld.shared.f32 	%f61, [%r77+8];
	ld.shared.s32 	%rd71, [%r79+8];
	add.s64 	%rd72, %rd3, %rd71;
	shl.b64 	%rd73, %rd72, 2;
	add.s64 	%rd63, %rd4, %rd73;
	// begin inline asm
	ld.global.nc.f32 %f55, [%rd63];
	// end inline asm
	fma.rn.f32 	%f62, %f61, %f55, %f60;
	ld.shared.f32 	%f63, [%r77+12];
	ld.shared.s32 	%rd74, [%r79+12];
	add.s64 	%rd75, %rd3, %rd74;
	shl.b64 	%rd76, %rd75, 2;
	add.s64 	%rd64, %rd4, %rd76;
	// begin inline asm
	ld.global.nc.f32 %f56, [%rd64];
	// end inline asm
	fma.rn.f32 	%f85, %f63, %f56, %f62;
	add.s32 	%r101, %r101, 4;
$L__BB11_21:
	and.b32  	%r26, %r12, 3;
	setp.eq.s32 	%p16, %r26, 0;
	@%p16 bra 	$L__BB11_26;
	setp.eq.s32 	%p17, %r26, 1;
	@%p17 bra 	$L__BB11_24;
	shl.b32 	%r80, %r101, 2;
	mov.u32 	%r81, _ZZ16sconv_relu_tiledIfLi16ELi16EEvPKiS1_PKT_S4_iiiiiiiiS4_PS2_iiiE8values_s;
	add.s32 	%r82, %r81, %r80;
	ld.shared.f32 	%f67, [%r82];
	mov.u32 	%r83, _ZZ16sconv_relu_tiledIfLi16ELi16EEvPKiS1_PKT_S4_iiiiiiiiS4_PS2_iiiE8colidx_s;
	add.s32 	%r84, %r83, %r80;
	ld.shared.s32 	%rd79, [%r84];
	add.s64 	%rd80, %rd3, %rd79;
	shl.b64 	%rd81, %rd80, 2;
	add.s64 	%rd77, %rd4, %rd81;
	// begin inline asm
	ld.global.nc.f32 %f65, [%rd77];
	// end inline asm
	fma.rn.f32 	%f68, %f67, %f65, %f85;
	ld.shared.f32 	%f69, [%r82+4];
	ld.shared.s32 	%rd82, [%r84+4];
	add.s64 	%rd83, %rd3, %rd82;
	shl.b64 	%rd84, %rd83, 2;
	add.s64 	%rd78, %rd4, %rd84;
	// begin inline asm
	ld.global.nc.f32 %f66, [%rd78];
	// end inline asm
	fma.rn.f32 	%f85, %f69, %f66, %f68;
	add.s32 	%r101, %r101, 2;
$L__BB11_24:
	and.b32  	%r85, %r12, 1;
	setp.eq.b32 	%p18, %r85, 1;
	not.pred 	%p19, %p18;
	@%p19 bra 	$L__BB11_26;
	shl.b32 	%r86, %r101, 2;
	mov.u32 	%r87, _ZZ16sconv_relu_tiledIfLi16ELi16EEvPKiS1_PKT_S4_iiiiiiiiS4_PS2_iiiE8values_s;
	add.s32 	%r88, %r87, %r86;
	ld.shared.f32 	%f71, [%r88];
	mov.u32 	%r89, _ZZ16sconv_relu_tiledIfLi16ELi16EEvPKiS1_PKT_S4_iiiiiiiiS4_PS2_iiiE8colidx_s;
	add.s32 	%r90, %r89, %r86;
	ld.shared.s32 	%rd86, [%r90];
	add.s64 	%rd87, %rd3, %rd86;
	shl.b64 	%rd88, %rd87, 2;
	add.s64 	%rd85, %rd4, %rd88;
	// begin inline asm
	ld.global.nc.f32 %f70, [%rd85];
	// end inline asm
	fma.rn.f32 	%f85, %f71, %f70, %f85;
$L__BB11_26:
	bar.sync 	0;
	add.s32 	%r96, %r96, 1024;
	setp.lt.s32 	%p20, %r96, %r7;
	add.s32 	%r95, %r95, -1024;
	@%p20 bra 	$L__BB11_2;
$L__BB11_27:
	ld.param.u32 	%r94, [_Z16sconv_relu_tiledIfLi16ELi16EEvPKiS1_PKT_S4_iiiiiiiiS4_PS2_iii_param_14];
	setp.ge.s32 	%p21, %r3, %r94;
	setp.ge.s32 	%p22, %r1, %r36;
	or.pred  	%p23, %p21, %p22;
	setp.ge.s32 	%p24, %r2, %r37;
	or.pred  	%p25, %p23, %p24;
	@%p25 bra 	$L__BB11_29;
	ld.param.u64 	%rd92, [_Z16sconv_relu_tiledIfLi16ELi16EEvPKiS1_PKT_S4_iiiiiiiiS4_PS2_iii_param_13];
	max.f32 	%f72, %f85, 0f00000000;
	mad.lo.s32 	%r91, %r36, %r3, %r1;
	mad.lo.s32 	%r92, %r91, %r37, %r2;
	cvta.to.global.u64 	%rd89, %rd92;
	mul.wide.s32 	%rd90, %r92, 4;
	add.s64 	%rd91, %rd89, %rd90;
	st.global.f32 	[%rd91], %f72;
$L__BB11_29:
	ret;

}
	// .globl	_Z9sconv_shmIfLi32ELi8EEvPKiS1_PKT_S4_iiiiiiiiS4_PS2_iii
.visible .entry _Z9sconv_shmIfLi32ELi8EEvPKiS1_PKT_S4_iiiiiiiiS4_PS2_iii(
	.param .u64 .ptr .align 1 _Z9sconv_shmIfLi32ELi8EEvPKiS1_PKT_S4_iiiiiiiiS4_PS2_iii_param_0,
	.param .u64 .ptr .align 1 _Z9sconv_shmIfLi32ELi8EEvPKiS1_PKT_S4_iiiiiiiiS4_PS2_iii_param_1,
	.param .u64 .ptr .align 1 _Z9sconv_shmIfLi32ELi8EEvPKiS1_PKT_S4_iiiiiiiiS4_PS2_iii_param_2,
	.param .u64 .ptr .align 1 _Z9sconv_shmIfLi32ELi8EEvPKiS1_PKT_S4_iiiiiiiiS4_PS2_iii_param_3,
	.param .u32 _Z9sconv_shmIfLi32ELi8EEvPKiS1_PKT_S4_iiiiiiiiS4_PS2_iii_param_4,
	.param .u32 _Z9sconv_shmIfLi32ELi8EEvPKiS1_PKT_S4_iiiiiiiiS4_PS2_iii_param_5,
	.param .u32 _Z9sconv_shmIfLi32ELi8EEvPKiS1_PKT_S4_iiiiiiiiS4_PS2_iii_param_6,
	.param .u32 _Z9sconv_shmIfLi32ELi8EEvPKiS1_PKT_S4_iiiiiiiiS4_PS2_iii_param_7,
	.param .u32 _Z9sconv_shmIfLi32ELi8EEvPKiS1_PKT_S4_iiiiiiiiS4_PS2_iii_param_8,
	.param .u32 _Z9sconv_shmIfLi32ELi8EEvPKiS1_PKT_S4_iiiiiiiiS4_PS2_iii_param_9,
	.param .u32 _Z9sconv_shmIfLi32ELi8EEvPKiS1_PKT_S4_iiiiiiiiS4_PS2_iii_param_10,
	.param .u32 _Z9sconv_shmIfLi32ELi8EEvPKiS1_PKT_S4_iiiiiiiiS4_PS2_iii_param_11,
	.param .u64 .ptr .align 1 _Z9sconv_shmIfLi32ELi8EEvPKiS1_PKT_S4_iiiiiiiiS4_PS2_iii_param_12,
	.param .u64 .ptr .align 1 _Z9sconv_shmIfLi32ELi8EEvPKiS1_PKT_S4_iiiiiiiiS4_PS2_iii_param_13,
	.param .u32 _Z9sconv_shmIfLi32ELi8EEvPKiS1_PKT_S4_iiiiiiiiS4_PS2_iii_param_14,
	.param .u32 _Z9sconv_shmIfLi32ELi8EEvPKiS1_PKT_S4_iiiiiiiiS4_PS2_iii_param_15,
	.param .u32 _Z9sconv_shmIfLi32ELi8EEvPKiS1_PKT_S4_iiiiiiiiS4_PS2_iii_param_16
)
{
	.reg .pred 	%p<24>;
	.reg .b32 	%r<100>;
	.reg .b32 	%f<87>;
	.reg .b64 	%rd<90>;
	// demoted variable
	.shared .align 4 .b8 _ZZ9sconv_shmIfLi32ELi8EEvPKiS1_PKT_S4_iiiiiiiiS4_PS2_iiiE8values_s[4096];
	// demoted variable
	.shared .align 4 .b8 _ZZ9sconv_shmIfLi32ELi8EEvPKiS1_PKT_S4_iiiiiiiiS4_PS2_iiiE8colidx_s[4096];
	ld.param.u64 	%rd6, [_Z9sconv_shmIfLi32ELi8EEvPKiS1_PKT_S4_iiiiiiiiS4_PS2_iii_param_0];
	ld.param.u64 	%rd7, [_Z9sconv_shmIfLi32ELi8EEvPKiS1_PKT_S4_iiiiiiiiS4_PS2_iii_param_1];
	ld.param.u64 	%rd8, [_Z9sconv_shmIfLi32ELi8EEvPKiS1_PKT_S4_iiiiiiiiS4_PS2_iii_param_2];
	ld.param.u64 	%rd4, [_Z9sconv_shmIfLi32ELi8EEvPKiS1_PKT_S4_iiiiiiiiS4_PS2_iii_param_3];
	ld.param.u32 	%r31, [_Z9sconv_shmIfLi32ELi8EEvPKiS1_PKT_S4_iiiiiiiiS4_PS2_iii_param_5];
	ld.param.u32 	%r32, [_Z9sconv_shmIfLi32ELi8EEvPKiS1_PKT_S4_iiiiiiiiS4_PS2_iii_param_7];
	ld.param.u32 	%r33, [_Z9sconv_shmIfLi32ELi8EEvPKiS1_PKT_S4_iiiiiiiiS4_PS2_iii_param_8];
	ld.param.u32 	%r34, [_Z9sconv_shmIfLi32ELi8EEvPKiS1_PKT_S4_iiiiiiiiS4_PS2_iii_param_9];
	ld.param.u32 	%r35, [_Z9sconv_shmIfLi32ELi8EEvPKiS1_PKT_S4_iiiiiiiiS4_PS2_iii_param_15];
	ld.param.u32 	%r36, [_Z9sconv_shmIfLi32ELi8EEvPKiS1_PKT_S4_iiiiiiiiS4_PS2_iii_param_16];
	cvta.to.global.u64 	%rd1, %rd8;
	cvta.to.global.u64 	%rd2, %rd7;
	cvta.to.global.u64 	%rd9, %rd6;
	mov.u32 	%r37, %ctaid.y;
	mov.u32 	%r38, %ntid.y;
	mov.u32 	%r39, %tid.y;
	mad.lo.s32 	%r1, %r37, %r38, %r39;
	mov.u32 	%r40, %ctaid.x;
	mov.u32 	%r41, %ntid.x;
	mov.u32 	%r42, %tid.x;
	mad.lo.s32 	%r2, %r40, %r41, %r42;
	mov.u32 	%r43, %ctaid.z;
	mov.u32 	%r44, %ntid.z;
	mov.u32 	%r45, %tid.z;
	mad.lo.s32 	%r3, %r43, %r44, %r45;
	shl.b32 	%r46, %r39, 5;
	add.s32 	%r4, %r46, %r42;
	mul.wide.u32 	%rd10, %r3, 4;
	add.s64 	%rd11, %rd9, %rd10;
	ld.global.u32 	%r5, [%rd11];
	ld.global.u32 	%r6, [%rd11+4];
	sub.s32 	%r7, %r6, %r5;
	setp.lt.s32 	%p2, %r7, 1;
	mov.f32 	%f85, 0f00000000;
	@%p2 bra 	$L__BB12_27;
	setp.lt.s32 	%p3, %r1, %r35;
	setp.lt.s32 	%p4, %r2, %r36;
	and.pred  	%p1, %p3, %p4;
	mul.lo.s32 	%r48, %r33, %r1;
	add.s32 	%r49, %r32, %r31;
	mul.lo.s32 	%r50, %r48, %r49;
	cvt.s64.s32 	%rd12, %r50;
	mul.lo.s32 	%r51, %r34, %r2;
	cvt.s64.s32 	%rd13, %r51;
	add.s64 	%rd3, %rd12, %rd13;
	shl.b32 	%r52, %r4, 2;
	mov.u32 	%r53, _ZZ9sconv_shmIfLi32ELi8EEvPKiS1_PKT_S4_iiiiiiiiS4_PS2_iiiE8colidx_s;
	add.s32 	%r8, %r53, %r52;
	mov.u32 	%r54, _ZZ9sconv_shmIfLi32ELi8EEvPKiS1_PKT_S4_iiiiiiiiS4_PS2_iiiE8values_s;
	add.s32 	%r9, %r54, %r52;
	mov.f32 	%f85, 0f00000000;
	mov.b32 	%r93, 0;
	not.pred 	%p10, %p1;
	mov.u32 	%r92, %r7;
$L__BB12_2:
	min.s32 	%r55, %r92, 1024;
	max.s32 	%r12, %r55, 1;
	add.s32 	%r56, %r93, %r5;
	add.s32 	%r13, %r56, %r4;
	setp.lt.s32 	%p5, %r13, %r6;
	@%p5 bra 	$L__BB12_4;
	mov.b32 	%r57, 0;
	st.shared.u32 	[%r8], %r57;
	mov.f32 	%f74, 0f00000000;
	bra.uni 	$L__BB12_5;
$L__BB12_4:
	mul.wide.s32 	%rd14, %r13, 4;
	add.s64 	%rd15, %rd2, %rd14;
	ld.global.u32 	%r58, [%rd15];
	st.shared.u32 	[%r8], %r58;
	add.s64 	%rd16, %rd1, %rd14;
	ld.global.f32 	%f74, [%rd16];
$L__BB12_5:
	st.shared.f32 	[%r9], %f74;
	bar.sync 	0;
	add.s32 	%r59, %r13, 256;
	setp.lt.s32 	%p6, %r59, %r6;
	@%p6 bra 	$L__BB12_7;
	mov.b32 	%r60, 0;
	st.shared.u32 	[%r8+1024], %r60;
	mov.f32 	%f75, 0f00000000;
	bra.uni 	$L__BB12_8;
$L__BB12_7:
	mul.wide.s32 	%rd17, %r13, 4;
	add.s64 	%rd18, %rd2, %rd17;
	ld.global.u32 	%r61, [%rd18+1024];
	st.shared.u32 	[%r8+1024], %r61;
	add.s64 	%rd19, %rd1, %rd17;
	ld.global.f32 	%f75, [%rd19+1024];
$L__BB12_8:
	st.shared.f32 	[%r9+1024], %f75;
	bar.sync 	0;
	add.s32 	%r62, %r13, 512;
	setp.lt.s32 	%p7, %r62, %r6;
	@%p7 bra 	$L__BB12_10;
	mov.b32 	%r63, 0;
	st.shared.u32 	[%r8+2048], %r63;
	mov.f32 	%f76, 0f00000000;
	bra.uni 	$L__BB12_11;
$L__BB12_10:
	mul.wide.s32 	%rd20, %r13, 4;
	add.s64 	%rd21, %rd2, %rd20;
	ld.global.u32 	%r64, [%rd21+2048];
	st.shared.u32 	[%r8+2048], %r64;
	add.s64 	%rd22, %rd1, %rd20;
	ld.global.f32 	%f76, [%rd22+2048];
$L__BB12_11:
	st.shared.f32 	[%r9+2048], %f76;
	bar.sync 	0;
	add.s32 	%r65, %r13, 768;
	setp.lt.s32 	%p8, %r65, %r6;
	@%p8 bra 	$L__BB12_13;
	mov.b32 	%r66, 0;
	st.shared.u32 	[%r8+3072], %r66;
	mov.f32 	%f77, 0f00000000;
	bra.uni 	$L__BB12_14;
$L__BB12_13:
	mul.wide.s32 	%rd23, %r13, 4;
	add.s64 	%rd24, %rd2, %rd23;
	ld.global.u32 	%r67, [%rd24+3072];
	st.shared.u32 	[%r8+3072], %r67;
	add.s64 	%rd25, %rd1, %rd23;
	ld.global.f32 	%f77, [%rd25+3072];
$L__BB12_14:
	st.shared.f32 	[%r9+3072], %f77;
	bar.sync 	0;
	setp.le.s32 	%p9, %r7, %r93;
	or.pred  	%p11, %p10, %p9;
	@%p11 bra 	$L__BB12_26;
	setp.lt.s32 	%p12, %r92, 8;
	mov.b32 	%r98, 0;
	@%p12 bra 	$L__BB12_18;
	mov.u32 	%r71, _ZZ9sconv_shmIfLi32ELi8EEvPKiS1_PKT_S4_iiiiiiiiS4_PS2_iiiE8values_s;
	add.s32 	%r95, %r71, 16;
	mov.u32 	%r72, _ZZ9sconv_shmIfLi32ELi8EEvPKiS1_PKT_S4_iiiiiiiiS4_PS2_iiiE8colidx_s;
	add.s32 	%r94, %r72, 16;
	and.b32  	%r73, %r12, 2040;
	neg.s32 	%r96, %r73;
$L__BB12_17:
	.pragma "nounroll";
	and.b32  	%r98, %r12, 2040;
	ld.shared.f32 	%f38, [%r95+-16];
	ld.shared.s32 	%rd34, [%r94+-16];
	add.s64 	%rd35, %rd3, %rd34;
	shl.b64 	%rd36, %rd35, 2;
	add.s64 	%rd26, %rd4, %rd36;
	// begin inline asm
	ld.global.nc.f32 %f30, [%rd26];
	// end inline asm
	fma.rn.f32 	%f39, %f38, %f30, %f85;
	ld.shared.f32 	%f40, [%r95+-12];
	ld.shared.s32 	%rd37, [%r94+-12];
	add.s64 	%rd38, %rd3, %rd37;
	shl.b64 	%rd39, %rd38, 2;
	add.s64 	%rd27, %rd4, %rd39;
	// begin inline asm
	ld.global.nc.f32 %f31, [%rd27];
	// end inline asm
	fma.rn.f32 	%f41, %f40, %f31, %f39;
	ld.shared.f32 	%f42, [%r95+-8];
	ld.shared.s32 	%rd40, [%r94+-8];
	add.s64 	%rd41, %rd3, %rd40;
	shl.b64 	%rd42, %rd41, 2;
	add.s64 	%rd28, %rd4, %rd42;
	// begin inline asm
	ld.global.nc.f32 %f32, [%rd28];
	// end inline asm
	fma.rn.f32 	%f43, %f42, %f32, %f41;
	ld.shared.f32 	%f44, [%r95+-4];
	ld.shared.s32 	%rd43, [%r94+-4];
	add.s64 	%rd44, %rd3, %rd43;
	shl.b64 	%rd45, %rd44, 2;
	add.s64 	%rd29, %rd4, %rd45;
	// begin inline asm
	ld.global.nc.f32 %f33, [%rd29];
	// end inline asm
	fma.rn.f32 	%f45, %f44, %f33, %f43;
	ld.shared.f32 	%f46, [%r95];
	ld.shared.s32 	%rd46, [%r94];
	add.s64 	%rd47, %rd3, %rd46;
	shl.b64 	%rd48, %rd47, 2;
	add.s64 	%rd30, %rd4, %rd48;
	// begin inline asm
	ld.global.nc.f32 %f34, [%rd30];
	// end inline asm
	fma.rn.f32 	%f47, %f46, %f34, %f45;
	ld.shared.f32 	%f48, [%r95+4];
	ld.shared.s32 	%rd49, [%r94+4];
	add.s64 	%rd50, %rd3, %rd49;
	shl.b64 	%rd51, %rd50, 2;
	add.s64 	%rd31, %rd4, %rd51;
	// begin inline asm
	ld.global.nc.f32 %f35, [%rd31];
	// end inline asm
	fma.rn.f32 	%f49, %f48, %f35, %f47;
	ld.shared.f32 	%f50, [%r95+8];
	ld.shared.s32 	%rd52, [%r94+8];
	add.s64 	%rd53, %rd3, %rd52;
	shl.b64 	%rd54, %rd53, 2;
	add.s64 	%rd32, %rd4, %rd54;
	// begin inline asm
	ld.global.nc.f32 %f36, [%rd32];
	// end inline asm
	fma.rn.f32 	%f51, %f50, %f36, %f49;
	ld.shared.f32 	%f52, [%r95+12];
	ld.shared.s32 	%rd55, [%r94+12];
	add.s64 	%rd56, %rd3, %rd55;
	shl.b64 	%rd57, %rd56, 2;
	add.s64 	%rd33, %rd4, %rd57;
	// begin inline asm
	ld.global.nc.f32 %f37, [%rd33];
	// end inline asm
	fma.rn.f32 	%f85, %f52, %f37, %f51;
	add.s32 	%r96, %r96, 8;
	add.s32 	%r95, %r95, 32;
	add.s32 	%r94, %r94, 32;
	setp.ne.s32 	%p13, %r96, 0;
	@%p13 bra 	$L__BB12_17;
$L__BB12_18:
	and.b32  	%r23, %r12, 7;
	setp.eq.s32 	%p14, %r23, 0;
	@%p14 bra 	$L__BB12_26;
	setp.lt.u32 	%p15, %r23, 4;
	@%p15 bra 	$L__BB12_21;
	shl.b32 	%r74, %r98, 2;
	mov.u32 	%r75, _ZZ9sconv_shmIfLi32ELi8EEvPKiS1_PKT_S4_iiiiiiiiS4_PS2_iiiE8values_s;
	add.s32 	%r76, %r75, %r74;
	ld.shared.f32 	%f58, [%r76];
	mov.u32 	%r77, _ZZ9sconv_shmIfLi32ELi8EEvPKiS1_PKT_S4_iiiiiiiiS4_PS2_iiiE8colidx_s;
	add.s32 	%r78, %r77, %r74;
	ld.shared.s32 	%rd62, [%r78];
	add.s64 	%rd63, %rd3, %rd62;
	shl.b64 	%rd64, %rd63, 2;
	add.s64 	%rd58, %rd4, %rd64;
	// begin inline asm
	ld.global.nc.f32 %f54, [%rd58];
	// end inline asm
	fma.rn.f32 	%f59, %f58, %f54, %f85;
	ld.shared.f32 	%f60, [%r76+4];
	ld.shared.s32 	%rd65, [%r78+4];
	add.s64 	%rd66, %rd3, %rd65;
	shl.b64 	%rd67, %rd66, 2;
	add.s64 	%rd59, %rd4, %rd67;
	// begin inline asm
	ld.global.nc.f32 %f55, [%rd59];
	// end inline asm
	fma.rn.f32 	%f61, %f60, %f55, %f59;
	ld.shared.f32 	%f62, [%r76+8];
	ld.shared.s32 	%rd68, [%r78+8];
	add.s64 	%rd69, %rd3, %rd68;
	shl.b64 	%rd70, %rd69, 2;
	add.s64 	%rd60, %rd4, %rd70;
	// begin inline asm
	ld.global.nc.f32 %f56, [%rd60];
	// end inline asm
	fma.rn.f32 	%f63, %f62, %f56, %f61;
	ld.shared.f32 	%f64, [%r76+12];
	ld.shared.s32 	%rd71, [%r78+12];
	add.s64 	%rd72, %rd3, %rd71;
	shl.b64 	%rd73, %rd72, 2;
	add.s64 	%rd61, %rd4, %rd73;
	// begin inline asm
	ld.global.nc.f32 %f57, [%rd61];
	// end inline asm
	fma.rn.f32 	%f85, %f64, %f57, %f63;
	add.s32 	%r98, %r98, 4;
$L__BB12_21:
	and.b32  	%r26, %r12, 3;
	setp.eq.s32 	%p16, %r26, 0;
	@%p16 bra 	$L__BB12_26;
	setp.eq.s32 	%p17, %r26, 1;
	@%p17 bra 	$L__BB12_24;
	shl.b32 	%r79, %r98, 2;
	mov.u32 	%r80, _ZZ9sconv_shmIfLi32ELi8EEvPKiS1_PKT_S4_iiiiiiiiS4_PS2_iiiE8values_s;
	add.s32 	%r81, %r80, %r79;
	ld.shared.f32 	%f68, [%r81];
	mov.u32 	%r82, _ZZ9sconv_shmIfLi32ELi8EEvPKiS1_PKT_S4_iiiiiiiiS4_PS2_iiiE8colidx_s;
	add.s32 	%r83, %r82, %r79;
	ld.shared.s32 	%rd76, [%r83];
	add.s64 	%rd77, %rd3, %rd76;
	shl.b64 	%rd78, %rd77, 2;
	add.s64 	%rd74, %rd4, %rd78;
	// begin inline asm
	ld.global.nc.f32 %f66, [%rd74];
	// end inline asm
	fma.rn.f32 	%f69, %f68, %f66, %f85;
	ld.shared.f32 	%f70, [%r81+4];
	ld.shared.s32 	%rd79, [%r83+4];
	add.s64 	%rd80, %rd3, %rd79;
	shl.b64 	%rd81, %rd80, 2;
	add.s64 	%rd75, %rd4, %rd81;
	// begin inline asm
	ld.global.nc.f32 %f67, [%rd75];
	// end inline asm
	fma.rn.f32 	%f85, %f70, %f67, %f69;
	add.s32 	%r98, %r98, 2;
$L__BB12_24:
	and.b32  	%r84, %r12, 1;
	setp.eq.b32 	%p18, %r84, 1;
	not.pred 	%p19, %p18;
	@%p19 bra 	$L__BB12_26;
	shl.b32 	%r85, %r98, 2;
	mov.u32 	%r86, _ZZ9sconv_shmIfLi32ELi8EEvPKiS1_PKT_S4_iiiiiiiiS4_PS2_iiiE8values_s;
	add.s32 	%r87, %r86, %r85;
	ld.shared.f32 	%f72, [%r87];
	mov.u32 	%r88, _ZZ9sconv_shmIfLi32ELi8EEvPKiS1_PKT_S4_iiiiiiiiS4_PS2_iiiE8colidx_s;
	add.s32 	%r89, %r88, %r85;
	ld.shared.s32 	%rd83, [%r89];
	add.s64 	%rd84, %rd3, %rd83;
	shl.b64 	%rd85, %rd84, 2;
	add.s64 	%rd82, %rd4, %rd85;
	// begin inline asm
	ld.global.nc.f32 %f71, [%rd82];
	// end inline asm
	fma.rn.f32 	%f85, %f72, %f71, %f85;
$L__BB12_26:
	bar.sync 	0;
	add.s32 	%r93, %r93, 1024;
	setp.lt.s32 	%p20, %r93, %r7;
	add.s32 	%r92, %r92, -1024;
	@%p20 bra 	$L__BB12_2;
$L__BB12_27:
	setp.ge.s32 	%p21, %r1, %r35;
	setp.ge.s32 	%p22, %r2, %r36;
	or.pred  	%p23, %p21, %p22;
	@%p23 bra 	$L__BB12_29;
	ld.param.u64 	%rd89, [_Z9sconv_shmIfLi32ELi8EEvPKiS1_PKT_S4_iiiiiiiiS4_PS2_iii_param_13];
	mad.lo.s32 	%r90, %r35, %r3, %r1;
	mad.lo.s32 	%r91, %r90, %r36, %r2;
	cvta.to.global.u64 	%rd86, %rd89;
	mul.wide.s32 	%rd87, %r91, 4;
	add.s64 	%rd88, %rd86, %rd87;
	st.global.f32 	[%rd88], %f85;
$L__BB12_29:
	ret;

}
	// .globl	_Z9sconv_shmIfLi16ELi16EEvPKiS1_PKT_S4_iiiiiiiiS4_PS2_iii
.visible .entry _Z9sconv_shmIfLi16ELi16EEvPKiS1_PKT_S4_iiiiiiiiS4_PS2_iii(
	.param .u64 .ptr .align 1 _Z9sconv_shmIfLi16ELi16EEvPKiS1_PKT_S4_iiiiiiiiS4_PS2_iii_param_0,
	.param .u64 .ptr .align 1 _Z9sconv_shmIfLi16ELi16EEvPKiS1_PKT_S4_iiiiiiiiS4_PS2_iii_param_1,
	.param .u64 .ptr .align 1 _Z9sconv_shmIfLi16ELi16EEvPKiS1_PKT_S4_iiiiiiiiS4_PS2_iii_param_2,
	.param .u64 .ptr .align 1 _Z9sconv_shmIfLi16ELi16EEvPKiS1_PKT_S4_iiiiiiiiS4_PS2_iii_param_3,
	.param .u32 _Z9sconv_shmIfLi16ELi16EEvPKiS1_PKT_S4_iiiiiiiiS4_PS2_iii_param_4,
	.param .u32 _Z9sconv_shmIfLi16ELi16EEvPKiS1_PKT_S4_iiiiiiiiS4_PS2_iii_param_5,
	.param .u32 _Z9sconv_shmIfLi16ELi16EEvPKiS1_PKT_S4_iiiiiiiiS4_PS2_iii_param_6,
	.param .u32 _Z9sconv_shmIfLi16ELi16EEvPKiS1_PKT_S4_iiiiiiiiS4_PS2_iii_param_7,
	.param .u32 _Z9sconv_shmIfLi16ELi16EEvPKiS1_PKT_S4_iiiiiiiiS4_PS2_iii_param_8,
	.param .u32 _Z9sconv_shmIfLi16ELi16EEvPKiS1_PKT_S4_iiiiiiiiS4_PS2_iii_param_9,
	.param .u32 _Z9sconv_shmIfLi16ELi16EEvPKiS1_PKT_S4_iiiiiiiiS4_PS2_iii_param_10,
	.param .u32 _Z9sconv_shmIfLi16ELi16EEvPKiS1_PKT_S4_iiiiiiiiS4_PS2_iii_param_11,
	.param .u64 .ptr .align 1 _Z9sconv_shmIfLi16ELi16EEvPKiS1_PKT_S4_iiiiiiiiS4_PS2_iii_param_12,
	.param .u64 .ptr .align 1 _Z9sconv_shmIfLi16ELi16EEvPKiS1_PKT_S4_iiiiiiiiS4_PS2_iii_param_13,
	.param .u32 _Z9sconv_shmIfLi16ELi16EEvPKiS1_PKT_S4_iiiiiiiiS4_PS2_iii_param_14,
	.param .u32 _Z9sconv_shmIfLi16ELi16EEvPKiS1_PKT_S4_iiiiiiiiS4_PS2_iii_param_15,
	.param .u32 _Z9sconv_shmIfLi16ELi16EEvPKiS1_PKT_S4_iiiiiiiiS4_PS2_iii_param_16
)
{
	.reg .pred 	%p<24>;
	.reg .b32 	%r<100>;
	.reg .b32 	%f<87>;
	.reg .b64 	%rd<90>;
	// demoted variable
	.shared .align 4 .b8 _ZZ9sconv_shmIfLi16ELi16EEvPKiS1_PKT_S4_iiiiiiiiS4_PS2_iiiE8values_s[4096];
	// demoted variable
	.shared .align 4 .b8 _ZZ9sconv_shmIfLi16ELi16EEvPKiS1_PKT_S4_iiiiiiiiS4_PS2_iiiE8colidx_s[4096];
	ld.param.u64 	%rd6, [_Z9sconv_shmIfLi16ELi16EEvPKiS1_PKT_S4_iiiiiiiiS4_PS2_iii_param_0];
	ld.param.u64 	%rd7, [_Z9sconv_shmIfLi16ELi16EEvPKiS1_PKT_S4_iiiiiiiiS4_PS2_iii_param_1];
	ld.param.u64 	%rd8, [_Z9sconv_shmIfLi16ELi16EEvPKiS1_PKT_S4_iiiiiiiiS4_PS2_iii_param_2];
	ld.param.u64 	%rd4, [_Z9sconv_shmIfLi16ELi16EEvPKiS1_PKT_S4_iiiiiiiiS4_PS2_iii_param_3];
	ld.param.u32 	%r31, [_Z9sconv_shmIfLi16ELi16EEvPKiS1_PKT_S4_iiiiiiiiS4_PS2_iii_param_5];
	ld.param.u32 	%r32, [_Z9sconv_shmIfLi16ELi16EEvPKiS1_PKT_S4_iiiiiiiiS4_PS2_iii_param_7];
	ld.param.u32 	%r33, [_Z9sconv_shmIfLi16ELi16EEvPKiS1_PKT_S4_iiiiiiiiS4_PS2_iii_param_8];
	ld.param.u32 	%r34, [_Z9sconv_shmIfLi16ELi16EEvPKiS1_PKT_S4_iiiiiiiiS4_PS2_iii_param_9];
	ld.param.u32 	%r35, [_Z9sconv_shmIfLi16ELi16EEvPKiS1_PKT_S4_iiiiiiiiS4_PS2_iii_param_15];
	ld.param.u32 	%r36, [_Z9sconv_shmIfLi16ELi16EEvPKiS1_PKT_S4_iiiiiiiiS4_PS2_iii_param_16];
	cvta.to.global.u64 	%rd1, %rd8;
	cvta.to.global.u64 	%rd2, %rd7;
	cvta.to.global.u64 	%rd9, %rd6;
	mov.u32 	%r37, %ctaid.y;
	mov.u32 	%r38, %ntid.y;
	mov.u32 	%r39, %tid.y;
	mad.lo.s32 	%r1, %r37, %r38, %r39;
	mov.u32 	%r40, %ctaid.x;
	mov.u32 	%r41, %ntid.x;
	mov.u32 	%r42, %tid.x;
	mad.lo.s32 	%r2, %r40, %r41, %r42;
	mov.u32 	%r43, %ctaid.z;
	mov.u32 	%r44, %ntid.z;
	mov.u32 	%r45, %tid.z;
	mad.lo.s32 	%r3, %r43, %r44, %r45;
	shl.b32 	%r46, %r39, 4;
	add.s32 	%r4, %r46, %r42;
	mul.wide.u32 	%rd10, %r3, 4;
	add.s64 	%rd11, %rd9, %rd10;
	ld.global.u32 	%r5, [%rd11];
	ld.global.u32 	%r6, [%rd11+4];
	sub.s32 	%r7, %r6, %r5;
	setp.lt.s32 	%p2, %r7, 1;
	mov.f32 	%f85, 0f00000000;
	@%p2 bra 	$L__BB13_27;
	setp.lt.s32 	%p3, %r1, %r35;
	setp.lt.s32 	%p4, %r2, %r36;
	and.pred  	%p1, %p3, %p4;
	mul.lo.s32 	%r48, %r33, %r1;
	add.s32 	%r49, %r32, %r31;
	mul.lo.s32 	%r50, %r48, %r49;
	cvt.s64.s32 	%rd12, %r50;
	mul.lo.s32 	%r51, %r34, %r2;
	cvt.s64.s32 	%rd13, %r51;
	add.s64 	%rd3, %rd12, %rd13;
	shl.b32 	%r52, %r4, 2;
	mov.u32 	%r53, _ZZ9sconv_shmIfLi16ELi16EEvPKiS1_PKT_S4_iiiiiiiiS4_PS2_iiiE8colidx_s;
	add.s32 	%r8, %r53, %r52;
	mov.u32 	%r54, _ZZ9sconv_shmIfLi16ELi16EEvPKiS1_PKT_S4_iiiiiiiiS4_PS2_iiiE8values_s;
	add.s32 	%r9, %r54, %r52;
	mov.f32 	%f85, 0f00000000;
	mov.b32 	%r93, 0;
	not.pred 	%p10, %p1;
	mov.u32 	%r92, %r7;
$L__BB13_2:
	min.s32 	%r55, %r92, 1024;
	max.s32 	%r12, %r55, 1;
	add.s32 	%r56, %r93, %r5;
	add.s32 	%r13, %r56, %r4;
	setp.lt.s32 	%p5, %r13, %r6;
	@%p5 bra 	$L__BB13_4;
	mov.b32 	%r57, 0;
	st.shared.u32 	[%r8], %r57;
	mov.f32 	%f74, 0f00000000;
	bra.uni 	$L__BB13_5;
$L__BB13_4:
	mul.wide.s32 	%rd14, %r13, 4;
	add.s64 	%rd15, %rd2, %rd14;
	ld.global.u32 	%r58, [%rd15];
	st.shared.u32 	[%r8], %r58;
	add.s64 	%rd16, %rd1, %rd14;
	ld.global.f32 	%f74, [%rd16];
$L__BB13_5:
	st.shared.f32 	[%r9], %f74;
	bar.sync 	0;
	add.s32 	%r59, %r13, 256;
	setp.lt.s32 	%p6, %r59, %r6;
	@%p6 bra 	$L__BB13_7;
	mov.b32 	%r60, 0;
	st.shared.u32 	[%r8+1024], %r60;
	mov.f32 	%f75, 0f00000000;
	bra.uni 	$L__BB13_8;
$L__BB13_7:
	mul.wide.s32 	%rd17, %r13, 4;
	add.s64 	%rd18, %rd2, %rd17;
	ld.global.u32 	%r61, [%rd18+1024];
	st.shared.u32 	[%r8+1024], %r61;
	add.s64 	%rd19, %rd1, %rd17;
	ld.global.f32 	%f75, [%rd19+1024];
$L__BB13_8:
	st.shared.f32 	[%r9+1024], %f75;
	bar.sync 	0;
	add.s32 	%r62, %r13, 512;
	setp.lt.s32 	%p7, %r62, %r6;
	@%p7 bra 	$L__BB13_10;
	mov.b32 	%r63, 0;
	st.shared.u32 	[%r8+2048], %r63;
	mov.f32 	%f76, 0f00000000;
	bra.uni 	$L__BB13_11;
$L__BB13_10:
	mul.wide.s32 	%rd20, %r13, 4;
	add.s64 	%rd21, %rd2, %rd20;
	ld.global.u32 	%r64, [%rd21+2048];
	st.shared.u32 	[%r8+2048], %r64;
	add.s64 	%rd22, %rd1, %rd20;
	ld.global.f32 	%f76, [%rd22+2048];
$L__BB13_11:
	st.shared.f32 	[%r9+2048], %f76;
	bar.sync 	0;
	add.s32 	%r65, %r13, 768;
	setp.lt.s32 	%p8, %r65, %r6;
	@%p8 bra 	$L__BB13_13;
	mov.b32 	%r66, 0;
	st.shared.u32 	[%r8+3072], %r66;
	mov.f32 	%f77, 0f00000000;
	bra.uni 	$L__BB13_14;
$L__BB13_13:
	mul.wide.s32 	%rd23, %r13, 4;
	add.s64 	%rd24, %rd2, %rd23;
	ld.global.u32 	%r67, [%rd24+3072];
	st.shared.u32 	[%r8+3072], %r67;
	add.s64 	%rd25, %rd1, %rd23;
	ld.global.f32 	%f77, [%rd25+3072];
$L__BB13_14:
	st.shared.f32 	[%r9+3072], %f77;
	bar.sync 	0;
	setp.le.s32 	%p9, %r7, %r93;
	or.pred  	%p11, %p10, %p9;
	@%p11 bra 	$L__BB13_26;
	setp.lt.s32 	%p12, %r92, 8;
	mov.b32 	%r98, 0;
	@%p12 bra 	$L__BB13_18;
	mov.u32 	%r71, _ZZ9sconv_shmIfLi16ELi16EEvPKiS1_PKT_S4_iiiiiiiiS4_PS2_iiiE8values_s;
	add.s32 	%r95, %r71, 16;
	mov.u32 	%r72, _ZZ9sconv_shmIfLi16ELi16EEvPKiS1_PKT_S4_iiiiiiiiS4_PS2_iiiE8colidx_s;
	add.s32 	%r94, %r72, 16;
	and.b32  	%r73, %r12, 2040;
	neg.s32 	%r96, %r73;
$L__BB13_17:
	.pragma "nounroll";
	and.b32  	%r98, %r12, 2040;
	ld.shared.f32 	%f38, [%r95+-16];
	ld.shared.s32 	%rd34, [%r94+-16];
	add.s64 	%rd35, %rd3, %rd34;
	shl.b64 	%rd36, %rd35, 2;
	add.s64 	%rd26, %rd4, %rd36;
	// begin inline asm
	ld.global.nc.f32 %f30, [%rd26];
	// end inline asm
	fma.rn.f32 	%f39, %f38, %f30, %f85;
	ld.shared.f32 	%f40, [%r95+-12];
	ld.shared.s32 	%rd37, [%r94+-12];
	add.s64 	%rd38, %rd3, %rd37;
	shl.b64 	%rd39, %rd38, 2;
	add.s64 	%rd27, %rd4, %rd39;
	// begin inline asm
	ld.global.nc.f32 %f31, [%rd27];
	// end inline asm
	fma.rn.f32 	%f41, %f40, %f31, %f39;
	ld.shared.f32 	%f42, [%r95+-8];
	ld.shared.s32 	%rd40, [%r94+-8];
	add.s64 	%rd41, %rd3, %rd40;
	shl.b64 	%rd42, %rd41, 2;
	add.s64 	%rd28, %rd4, %rd42;
	// begin inline asm
	ld.global.nc.f32 %f32, [%rd28];
	// end inline asm
	fma.rn.f32 	%f43, %f42, %f32, %f41;
	ld.shared.f32 	%f44, [%r95+-4];
	ld.shared.s32 	%rd43, [%r94+-4];
	add.s64 	%rd44, %rd3, %rd43;
	shl.b64 	%rd45, %rd44, 2;
	add.s64 	%rd29, %rd4, %rd45;
	// begin inline asm
	ld.global.nc.f32 %f33, [%rd29];
	// end inline asm
	fma.rn.f32 	%f45, %f44, %f33, %f43;
	ld.shared.f32 	%f46, [%r95];
	ld.shared.s32 	%rd46, [%r94];
	add.s64 	%rd47, %rd3, %rd46;
	shl.b64 	%rd48, %rd47, 2;
	add.s64 	%rd30, %rd4, %rd48;
	// begin inline asm
	ld.global.nc.f32 %f34, [%rd30];
	// end inline asm
	fma.rn.f32 	%f47, %f46, %f34, %f45;
	ld.shared.f32 	%f48, [%r95+4];
	ld.shared.s32 	%rd49, [%r94+4];
	add.s64 	%rd50, %rd3, %rd49;
	shl.b64 	%rd51, %rd50, 2;
	add.s64 	%rd31, %rd4, %rd51;
	// begin inline asm
	ld.global.nc.f32 %f35, [%rd31];
	// end inline asm
	fma.rn.f32 	%f49, %f48, %f35, %f47;
	ld.shared.f32 	%f50, [%r95+8];
	ld.shared.s32 	%rd52, [%r94+8];
	add.s64 	%rd53, %rd3, %rd52;
	shl.b64 	%rd54, %rd53, 2;
	add.s64 	%rd32, %rd4, %rd54;
	// begin inline asm
	ld.global.nc.f32 %f36, [%rd32];
	// end inline asm
	fma.rn.f32 	%f51, %f50, %f36, %f49;
	ld.shared.f32 	%f52, [%r95+12];
	ld.shared.s32 	%rd55, [%r94+12];
	add.s64 	%rd56, %rd3, %rd55;
	shl.b64 	%rd57, %rd56, 2;
	add.s64 	%rd33, %rd4, %rd57;
	// begin inline asm
	ld.global.nc.f32 %f37, [%rd33];
	// end inline asm
	fma.rn.f32 	%f85, %f52, %f37, %f51;
	add.s32 	%r96, %r96, 8;
	add.s32 	%r95, %r95, 32;
	add.s32 	%r94, %r94, 32;
	setp.ne.s32 	%p13, %r96, 0;
	@%p13 bra 	$L__BB13_17;
$L__BB13_18:
	and.b32  	%r23, %r12, 7;
	setp.eq.s32 	%p14, %r23, 0;
	@%p14 bra 	$L__BB13_26;
	setp.lt.u32 	%p15, %r23, 4;
	@%p15 bra 	$L__BB13_21;
	shl.b32 	%r74, %r98, 2;
	mov.u32 	%r75, _ZZ9sconv_shmIfLi16ELi16EEvPKiS1_PKT_S4_iiiiiiiiS4_PS2_iiiE8values_s;
	add.s32 	%r76, %r75, %r74;
	ld.shared.f32 	%f58, [%r76];
	mov.u32 	%r77, _ZZ9sconv_shmIfLi16ELi16EEvPKiS1_PKT_S4_iiiiiiiiS4_PS2_iiiE8colidx_s;
	add.s32 	%r78, %r77, %r74;
	ld.shared.s32 	%rd62, [%r78];
	add.s64 	%rd63, %rd3, %rd62;
	shl.b64 	%rd64, %rd63, 2;
	add.s64 	%rd58, %rd4, %rd64;
	// begin inline asm
	ld.global.nc.f32 %f54, [%rd58];
	// end inline asm
	fma.rn.f32 	%f59, %f58, %f54, %f85;
	ld.shared.f32 	%f60, [%r76+4];
	ld.shared.s32 	%rd65, [%r78+4];
	add.s64 	%rd66, %rd3, %rd65;
	shl.b64 	%rd67, %rd66, 2;
	add.s64 	%rd59, %rd4, %rd67;
	// begin inline asm
	ld.global.nc.f32 %f55, [%rd59];
	// end inline asm
	fma.rn.f32 	%f61, %f60, %f55, %f59;
	ld.shared.f32 	%f62, [%r76+8];
	ld.shared.s32 	%rd68, [%r78+8];
	add.s64 	%rd69, %rd3, %rd68;
	shl.b64 	%rd70, %rd69, 2;
	add.s64 	%rd60, %rd4, %rd70;
	// begin inline asm
	ld.global.nc.f32 %f56, [%rd60];
	// end inline asm
	fma.rn.f32 	%f63, %f62, %f56, %f61;
	ld.shared.f32 	%f64, [%r76+12];
	ld.shared.s32 	%rd71, [%r78+12];
	add.s64 	%rd72, %rd3, %rd71;
	shl.b64 	%rd73, %rd72, 2;
	add.s64 	%rd61, %rd4, %rd73;
	// begin inline asm
	ld.global.nc.f32 %f57, [%rd61];
	// end inline asm
	fma.rn.f32 	%f85, %f64, %f57, %f63;
	add.s32 	%r98, %r98, 4;
$L__BB13_21:
	and.b32  	%r26, %r12, 3;
	setp.eq.s32 	%p16, %r26, 0;
	@%p16 bra 	$L__BB13_26;
	setp.eq.s32 	%p17, %r26, 1;
	@%p17 bra 	$L__BB13_24;
	shl.b32 	%r79, %r98, 2;
	mov.u32 	%r80, _ZZ9sconv_shmIfLi16ELi16EEvPKiS1_PKT_S4_iiiiiiiiS4_PS2_iiiE8values_s;
	add.s32 	%r81, %r80, %r79;
	ld.shared.f32 	%f68, [%r81];
	mov.u32 	%r82, _ZZ9sconv_shmIfLi16ELi16EEvPKiS1_PKT_S4_iiiiiiiiS4_PS2_iiiE8colidx_s;
	add.s32 	%r83, %r82, %r79;
	ld.shared.s32 	%rd76, [%r83];
	add.s64 	%rd77, %rd3, %rd76;
	shl.b64 	%rd78, %rd77, 2;
	add.s64 	%rd74, %rd4, %rd78;
	// begin inline asm
	ld.global.nc.f32 %f66, [%rd74];
	// end inline asm
	fma.rn.f32 	%f69, %f68, %f66, %f85;
	ld.shared.f32 	%f70, [%r81+4];
	ld.shared.s32 	%rd79, [%r83+4];
	add.s64 	%rd80, %rd3, %rd79;
	shl.b64 	%rd81, %rd80, 2;
	add.s64 	%rd75, %rd4, %rd81;
	// begin inline asm
	ld.global.nc.f32 %f67, [%rd75];
	// end inline asm
	fma.rn.f32 	%f85, %f70, %f67, %f69;
	add.s32 	%r98, %r98, 2;
$L__BB13_24:
	and.b32  	%r84, %r12, 1;
	setp.eq.b32 	%p18, %r84, 1;
	not.pred 	%p19, %p18;
	@%p19 bra 	$L__BB13_26;
	shl.b32 	%r85, %r98, 2;
	mov.u32 	%r86, _ZZ9sconv_shmIfLi16ELi16EEvPKiS1_PKT_S4_iiiiiiiiS4_PS2_iiiE8values_s;
	add.s32 	%r87, %r86, %r85;
	ld.shared.f32 	%f72, [%r87];
	mov.u32 	%r88, _ZZ9sconv_shmIfLi16ELi16EEvPKiS1_PKT_S4_iiiiiiiiS4_PS2_iiiE8colidx_s;
	add.s32 	%r89, %r88, %r85;
	ld.shared.s32 	%rd83, [%r89];
	add.s64 	%rd84, %rd3, %rd83;
	shl.b64 	%rd85, %rd84, 2;
	add.s64 	%rd82, %rd4, %rd85;
	// begin inline asm
	ld.global.nc.f32 %f71, [%rd82];
	// end inline asm
	fma.rn.f32 	%f85, %f72, %f71, %f85;
$L__BB13_26:
	bar.sync 	0;
	add.s32 	%r93, %r93, 1024;
	setp.lt.s32 	%p20, %r93, %r7;
	add.s32 	%r92, %r92, -1024;
	@%p20 bra 	$L__BB13_2;
$L__BB13_27:
	setp.ge.s32 	%p21, %r1, %r35;
	setp.ge.s32 	%p22, %r2, %r36;
	or.pred  	%p23, %p21, %p22;
	@%p23 bra 	$L__BB13_29;
	ld.param.u64 	%rd89, [_Z9sconv_shmIfLi16ELi16EEvPKiS1_PKT_S4_iiiiiiiiS4_PS2_iii_param_13];
	mad.lo.s32 	%r90, %r35, %r3, %r1;
	mad.lo.s32 	%r91, %r90, %r36, %r2;
	cvta.to.global.u64 	%rd86, %rd89;
	mul.wide.s32 	%rd87, %r91, 4;
	add.s64 	%rd88, %rd86, %rd87;
	st.global.f32 	[%rd88], %f85;
$L__BB13_29:
	ret;

}
	// .globl	_Z17sconv_batch_tiledIfLi1ELi16ELi16ELi56ELi1ELi0EEvPKiS1_PKT_S4_iiiiiiiiiS4_PS2_iiii
.visible .entry _Z17sconv_batch_tiledIfLi1ELi16ELi16ELi56ELi1ELi0EEvPKiS1_PKT_S4_iiiiiiiiiS4_PS2_iiii(
	.param .u64 .ptr .align 1 _Z17sconv_batch_tiledIfLi1ELi16ELi16ELi56ELi1ELi0EEvPKiS1_PKT_S4_iiiiiiiiiS4_PS2_iiii_param_0,
	.param .u64 .ptr .align 1 _Z17sconv_batch_tiledIfLi1ELi16ELi16ELi56ELi1ELi0EEvPKiS1_PKT_S4_iiiiiiiiiS4_PS2_iiii_param_1,
	.param .u64 .ptr .align 1 _Z17sconv_batch_tiledIfLi1ELi16ELi16ELi56ELi1ELi0EEvPKiS1_PKT_S4_iiiiiiiiiS4_PS2_iiii_param_2,
	.param .u64 .ptr .align 1 _Z17sconv_batch_tiledIfLi1ELi16ELi16ELi56ELi1ELi0EEvPKiS1_PKT_S4_iiiiiiiiiS4_PS2_iiii_param_3,
	.param .u32 _Z17sconv_batch_tiledIfLi1ELi16ELi16ELi56ELi1ELi0EEvPKiS1_PKT_S4_iiiiiiiiiS4_PS2_iiii_param_4,
	.param .u32 _Z17sconv_batch_tiledIfLi1ELi16ELi16ELi56ELi1ELi0EEvPKiS1_PKT_S4_iiiiiiiiiS4_PS2_iiii_param_5,
	.param .u32 _Z17sconv_batch_tiledIfLi1ELi16ELi16ELi56ELi1ELi0EEvPKiS1_PKT_S4_iiiiiiiiiS4_PS2_iiii_param_6,
	.param .u32 _Z17sconv_batch_tiledIfLi1ELi16ELi16ELi56ELi1ELi0EEvPKiS1_PKT_S4_iiiiiiiiiS4_PS2_iiii_param_7,
	.param .u32 _Z17sconv_batch_tiledIfLi1ELi16ELi16ELi56ELi1ELi0EEvPKiS1_PKT_S4_iiiiiiiiiS4_PS2_iiii_param_8,
	.param .u32 _Z17sconv_batch_tiledIfLi1ELi16ELi16ELi56ELi1ELi0EEvPKiS1_PKT_S4_iiiiiiiiiS4_PS2_iiii_param_9,
	.param .u32 _Z17sconv_batch_tiledIfLi1ELi16ELi16ELi56ELi1ELi0EEvPKiS1_PKT_S4_iiiiiiiiiS4_PS2_iiii_param_10,
	.param .u32 _Z17sconv_batch_tiledIfLi1ELi16ELi16ELi56ELi1ELi0EEvPKiS1_PKT_S4_iiiiiiiiiS4_PS2_iiii_param_11,
	.param .u32 _Z17sconv_batch_tiledIfLi1ELi16ELi16ELi56ELi1ELi0EEvPKiS1_PKT_S4_iiiiiiiiiS4_PS2_iiii_param_12,
	.param .u64 .ptr .align 1 _Z17sconv_batch_tiledIfLi1ELi16ELi16ELi56ELi1ELi0EEvPKiS1_PKT_S4_iiiiiiiiiS4_PS2_iiii_param_13,
	.param .u64 .ptr .align 1 _Z17sconv_batch_tiledIfLi1ELi16ELi16ELi56ELi1ELi0EEvPKiS1_PKT_S4_iiiiiiiiiS4_PS2_iiii_param_14,
	.param .u32 _Z17sconv_batch_tiledIfLi1ELi16ELi16ELi56ELi1ELi0EEvPKiS1_PKT_S4_iiiiiiiiiS4_PS2_iiii_param_15,
	.param .u32 _Z17sconv_batch_tiledIfLi1ELi16ELi16ELi56ELi1ELi0EEvPKiS1_PKT_S4_iiiiiiiiiS4_PS2_iiii_param_16,
	.param .u32 _Z17sconv_batch_tiledIfLi1ELi16ELi16ELi56ELi1ELi0EEvPKiS1_PKT_S4_iiiiiiiiiS4_PS2_iiii_param_17,
	.param .u32 _Z17sconv_batch_tiledIfLi1ELi16ELi16ELi56ELi1ELi0EEvPKiS1_PKT_S4_iiiiiiiiiS4_PS2_iiii_param_18
)
{
	.reg .pred 	%p<24>;
	.reg .b32 	%r<129>;
	.reg .b32 	%f<87>;
	.reg .b64 	%rd<92>;
	// demoted variable
	.shared .align 4 .b8 _ZZ17sconv_batch_tiledIfLi1ELi16ELi16ELi56ELi1ELi0EEvPKiS1_PKT_S4_iiiiiiiiiS4_PS2_iiiiE8values_s[4096];
	// demoted variable
	.shared .align 4 .b8 _ZZ17sconv_batch_tiledIfLi1ELi16ELi16ELi56ELi1ELi0EEvPKiS1_PKT_S4_iiiiiiiiiS4_PS2_iiiiE8colidx_s[4096];
	ld.param.u64 	%rd6, [_Z17sconv_batch_tiledIfLi1ELi16ELi16ELi56ELi1ELi0EEvPKiS1_PKT_S4_iiiiiiiiiS4_PS2_iiii_param_0];
	ld.param.u64 	%rd7, [_Z17sconv_batch_tiledIfLi1ELi16ELi16ELi56ELi1ELi0EEvPKiS1_PKT_S4_iiiiiiiiiS4_PS2_iiii_param_1];
	ld.param.u64 	%rd8, [_Z17sconv_batch_tiledIfLi1ELi16ELi16ELi56ELi1ELi0EEvPKiS1_PKT_S4_iiiiiiiiiS4_PS2_iiii_param_2];
	ld.param.u64 	%rd4, [_Z17sconv_batch_tiledIfLi1ELi16ELi16ELi56ELi1ELi0EEvPKiS1_PKT_S4_iiiiiiiiiS4_PS2_iiii_param_3];
	ld.param.u32 	%r34, [_Z17sconv_batch_tiledIfLi1ELi16ELi16ELi56ELi1ELi0EEvPKiS1_PKT_S4_iiiiiiiiiS4_PS2_iiii_param_15];
	ld.param.u32 	%r35, [_Z17sconv_batch_tiledIfLi1ELi16ELi16ELi56ELi1ELi0EEvPKiS1_PKT_S4_iiiiiiiiiS4_PS2_iiii_param_16];
	ld.param.u32 	%r36, [_Z17sconv_batch_tiledIfLi1ELi16ELi16ELi56ELi1ELi0EEvPKiS1_PKT_S4_iiiiiiiiiS4_PS2_iiii_param_17];
	cvta.to.global.u64 	%rd1, %rd8;
	cvta.to.global.u64 	%rd2, %rd7;
	cvta.to.global.u64 	%rd9, %rd6;
	mov.u32 	%r38, %ctaid.y;
	mov.u32 	%r39, %ntid.y;
	mov.u32 	%r40, %tid.y;
	mad.lo.s32 	%r1, %r38, %r39, %r40;
	mov.u32 	%r41, %ctaid.x;
	mov.u32 	%r42, %ntid.x;
	mov.u32 	%r43, %tid.x;
	mad.lo.s32 	%r2, %r41, %r42, %r43;
	mov.u32 	%r44, %ctaid.z;
	mov.u32 	%r45, %ntid.z;
	mov.u32 	%r46, %tid.z;
	mad.lo.s32 	%r47, %r44, %r45, %r46;
	div.s32 	%r4, %r47, %r34;
	mul.lo.s32 	%r48, %r4, %r34;
	sub.s32 	%r3, %r47, %r48;
	shl.b32 	%r49, %r40, 4;
	add.s32 	%r5, %r49, %r43;
	mul.wide.u32 	%rd10, %r3, 4;
	add.s64 	%rd11, %rd9, %rd10;
	ld.global.u32 	%r6, [%rd11];
	ld.global.u32 	%r7, [%rd11+4];
	sub.s32 	%r8, %r7, %r6;
	setp.lt.s32 	%p2, %r8, 1;
	mov.f32 	%f85, 0f00000000;
	@%p2 bra 	$L__BB14_27;
	ld.param.u32 	%r119, [_Z17sconv_batch_tiledIfLi1ELi16ELi16ELi56ELi1ELi0EEvPKiS1_PKT_S4_iiiiiiiiiS4_PS2_iiii_param_18];
	ld.param.u32 	%r118, [_Z17sconv_batch_tiledIfLi1ELi16ELi16ELi56ELi1ELi0EEvPKiS1_PKT_S4_iiiiiiiiiS4_PS2_iiii_param_10];
	ld.param.u32 	%r117, [_Z17sconv_batch_tiledIfLi1ELi16ELi16ELi56ELi1ELi0EEvPKiS1_PKT_S4_iiiiiiiiiS4_PS2_iiii_param_9];
	ld.param.u32 	%r116, [_Z17sconv_batch_tiledIfLi1ELi16ELi16ELi56ELi1ELi0EEvPKiS1_PKT_S4_iiiiiiiiiS4_PS2_iiii_param_8];
	ld.param.u32 	%r115, [_Z17sconv_batch_tiledIfLi1ELi16ELi16ELi56ELi1ELi0EEvPKiS1_PKT_S4_iiiiiiiiiS4_PS2_iiii_param_6];
	ld.param.u32 	%r114, [_Z17sconv_batch_tiledIfLi1ELi16ELi16ELi56ELi1ELi0EEvPKiS1_PKT_S4_iiiiiiiiiS4_PS2_iiii_param_4];
	setp.lt.s32 	%p3, %r1, %r35;
	setp.lt.s32 	%p4, %r2, %r36;
	and.pred  	%p1, %p3, %p4;
	mul.lo.s32 	%r51, %r119, %r114;
	mul.lo.s32 	%r52, %r51, %r4;
	cvt.s64.s32 	%rd12, %r52;
	mul.lo.s32 	%r53, %r117, %r1;
	add.s32 	%r54, %r116, %r115;
	mul.lo.s32 	%r55, %r53, %r54;
	cvt.s64.s32 	%rd13, %r55;
	mul.lo.s32 	%r56, %r118, %r2;
	cvt.s64.s32 	%rd14, %r56;
	add.s64 	%rd15, %rd14, %rd13;
	add.s64 	%rd3, %rd15, %rd12;
	shl.b32 	%r57, %r5, 2;
	mov.u32 	%r58, _ZZ17sconv_batch_tiledIfLi1ELi16ELi16ELi56ELi1ELi0EEvPKiS1_PKT_S4_iiiiiiiiiS4_PS2_iiiiE8colidx_s;
	add.s32 	%r9, %r58, %r57;
	mov.f32 	%f85, 0f00000000;
	mov.b32 	%r122, 0;
	not.pred 	%p10, %p1;
	mov.u32 	%r121, %r8;
$L__BB14_2:
	min.s32 	%r59, %r121, 1024;
	max.s32 	%r12, %r59, 1;
	add.s32 	%r60, %r122, %r6;
	add.s32 	%r13, %r60, %r5;
	setp.lt.s32 	%p5, %r13, %r7;
	@%p5 bra 	$L__BB14_4;
	mov.b32 	%r61, 0;
	st.shared.u32 	[%r9], %r61;
	mov.f32 	%f74, 0f00000000;
	bra.uni 	$L__BB14_5;
$L__BB14_4:
	mul.wide.s32 	%rd16, %r13, 4;
	add.s64 	%rd17, %rd2, %rd16;
	ld.global.u32 	%r62, [%rd17];
	st.shared.u32 	[%r9], %r62;
	add.s64 	%rd18, %rd1, %rd16;
	ld.global.f32 	%f74, [%rd18];
$L__BB14_5:
	shl.b32 	%r63, %r5, 2;
	mov.u32 	%r64, _ZZ17sconv_batch_tiledIfLi1ELi16ELi16ELi56ELi1ELi0EEvPKiS1_PKT_S4_iiiiiiiiiS4_PS2_iiiiE8values_s;
	add.s32 	%r65, %r64, %r63;
	st.shared.f32 	[%r65], %f74;
	bar.sync 	0;
	add.s32 	%r66, %r13, 256;
	setp.lt.s32 	%p6, %r66, %r7;
	@%p6 bra 	$L__BB14_7;
	mov.b32 	%r67, 0;
	st.shared.u32 	[%r9+1024], %r67;
	mov.f32 	%f75, 0f00000000;
	bra.uni 	$L__BB14_8;
$L__BB14_7:
	mul.wide.s32 	%rd19, %r13, 4;
	add.s64 	%rd20, %rd2, %rd19;
	ld.global.u32 	%r68, [%rd20+1024];
	st.shared.u32 	[%r9+1024], %r68;
	add.s64 	%rd21, %rd1, %rd19;
	ld.global.f32 	%f75, [%rd21+1024];
$L__BB14_8:
	st.shared.f32 	[%r65+1024], %f75;
	bar.sync 	0;
	add.s32 	%r72, %r13, 512;
	setp.lt.s32 	%p7, %r72, %r7;
	@%p7 bra 	$L__BB14_10;
	mov.b32 	%r73, 0;
	st.shared.u32 	[%r9+2048], %r73;
	mov.f32 	%f76, 0f00000000;
	bra.uni 	$L__BB14_11;
$L__BB14_10:
	mul.wide.s32 	%rd22, %r13, 4;
	add.s64 	%rd23, %rd2, %rd22;
	ld.global.u32 	%r74, [%rd23+2048];
	st.shared.u32 	[%r9+2048], %r74;
	add.s64 	%rd24, %rd1, %rd22;
	ld.global.f32 	%f76, [%rd24+2048];
$L__BB14_11:
	mov.u32 	%r76, _ZZ17sconv_batch_tiledIfLi1ELi16ELi16ELi56ELi1ELi0EEvPKiS1_PKT_S4_iiiiiiiiiS4_PS2_iiiiE8values_s;
	add.s32 	%r77, %r76, %r63;
	st.shared.f32 	[%r77+2048], %f76;
	bar.sync 	0;
	add.s32 	%r78, %r13, 768;
	setp.lt.s32 	%p8, %r78, %r7;
	@%p8 bra 	$L__BB14_13;
	mov.b32 	%r79, 0;
	st.shared.u32 	[%r9+3072], %r79;
	mov.f32 	%f77, 0f00000000;
	bra.uni 	$L__BB14_14;
$L__BB14_13:
	mul.wide.s32 	%rd25, %r13, 4;
	add.s64 	%rd26, %rd2, %rd25;
	ld.global.u32 	%r80, [%rd26+3072];
	st.shared.u32 	[%r9+3072], %r80;
	add.s64 	%rd27, %rd1, %rd25;
	ld.global.f32 	%f77, [%rd27+3072];
$L__BB14_14:
	st.shared.f32 	[%r77+3072], %f77;
	bar.sync 	0;
	setp.le.s32 	%p9, %r8, %r122;
	or.pred  	%p11, %p10, %p9;
	@%p11 bra 	$L__BB14_26;
	setp.lt.s32 	%p12, %r121, 8;
	mov.b32 	%r127, 0;
	@%p12 bra 	$L__BB14_18;
	add.s32 	%r124, %r76, 16;
	mov.u32 	%r88, _ZZ17sconv_batch_tiledIfLi1ELi16ELi16ELi56ELi1ELi0EEvPKiS1_PKT_S4_iiiiiiiiiS4_PS2_iiiiE8colidx_s;
	add.s32 	%r123, %r88, 16;
	and.b32  	%r89, %r12, 2040;
	neg.s32 	%r125, %r89;
$L__BB14_17:
	.pragma "nounroll";
	and.b32  	%r127, %r12, 2040;
	ld.shared.f32 	%f38, [%r124+-16];
	ld.shared.s32 	%rd36, [%r123+-16];
	add.s64 	%rd37, %rd3, %rd36;
	shl.b64 	%rd38, %rd37, 2;
	add.s64 	%rd28, %rd4, %rd38;
	// begin inline asm
	ld.global.nc.f32 %f30, [%rd28];
	// end inline asm
	fma.rn.f32 	%f39, %f38, %f30, %f85;
	ld.shared.f32 	%f40, [%r124+-12];
	ld.shared.s32 	%rd39, [%r123+-12];
	add.s64 	%rd40, %rd3, %rd39;
	shl.b64 	%rd41, %rd40, 2;
	add.s64 	%rd29, %rd4, %rd41;
	// begin inline asm
	ld.global.nc.f32 %f31, [%rd29];
	// end inline asm
	fma.rn.f32 	%f41, %f40, %f31, %f39;
	ld.shared.f32 	%f42, [%r124+-8];
	ld.shared.s32 	%rd42, [%r123+-8];
	add.s64 	%rd43, %rd3, %rd42;
	shl.b64 	%rd44, %rd43, 2;
	add.s64 	%rd30, %rd4, %rd44;
	// begin inline asm
	ld.global.nc.f32 %f32, [%rd30];
	// end inline asm
	fma.rn.f32 	%f43, %f42, %f32, %f41;
	ld.shared.f32 	%f44, [%r124+-4];
	ld.shared.s32 	%rd45, [%r123+-4];
	add.s64 	%rd46, %rd3, %rd45;
	shl.b64 	%rd47, %rd46, 2;
	add.s64 	%rd31, %rd4, %rd47;
	// begin inline asm
	ld.global.nc.f32 %f33, [%rd31];
	// end inline asm
	fma.rn.f32 	%f45, %f44, %f33, %f43;
	ld.shared.f32 	%f46, [%r124];
	ld.shared.s32 	%rd48, [%r123];
	add.s64 	%rd49, %rd3, %rd48;
	shl.b64 	%rd50, %rd49, 2;
	add.s64 	%rd32, %rd4, %rd50;
	// begin inline asm
	ld.global.nc.f32 %f34, [%rd32];
	// end inline asm
	fma.rn.f32 	%f47, %f46, %f34, %f45;
	ld.shared.f32 	%f48, [%r124+4];
	ld.shared.s32 	%rd51, [%r123+4];
	add.s64 	%rd52, %rd3, %rd51;
	shl.b64 	%rd53, %rd52, 2;
	add.s64 	%rd33, %rd4, %rd53;
	// begin inline asm
	ld.global.nc.f32 %f35, [%rd33];
	// end inline asm
	fma.rn.f32 	%f49, %f48, %f35, %f47;
	ld.shared.f32 	%f50, [%r124+8];
	ld.shared.s32 	%rd54, [%r123+8];
	add.s64 	%rd55, %rd3, %rd54;
	shl.b64 	%rd56, %rd55, 2;
	add.s64 	%rd34, %rd4, %rd56;
	// begin inline asm
	ld.global.nc.f32 %f36, [%rd34];
	// end inline asm
	fma.rn.f32 	%f51, %f50, %f36, %f49;
	ld.shared.f32 	%f52, [%r124+12];
	ld.shared.s32 	%rd57, [%r123+12];
	add.s64 	%rd58, %rd3, %rd57;
	shl.b64 	%rd59, %rd58, 2;
	add.s64 	%rd35, %rd4, %rd59;
	// begin inline asm
	ld.global.nc.f32 %f37, [%rd35];
	// end inline asm
	fma.rn.f32 	%f85, %f52, %f37, %f51;
	add.s32 	%r125, %r125, 8;
	add.s32 	%r124, %r124, 32;
	add.s32 	%r123, %r123, 32;
	setp.ne.s32 	%p13, %r125, 0;
	@%p13 bra 	$L__BB14_17;
$L__BB14_18:
	and.b32  	%r90, %r12, 7;
	setp.eq.s32 	%p14, %r90, 0;
	@%p14 bra 	$L__BB14_26;
	setp.lt.u32 	%p15, %r90, 4;
	@%p15 bra 	$L__BB14_21;
	shl.b32 	%r92, %r127, 2;
	mov.u32 	%r93, _ZZ17sconv_batch_tiledIfLi1ELi16ELi16ELi56ELi1ELi0EEvPKiS1_PKT_S4_iiiiiiiiiS4_PS2_iiiiE8values_s;
	add.s32 	%r94, %r93, %r92;
	ld.shared.f32 	%f58, [%r94];
	mov.u32 	%r95, _ZZ17sconv_batch_tiledIfLi1ELi16ELi16ELi56ELi1ELi0EEvPKiS1_PKT_S4_iiiiiiiiiS4_PS2_iiiiE8colidx_s;
	add.s32 	%r96, %r95, %r92;
	ld.shared.s32 	%rd64, [%r96];
	add.s64 	%rd65, %rd3, %rd64;
	shl.b64 	%rd66, %rd65, 2;
	add.s64 	%rd60, %rd4, %rd66;
	// begin inline asm
	ld.global.nc.f32 %f54, [%rd60];
	// end inline asm
	fma.rn.f32 	%f59, %f58, %f54, %f85;
	ld.shared.f32 	%f60, [%r94+4];
	ld.shared.s32 	%rd67, [%r96+4];
	add.s64 	%rd68, %rd3, %rd67;
	shl.b64 	%rd69, %rd68, 2;
	add.s64 	%rd61, %rd4, %rd69;
	// begin inline asm
	ld.global.nc.f32 %f55, [%rd61];
	// end inline asm
	fma.rn.f32 	%f61, %f60, %f55, %f59;
	ld.shared.f32 	%f62, [%r94+8];
	ld.shared.s32 	%rd70, [%r96+8];
	add.s64 	%rd71, %rd3, %rd70;
	shl.b64 	%rd72, %rd71, 2;
	add.s64 	%rd62, %rd4, %rd72;
	// begin inline asm
	ld.global.nc.f32 %f56, [%rd62];
	// end inline asm
	fma.rn.f32 	%f63, %f62, %f56, %f61;
	ld.shared.f32 	%f64, [%r94+12];
	ld.shared.s32 	%rd73, [%r96+12];
	add.s64 	%rd74, %rd3, %rd73;
	shl.b64 	%rd75, %rd74, 2;
	add.s64 	%rd63, %rd4, %rd75;
	// begin inline asm
	ld.global.nc.f32 %f57, [%rd63];
	// end inline asm
	fma.rn.f32 	%f85, %f64, %f57, %f63;
	add.s32 	%r127, %r127, 4;
$L__BB14_21:
	and.b32  	%r97, %r12, 3;
	setp.eq.s32 	%p16, %r97, 0;
	@%p16 bra 	$L__BB14_26;
	setp.eq.s32 	%p17, %r97, 1;
	@%p17 bra 	$L__BB14_24;
	shl.b32 	%r99, %r127, 2;
	mov.u32 	%r100, _ZZ17sconv_batch_tiledIfLi1ELi16ELi16ELi56ELi1ELi0EEvPKiS1_PKT_S4_iiiiiiiiiS4_PS2_iiiiE8values_s;
	add.s32 	%r101, %r100, %r99;
	ld.shared.f32 	%f68, [%r101];
	mov.u32 	%r102, _ZZ17sconv_batch_tiledIfLi1ELi16ELi16ELi56ELi1ELi0EEvPKiS1_PKT_S4_iiiiiiiiiS4_PS2_iiiiE8colidx_s;
	add.s32 	%r103, %r102, %r99;
	ld.shared.s32 	%rd78, [%r103];
	add.s64 	%rd79, %rd3, %rd78;
	shl.b64 	%rd80, %rd79, 2;
	add.s64 	%rd76, %rd4, %rd80;
	// begin inline asm
	ld.global.nc.f32 %f66, [%rd76];
	// end inline asm
	fma.rn.f32 	%f69, %f68, %f66, %f85;
	ld.shared.f32 	%f70, [%r101+4];
	ld.shared.s32 	%rd81, [%r103+4];
	add.s64 	%rd82, %rd3, %rd81;
	shl.b64 	%rd83, %rd82, 2;
	add.s64 	%rd77, %rd4, %rd83;
	// begin inline asm
	ld.global.nc.f32 %f67, [%rd77];
	// end inline asm
	fma.rn.f32 	%f85, %f70, %f67, %f69;
	add.s32 	%r127, %r127, 2;
$L__BB14_24:
	and.b32  	%r104, %r12, 1;
	setp.eq.b32 	%p18, %r104, 1;
	not.pred 	%p19, %p18;
	@%p19 bra 	$L__BB14_26;
	shl.b32 	%r105, %r127, 2;
	mov.u32 	%r106, _ZZ17sconv_batch_tiledIfLi1ELi16ELi16ELi56ELi1ELi0EEvPKiS1_PKT_S4_iiiiiiiiiS4_PS2_iiiiE8values_s;
	add.s32 	%r107, %r106, %r105;
	ld.shared.f32 	%f72, [%r107];
	mov.u32 	%r108, _ZZ17sconv_batch_tiledIfLi1ELi16ELi16ELi56ELi1ELi0EEvPKiS1_PKT_S4_iiiiiiiiiS4_PS2_iiiiE8colidx_s;
	add.s32 	%r109, %r108, %r105;
	ld.shared.s32 	%rd85, [%r109];
	add.s64 	%rd86, %rd3, %rd85;
	shl.b64 	%rd87, %rd86, 2;
	add.s64 	%rd84, %rd4, %rd87;
	// begin inline asm
	ld.global.nc.f32 %f71, [%rd84];
	// end inline asm
	fma.rn.f32 	%f85, %f72, %f71, %f85;
$L__BB14_26:
	bar.sync 	0;
	add.s32 	%r122, %r122, 1024;
	setp.lt.s32 	%p20, %r122, %r8;
	add.s32 	%r121, %r121, -1024;
	@%p20 bra 	$L__BB14_2;
$L__BB14_27:
	setp.ge.s32 	%p21, %r1, %r35;
	setp.ge.s32 	%p22, %r2, %r36;
	or.pred  	%p23, %p21, %p22;
	@%p23 bra 	$L__BB14_29;
	ld.param.u32 	%r120, [_Z17sconv_batch_tiledIfLi1ELi16ELi16ELi56ELi1ELi0EEvPKiS1_PKT_S4_iiiiiiiiiS4_PS2_iiii_param_18];
	ld.param.u64 	%rd91, [_Z17sconv_batch_tiledIfLi1ELi16ELi16ELi56ELi1ELi0EEvPKiS1_PKT_S4_iiiiiiiiiS4_PS2_iiii_param_14];
	mul.lo.s32 	%r110, %r120, %r34;
	mad.lo.s32 	%r111, %r110, %r4, %r3;
	mad.lo.s32 	%r112, %r111, %r35, %r1;
	mad.lo.s32 	%r113, %r112, %r36, %r2;
	cvta.to.global.u64 	%rd88, %rd91;
	mul.wide.s32 	%rd89, %r113, 4;
	add.s64 	%rd90, %rd88, %rd89;
	st.global.f32 	[%rd90], %f85;
$L__BB14_29:
	ret;

}
	// .globl	_Z17sconv_batch_tiledIfLi2ELi16ELi16ELi56ELi1ELi0EEvPKiS1_PKT_S4_iiiiiiiiiS4_PS2_iiii
.visible .entry _Z17sconv_batch_tiledIfLi2ELi16ELi16ELi56ELi1ELi0EEvPKiS1_PKT_S4_iiiiiiiiiS4_PS2_iiii(
	.param .u64 .ptr .align 1 _Z17sconv_batch_tiledIfLi2ELi16ELi16ELi56ELi1ELi0EEvPKiS1_PKT_S4_iiiiiiiiiS4_PS2_iiii_param_0,
	.param .u64 .ptr .align 1 _Z17sconv_batch_tiledIfLi2ELi16ELi16ELi56ELi1ELi0EEvPKiS1_PKT_S4_iiiiiiiiiS4_PS2_iiii_param_1,
	.param .u64 .ptr .align 1 _Z17sconv_batch_tiledIfLi2ELi16ELi16ELi56ELi1ELi0EEvPKiS1_PKT_S4_iiiiiiiiiS4_PS2_iiii_param_2,
	.param .u64 .ptr .align 1 _Z17sconv_batch_tiledIfLi2ELi16ELi16ELi56ELi1ELi0EEvPKiS1_PKT_S4_iiiiiiiiiS4_PS2_iiii_param_3,
	.param .u32 _Z17sconv_batch_tiledIfLi2ELi16ELi16ELi56ELi1ELi0EEvPKiS1_PKT_S4_iiiiiiiiiS4_PS2_iiii_param_4,
	.param .u32 _Z17sconv_batch_tiledIfLi2ELi16ELi16ELi56ELi1ELi0EEvPKiS1_PKT_S4_iiiiiiiiiS4_PS2_iiii_param_5,
	.param .u32 _Z17sconv_batch_tiledIfLi2ELi16ELi16ELi56ELi1ELi0EEvPKiS1_PKT_S4_iiiiiiiiiS4_PS2_iiii_param_6,
	.param .u32 _Z17sconv_batch_tiledIfLi2ELi16ELi16ELi56ELi1ELi0EEvPKiS1_PKT_S4_iiiiiiiiiS4_PS2_iiii_param_7,
	.param .u32 _Z17sconv_batch_tiledIfLi2ELi16ELi16ELi56ELi1ELi0EEvPKiS1_PKT_S4_iiiiiiiiiS4_PS2_iiii_param_8,
	.param .u32 _Z17sconv_batch_tiledIfLi2ELi16ELi16ELi56ELi1ELi0EEvPKiS1_PKT_S4_iiiiiiiiiS4_PS2_iiii_param_9,
	.param .u32 _Z17sconv_batch_tiledIfLi2ELi16ELi16ELi56ELi1ELi0EEvPKiS1_PKT_S4_iiiiiiiiiS4_PS2_iiii_param_10,
	.param .u32 _Z17sconv_batch_tiledIfLi2ELi16ELi16ELi56ELi1ELi0EEvPKiS1_PKT_S4_iiiiiiiiiS4_PS2_iiii_param_11,
	.param .u32 _Z17sconv_batch_tiledIfLi2ELi16ELi16ELi56ELi1ELi0EEvPKiS1_PKT_S4_iiiiiiiiiS4_PS2_iiii_param_12,
	.param .u64 .ptr .align 1 _Z17sconv_batch_tiledIfLi2ELi16ELi16ELi56ELi1ELi0EEvPKiS1_PKT_S4_iiiiiiiiiS4_PS2_iiii_param_13,
	.param .u64 .ptr .align 1 _Z17sconv_batch_tiledIfLi2ELi16ELi16ELi56ELi1ELi0EEvPKiS1_PKT_S4_iiiiiiiiiS4_PS2_iiii_param_14,
	.param .u32 _Z17sconv_batch_tiledIfLi2ELi16ELi16ELi56ELi1ELi0EEvPKiS1_PKT_S4_iiiiiiiiiS4_PS2_iiii_param_15,
	.param .u32 _Z17sconv_batch_tiledIfLi2ELi16ELi16ELi56ELi1ELi0EEvPKiS1_PKT_S4_iiiiiiiiiS4_PS2_iiii_param_16,
	.param .u32 _Z17sconv_batch_tiledIfLi2ELi16ELi16ELi56ELi1ELi0EEvPKiS1_PKT_S4_iiiiiiiiiS4_PS2_iiii_param_17,
	.param .u32 _Z17sconv_batch_tiledIfLi2ELi16ELi16ELi56ELi1ELi0EEvPKiS1_PKT_S4_iiiiiiiiiS4_PS2_iiii_param_18
)
{
	.reg .pred 	%p<25>;
	.reg .b32 	%r<213>;
	.reg .b32 	%f<81>;
	.reg .b64 	%rd<92>;
	// demoted variable
	.shared .align 4 .b8 _ZZ17sconv_batch_tiledIfLi2ELi16ELi16ELi56ELi1ELi0EEvPKiS1_PKT_S4_iiiiiiiiiS4_PS2_iiiiE8values_s[4096];
	// demoted variable
	.shared .align 4 .b8 _ZZ17sconv_batch_tiledIfLi2ELi16ELi16ELi56ELi1ELi0EEvPKiS1_PKT_S4_iiiiiiiiiS4_PS2_iiiiE8colidx_s[4096];
	ld.param.u64 	%rd7, [_Z17sconv_batch_tiledIfLi2ELi16ELi16ELi56ELi1ELi0EEvPKiS1_PKT_S4_iiiiiiiiiS4_PS2_iiii_param_0];
	ld.param.u64 	%rd8, [_Z17sconv_batch_tiledIfLi2ELi16ELi16ELi56ELi1ELi0EEvPKiS1_PKT_S4_iiiiiiiiiS4_PS2_iiii_param_1];
	ld.param.u64 	%rd9, [_Z17sconv_batch_tiledIfLi2ELi16ELi16ELi56ELi1ELi0EEvPKiS1_PKT_S4_iiiiiiiiiS4_PS2_iiii_param_2];
	ld.param.u64 	%rd5, [_Z17sconv_batch_tiledIfLi2ELi16ELi16ELi56ELi1ELi0EEvPKiS1_PKT_S4_iiiiiiiiiS4_PS2_iiii_param_3];
	ld.param.u32 	%r38, [_Z17sconv_batch_tiledIfLi2ELi16ELi16ELi56ELi1ELi0EEvPKiS1_PKT_S4_iiiiiiiiiS4_PS2_iiii_param_15];
	cvta.to.global.u64 	%rd1, %rd9;
	cvta.to.global.u64 	%rd2, %rd8;
	cvta.to.global.u64 	%rd10, %rd7;
	mov.u32 	%r42, %ctaid.y;
	mov.u32 	%r43, %ntid.y;
	mov.u32 	%r44, %tid.y;
	mad.lo.s32 	%r1, %r42, %r43, %r44;
	mov.u32 	%r45, %ctaid.x;
	mov.u32 	%r46, %ntid.x;
	mov.u32 	%r47, %tid.x;
	mad.lo.s32 	%r2, %r45, %r46, %r47;
	mov.u32 	%r48, %ctaid.z;
	mov.u32 	%r49, %ntid.z;
	mov.u32 	%r50, %tid.z;
	mad.lo.s32 	%r51, %r48, %r49, %r50;
	div.s32 	%r4, %r51, %r38;
	mul.lo.s32 	%r52, %r4, %r38;
	sub.s32 	%r3, %r51, %r52;
	mul.wide.u32 	%rd11, %r3, 4;
	add.s64 	%rd12, %rd10, %rd11;
	ld.global.u32 	%r5, [%rd12];
	ld.global.u32 	%r6, [%rd12+4];
	sub.s32 	%r7, %r6, %r5;
	setp.lt.s32 	%p3, %r7, 1;
	mov.f32 	%f80, 0f00000000;
	mov.f32 	%f77, %f80;
	@%p3 bra 	$L__BB15_31;
	ld.param.u32 	%r203, [_Z17sconv_batch_tiledIfLi2ELi16ELi16ELi56ELi1ELi0EEvPKiS1_PKT_S4_iiiiiiiiiS4_PS2_iiii_param_18];
	ld.param.u32 	%r200, [_Z17sconv_batch_tiledIfLi2ELi16ELi16ELi56ELi1ELi0EEvPKiS1_PKT_S4_iiiiiiiiiS4_PS2_iiii_param_17];
	ld.param.u32 	%r197, [_Z17sconv_batch_tiledIfLi2ELi16ELi16ELi56ELi1ELi0EEvPKiS1_PKT_S4_iiiiiiiiiS4_PS2_iiii_param_16];
	ld.param.u32 	%r196, [_Z17sconv_batch_tiledIfLi2ELi16ELi16ELi56ELi1ELi0EEvPKiS1_PKT_S4_iiiiiiiiiS4_PS2_iiii_param_10];
	ld.param.u32 	%r195, [_Z17sconv_batch_tiledIfLi2ELi16ELi16ELi56ELi1ELi0EEvPKiS1_PKT_S4_iiiiiiiiiS4_PS2_iiii_param_9];
	ld.param.u32 	%r194, [_Z17sconv_batch_tiledIfLi2ELi16ELi16ELi56ELi1ELi0EEvPKiS1_PKT_S4_iiiiiiiiiS4_PS2_iiii_param_8];
	ld.param.u32 	%r193, [_Z17sconv_batch_tiledIfLi2ELi16ELi16ELi56ELi1ELi0EEvPKiS1_PKT_S4_iiiiiiiiiS4_PS2_iiii_param_6];
	ld.param.u32 	%r192, [_Z17sconv_batch_tiledIfLi2ELi16ELi16ELi56ELi1ELi0EEvPKiS1_PKT_S4_iiiiiiiiiS4_PS2_iiii_param_4];
	setp.ge.s32 	%p4, %r1, %r197;
	setp.ge.s32 	%p5, %r2, %r200;
	or.pred  	%p1, %p4, %p5;
	mul.lo.s32 	%r54, %r203, %r192;
	mul.lo.s32 	%r55, %r54, %r4;
	shl.b32 	%r56, %r55, 1;
	cvt.s64.s32 	%rd13, %r56;
	mul.lo.s32 	%r57, %r195, %r1;
	add.s32 	%r58, %r194, %r193;
	mul.lo.s32 	%r59, %r57, %r58;
	cvt.s64.s32 	%rd14, %r59;
	mul.lo.s32 	%r60, %r196, %r2;
	cvt.s64.s32 	%rd15, %r60;
	add.s64 	%rd16, %rd15, %rd14;
	add.s64 	%rd3, %rd16, %rd13;
	cvt.s64.s32 	%rd17, %r54;
	add.s64 	%rd4, %rd3, %rd17;
	mov.b32 	%r206, 0;
	mov.f32 	%f80, 0f00000000;
	mov.u32 	%r205, %r7;
$L__BB15_2:
	min.s32 	%r61, %r205, 1024;
	max.s32 	%r11, %r61, 1;
	add.s32 	%r62, %r206, %r5;
	mov.u32 	%r63, %tid.y;
	shl.b32 	%r64, %r63, 4;
	mov.u32 	%r65, %tid.x;
	add.s32 	%r66, %r64, %r65;
	add.s32 	%r12, %r62, %r66;
	setp.lt.s32 	%p6, %r12, %r6;
	@%p6 bra 	$L__BB15_4;
	shl.b32 	%r71, %r66, 2;
	mov.u32 	%r72, _ZZ17sconv_batch_tiledIfLi2ELi16ELi16ELi56ELi1ELi0EEvPKiS1_PKT_S4_iiiiiiiiiS4_PS2_iiiiE8colidx_s;
	add.s32 	%r73, %r72, %r71;
	mov.b32 	%r74, 0;
	st.shared.u32 	[%r73], %r74;
	mov.f32 	%f71, 0f00000000;
	bra.uni 	$L__BB15_5;
$L__BB15_4:
	mul.wide.s32 	%rd18, %r12, 4;
	add.s64 	%rd19, %rd2, %rd18;
	ld.global.u32 	%r75, [%rd19];
	mov.u32 	%r76, %tid.y;
	shl.b32 	%r77, %r76, 4;
	mov.u32 	%r78, %tid.x;
	add.s32 	%r79, %r77, %r78;
	shl.b32 	%r80, %r79, 2;
	mov.u32 	%r81, _ZZ17sconv_batch_tiledIfLi2ELi16ELi16ELi56ELi1ELi0EEvPKiS1_PKT_S4_iiiiiiiiiS4_PS2_iiiiE8colidx_s;
	add.s32 	%r82, %r81, %r80;
	st.shared.u32 	[%r82], %r75;
	add.s64 	%rd20, %rd1, %rd18;
	ld.global.f32 	%f71, [%rd20];
$L__BB15_5:
	shl.b32 	%r87, %r66, 2;
	mov.u32 	%r88, _ZZ17sconv_batch_tiledIfLi2ELi16ELi16ELi56ELi1ELi0EEvPKiS1_PKT_S4_iiiiiiiiiS4_PS2_iiiiE8values_s;
	add.s32 	%r89, %r88, %r87;
	st.shared.f32 	[%r89], %f71;
	bar.sync 	0;
	add.s32 	%r90, %r12, 256;
	setp.lt.s32 	%p7, %r90, %r6;
	@%p7 bra 	$L__BB15_7;
	mov.u32 	%r93, %tid.x;
	add.s32 	%r94, %r64, %r93;
	shl.b32 	%r95, %r94, 2;
	mov.u32 	%r96, _ZZ17sconv_batch_tiledIfLi2ELi16ELi16ELi56ELi1ELi0EEvPKiS1_PKT_S4_iiiiiiiiiS4_PS2_iiiiE8colidx_s;
	add.s32 	%r97, %r96, %r95;
	mov.b32 	%r98, 0;
	st.shared.u32 	[%r97+1024], %r98;
	mov.f32 	%f72, 0f00000000;
	bra.uni 	$L__BB15_8;
$L__BB15_7:
	mul.wide.s32 	%rd21, %r12, 4;
	add.s64 	%rd22, %rd2, %rd21;
	ld.global.u32 	%r99, [%rd22+1024];
	mov.u32 	%r100, %tid.y;
	shl.b32 	%r101, %r100, 4;
	mov.u32 	%r102, %tid.x;
	add.s32 	%r103, %r101, %r102;
	shl.b32 	%r104, %r103, 2;
	mov.u32 	%r105, _ZZ17sconv_batch_tiledIfLi2ELi16ELi16ELi56ELi1ELi0EEvPKiS1_PKT_S4_iiiiiiiiiS4_PS2_iiiiE8colidx_s;
	add.s32 	%r106, %r105, %r104;
	st.shared.u32 	[%r106+1024], %r99;
	add.s64 	%rd23, %rd1, %rd21;
	ld.global.f32 	%f72, [%rd23+1024];
$L__BB15_8:
	mov.u32 	%r107, %tid.y;
	shl.b32 	%r108, %r107, 4;
	mov.u32 	%r109, %tid.x;
	add.s32 	%r110, %r108, %r109;
	shl.b32 	%r111, %r110, 2;
	add.s32 	%r113, %r88, %r111;
	st.shared.f32 	[%r113+1024], %f72;
	bar.sync 	0;
	add.s32 	%r114, %r12, 512;
	setp.lt.s32 	%p8, %r114, %r6;
	@%p8 bra 	$L__BB15_10;
	mov.u32 	%r120, _ZZ17sconv_batch_tiledIfLi2ELi16ELi16ELi56ELi1ELi0EEvPKiS1_PKT_S4_iiiiiiiiiS4_PS2_iiiiE8colidx_s;
	add.s32 	%r121, %r120, %r111;
	mov.b32 	%r122, 0;
	st.shared.u32 	[%r121+2048], %r122;
	mov.f32 	%f73, 0f00000000;
	bra.uni 	$L__BB15_11;
$L__BB15_10:
	mul.wide.s32 	%rd24, %r12, 4;
	add.s64 	%rd25, %rd2, %rd24;
	ld.global.u32 	%r123, [%rd25+2048];
	mov.u32 	%r124, %tid.y;
	shl.b32 	%r125, %r124, 4;
	mov.u32 	%r126, %tid.x;
	add.s32 	%r127, %r125, %r126;
	shl.b32 	%r128, %r127, 2;
	mov.u32 	%r129, _ZZ17sconv_batch_tiledIfLi2ELi16ELi16ELi56ELi1ELi0EEvPKiS1_PKT_S4_iiiiiiiiiS4_PS2_iiiiE8colidx_s;
	add.s32 	%r130, %r129, %r128;
	st.shared.u32 	[%r130+2048], %r123;
	add.s64 	%rd26, %rd1, %rd24;
	ld.global.f32 	%f73, [%rd26+2048];
$L__BB15_11:
	add.s32 	%r137, %r88, %r111;
	st.shared.f32 	[%r137+2048], %f73;
	bar.sync 	0;
	add.s32 	%r138, %r12, 768;
	setp.lt.s32 	%p9, %r138, %r6;
	@%p9 bra 	$L__BB15_13;
	mov.u32 	%r139, %tid.y;
	shl.b32 	%r140, %r139, 4;
	mov.u32 	%r141, %tid.x;
	add.s32 	%r142, %r140, %r141;
	shl.b32 	%r143, %r142, 2;
	mov.u32 	%r144, _ZZ17sconv_batch_tiledIfLi2ELi16ELi16ELi56ELi1ELi0EEvPKiS1_PKT_S4_iiiiiiiiiS4_PS2_iiiiE8colidx_s;
	add.s32 	%r145, %r144, %r143;
	mov.b32 	%r146, 0;
	st.shared.u32 	[%r145+3072], %r146;
	mov.f32 	%f74, 0f00000000;
	bra.uni 	$L__BB15_14;
$L__BB15_13:
	mul.wide.s32 	%rd27, %r12, 4;
	add.s64 	%rd28, %rd2, %rd27;
	ld.global.u32 	%r147, [%rd28+3072];
	mov.u32 	%r148, %tid.y;
	shl.b32 	%r149, %r148, 4;
	mov.u32 	%r150, %tid.x;
	add.s32 	%r151, %r149, %r150;
	shl.b32 	%r152, %r151, 2;
	mov.u32 	%r153, _ZZ17sconv_batch_tiledIfLi2ELi16ELi16ELi56ELi1ELi0EEvPKiS1_PKT_S4_iiiiiiiiiS4_PS2_iiiiE8colidx_s;
	add.s32 	%r154, %r153, %r152;
	st.shared.u32 	[%r154+3072], %r147;
	add.s64 	%rd29, %rd1, %rd27;
	ld.global.f32 	%f74, [%rd29+3072];
$L__BB15_14:
	mov.u32 	%r155, %tid.y;
	shl.b32 	%r156, %r155, 4;
	mov.u32 	%r157, %tid.x;
	add.s32 	%r158, %r156, %r157;
	shl.b32 	%r159, %r158, 2;
	add.s32 	%r161, %r88, %r159;
	st.shared.f32 	[%r161+3072], %f74;
	bar.sync 	0;
	setp.le.s32 	%p10, %r7, %r206;
	or.pred  	%p2, %p1, %p10;
	@%p2 bra 	$L__BB15_22;
	setp.lt.s32 	%p11, %r205, 4;
	mov.b32 	%r210, 0;
	@%p11 bra 	$L__BB15_18;
	add.s32 	%r208, %r88, 8;
	mov.u32 	%r166, _ZZ17sconv_batch_tiledIfLi2ELi16ELi16ELi56ELi1ELi0EEvPKiS1_PKT_S4_iiiiiiiiiS4_PS2_iiiiE8colidx_s;
	add.s32 	%r207, %r166, 8;
	and.b32  	%r167, %r11, 2044;
	neg.s32 	%r209, %r167;
$L__BB15_17:
	and.b32  	%r210, %r11, 2044;
	ld.shared.f32 	%f37, [%r208+-8];
	ld.shared.s32 	%rd34, [%r207+-8];
	add.s64 	%rd35, %rd3, %rd34;
	shl.b64 	%rd36, %rd35, 2;
	add.s64 	%rd30, %rd5, %rd36;
	// begin inline asm
	ld.global.nc.f32 %f33, [%rd30];
	// end inline asm
	fma.rn.f32 	%f38, %f37, %f33, %f77;
	ld.shared.f32 	%f39, [%r208+-4];
	ld.shared.s32 	%rd37, [%r207+-4];
	add.s64 	%rd38, %rd3, %rd37;
	shl.b64 	%rd39, %rd38, 2;
	add.s64 	%rd31, %rd5, %rd39;
	// begin inline asm
	ld.global.nc.f32 %f34, [%rd31];
	// end inline asm
	fma.rn.f32 	%f40, %f39, %f34, %f38;
	ld.shared.f32 	%f41, [%r208];
	ld.shared.s32 	%rd40, [%r207];
	add.s64 	%rd41, %rd3, %rd40;
	shl.b64 	%rd42, %rd41, 2;
	add.s64 	%rd32, %rd5, %rd42;
	// begin inline asm
	ld.global.nc.f32 %f35, [%rd32];
	// end inline asm
	fma.rn.f32 	%f42, %f41, %f35, %f40;
	ld.shared.f32 	%f43, [%r208+4];
	ld.shared.s32 	%rd43, [%r207+4];
	add.s64 	%rd44, %rd3, %rd43;
	shl.b64 	%rd45, %rd44, 2;
	add.s64 	%rd33, %rd5, %rd45;
	// begin inline asm
	ld.global.nc.f32 %f36, [%rd33];
	// end inline asm
	fma.rn.f32 	%f77, %f43, %f36, %f42;
	add.s32 	%r209, %r209, 4;
	add.s32 	%r208, %r208, 16;
	add.s32 	%r207, %r207, 16;
	setp.ne.s32 	%p12, %r209, 0;
	@%p12 bra 	$L__BB15_17;
$L__BB15_18:
	and.b32  	%r168, %r11, 3;
	setp.eq.s32 	%p13, %r168, 0;
	@%p13 bra 	$L__BB15_22;
	shl.b32 	%r169, %r210, 2;
	mov.u32 	%r170, _ZZ17sconv_batch_tiledIfLi2ELi16ELi16ELi56ELi1ELi0EEvPKiS1_PKT_S4_iiiiiiiiiS4_PS2_iiiiE8values_s;
	add.s32 	%r22, %r170, %r169;
	ld.shared.f32 	%f45, [%r22];
	mov.u32 	%r171, _ZZ17sconv_batch_tiledIfLi2ELi16ELi16ELi56ELi1ELi0EEvPKiS1_PKT_S4_iiiiiiiiiS4_PS2_iiiiE8colidx_s;
	add.s32 	%r23, %r171, %r169;
	ld.shared.s32 	%rd47, [%r23];
	add.s64 	%rd48, %rd3, %rd47;
	shl.b64 	%rd49, %rd48, 2;
	add.s64 	%rd46, %rd5, %rd49;
	// begin inline asm
	ld.global.nc.f32 %f44, [%rd46];
	// end inline asm
	fma.rn.f32 	%f77, %f45, %f44, %f77;
	setp.eq.s32 	%p14, %r168, 1;
	@%p14 bra 	$L__BB15_22;
	ld.shared.f32 	%f47, [%r22+4];
	ld.shared.s32 	%rd51, [%r23+4];
	add.s64 	%rd52, %rd3, %rd51;
	shl.b64 	%rd53, %rd52, 2;
	add.s64 	%rd50, %rd5, %rd53;
	// begin inline asm
	ld.global.nc.f32 %f46, [%rd50];
	// end inline asm
	fma.rn.f32 	%f77, %f47, %f46, %f77;
	setp.eq.s32 	%p15, %r168, 2;
	@%p15 bra 	$L__BB15_22;
	ld.shared.f32 	%f49, [%r22+8];
	ld.shared.s32 	%rd55, [%r23+8];
	add.s64 	%rd56, %rd3, %rd55;
	shl.b64 	%rd57, %rd56, 2;
	add.s64 	%rd54, %rd5, %rd57;
	// begin inline asm
	ld.global.nc.f32 %f48, [%rd54];
	// end inline asm
	fma.rn.f32 	%f77, %f49, %f48, %f77;
$L__BB15_22:
	@%p2 bra 	$L__BB15_30;
	and.b32  	%r24, %r11, 3;
	setp.lt.s32 	%p16, %r205, 4;
	mov.b32 	%r212, 0;
	@%p16 bra 	$L__BB15_26;
	and.b32  	%r212, %r11, 2044;
	mov.b32 	%r211, 0;
$L__BB15_25:
	shl.b32 	%r176, %r211, 2;
	mov.u32 	%r177, _ZZ17sconv_batch_tiledIfLi2ELi16ELi16ELi56ELi1ELi0EEvPKiS1_PKT_S4_iiiiiiiiiS4_PS2_iiiiE8values_s;
	add.s32 	%r178, %r177, %r176;
	ld.shared.f32 	%f54, [%r178];
	mov.u32 	%r179, _ZZ17sconv_batch_tiledIfLi2ELi16ELi16ELi56ELi1ELi0EEvPKiS1_PKT_S4_iiiiiiiiiS4_PS2_iiiiE8colidx_s;
	add.s32 	%r180, %r179, %r176;
	ld.shared.s32 	%rd62, [%r180];
	add.s64 	%rd63, %rd4, %rd62;
	shl.b64 	%rd64, %rd63, 2;
	add.s64 	%rd58, %rd5, %rd64;
	// begin inline asm
	ld.global.nc.f32 %f50, [%rd58];
	// end inline asm
	fma.rn.f32 	%f55, %f54, %f50, %f80;
	ld.shared.f32 	%f56, [%r178+4];
	ld.shared.s32 	%rd65, [%r180+4];
	add.s64 	%rd66, %rd4, %rd65;
	shl.b64 	%rd67, %rd66, 2;
	add.s64 	%rd59, %rd5, %rd67;
	// begin inline asm
	ld.global.nc.f32 %f51, [%rd59];
	// end inline asm
	fma.rn.f32 	%f57, %f56, %f51, %f55;
	ld.shared.f32 	%f58, [%r178+8];
	ld.shared.s32 	%rd68, [%r180+8];
	add.s64 	%rd69, %rd4, %rd68;
	shl.b64 	%rd70, %rd69, 2;
	add.s64 	%rd60, %rd5, %rd70;
	// begin inline asm
	ld.global.nc.f32 %f52, [%rd60];
	// end inline asm
	fma.rn.f32 	%f59, %f58, %f52, %f57;
	ld.shared.f32 	%f60, [%r178+12];
	ld.shared.s32 	%rd71, [%r180+12];
	add.s64 	%rd72, %rd4, %rd71;
	shl.b64 	%rd73, %rd72, 2;
	add.s64 	%rd61, %rd5, %rd73;
	// begin inline asm
	ld.global.nc.f32 %f53, [%rd61];
	// end inline asm
	fma.rn.f32 	%f80, %f60, %f53, %f59;
	add.s32 	%r211, %r211, 4;
	setp.ne.s32 	%p17, %r211, %r212;
	@%p17 bra 	$L__BB15_25;
$L__BB15_26:
	setp.eq.s32 	%p18, %r24, 0;
	@%p18 bra 	$L__BB15_30;
	shl.b32 	%r181, %r212, 2;
	mov.u32 	%r182, _ZZ17sconv_batch_tiledIfLi2ELi16ELi16ELi56ELi1ELi0EEvPKiS1_PKT_S4_iiiiiiiiiS4_PS2_iiiiE8values_s;
	add.s32 	%r29, %r182, %r181;
	ld.shared.f32 	%f62, [%r29];
	mov.u32 	%r183, _ZZ17sconv_batch_tiledIfLi2ELi16ELi16ELi56ELi1ELi0EEvPKiS1_PKT_S4_iiiiiiiiiS4_PS2_iiiiE8colidx_s;
	add.s32 	%r30, %r183, %r181;
	ld.shared.s32 	%rd75, [%r30];
	add.s64 	%rd76, %rd4, %rd75;
	shl.b64 	%rd77, %rd76, 2;
	add.s64 	%rd74, %rd5, %rd77;
	// begin inline asm
	ld.global.nc.f32 %f61, [%rd74];
	// end inline asm
	fma.rn.f32 	%f80, %f62, %f61, %f80;
	setp.eq.s32 	%p19, %r24, 1;
	@%p19 bra 	$L__BB15_30;
	ld.shared.f32 	%f64, [%r29+4];
	ld.shared.s32 	%rd79, [%r30+4];
	add.s64 	%rd80, %rd4, %rd79;
	shl.b64 	%rd81, %rd80, 2;
	add.s64 	%rd78, %rd5, %rd81;
	// begin inline asm
	ld.global.nc.f32 %f63, [%rd78];
	// end inline asm
	fma.rn.f32 	%f80, %f64, %f63, %f80;
	setp.eq.s32 	%p20, %r24, 2;
	@%p20 bra 	$L__BB15_30;
	ld.shared.f32 	%f66, [%r29+8];
	ld.shared.s32 	%rd83, [%r30+8];
	add.s64 	%rd84, %rd4, %rd83;
	shl.b64 	%rd85, %rd84, 2;
	add.s64 	%rd82, %rd5, %rd85;
	// begin inline asm
	ld.global.nc.f32 %f65, [%rd82];
	// end inline asm
	fma.rn.f32 	%f80, %f66, %f65, %f80;
$L__BB15_30:
	bar.sync 	0;
	add.s32 	%r206, %r206, 1024;
	setp.lt.s32 	%p21, %r206, %r7;
	add.s32 	%r205, %r205, -1024;
	@%p21 bra 	$L__BB15_2;
$L__BB15_31:
	ld.param.u32 	%r204, [_Z17sconv_batch_tiledIfLi2ELi16ELi16ELi56ELi1ELi0EEvPKiS1_PKT_S4_iiiiiiiiiS4_PS2_iiii_param_18];
	ld.param.u32 	%r201, [_Z17sconv_batch_tiledIfLi2ELi16ELi16ELi56ELi1ELi0EEvPKiS1_PKT_S4_iiiiiiiiiS4_PS2_iiii_param_17];
	ld.param.u32 	%r198, [_Z17sconv_batch_tiledIfLi2ELi16ELi16ELi56ELi1ELi0EEvPKiS1_PKT_S4_iiiiiiiiiS4_PS2_iiii_param_16];
	setp.lt.s32 	%p22, %r1, %r198;
	setp.lt.s32 	%p23, %r2, %r201;
	and.pred  	%p24, %p22, %p23;
	mul.lo.s32 	%r8, %r204, %r38;
	@%p24 bra 	$L__BB15_32;
	bra.uni 	$L__BB15_33;
$L__BB15_32:
	ld.param.u32 	%r202, [_Z17sconv_batch_tiledIfLi2ELi16ELi16ELi56ELi1ELi0EEvPKiS1_PKT_S4_iiiiiiiiiS4_PS2_iiii_param_17];
	ld.param.u32 	%r199, [_Z17sconv_batch_tiledIfLi2ELi16ELi16ELi56ELi1ELi0EEvPKiS1_PKT_S4_iiiiiiiiiS4_PS2_iiii_param_16];
	ld.param.u64 	%rd91, [_Z17sconv_batch_tiledIfLi2ELi16ELi16ELi56ELi1ELi0EEvPKiS1_PKT_S4_iiiiiiiiiS4_PS2_iiii_param_14];
	cvta.to.global.u64 	%rd86, %rd91;
	mul.lo.s32 	%r184, %r4, %r8;
	shl.b32 	%r185, %r184, 1;
	add.s32 	%r186, %r185, %r3;
	mad.lo.s32 	%r187, %r186, %r199, %r1;
	mad.lo.s32 	%r188, %r187, %r202, %r2;
	mul.wide.s32 	%rd87, %r188, 4;
	add.s64 	%rd88, %rd86, %rd87;
	st.global.f32 	[%rd88], %f77;
	add.s32 	%r189, %r186, %r8;
	mad.lo.s32 	%r190, %r189, %r199, %r1;
	mad.lo.s32 	%r191, %r190, %r202, %r2;
	mul.wide.s32 	%rd89, %r191, 4;
	add.s64 	%rd90, %rd86, %rd89;
	st.global.f32 	[%rd90], %f80;
$L__BB15_33:
	ret;

}
	// .globl	_Z15sconv_relu_baseIfEvPKiS1_PKT_S4_iiiiiiiiS4_PS2_iii
.visible .entry _Z15sconv_relu_baseIfEvPKiS1_PKT_S4_iiiiiiiiS4_PS2_iii(
	.param .u64 .ptr .align 1 _Z15sconv_relu_baseIfEvPKiS1_PKT_S4_iiiiiiiiS4_PS2_iii_param_0,
	.param .u64 .ptr .align 1 _Z15sconv_relu_baseIfEvPKiS1_PKT_S4_iiiiiiiiS4_PS2_iii_param_1,
	.param .u64 .ptr .align 1 _Z15sconv_relu_baseIfEvPKiS1_PKT_S4_iiiiiiiiS4_PS2_iii_param_2,
	.param .u64 .ptr .align 1 _Z15sconv_relu_baseIfEvPKiS1_PKT_S4_iiiiiiiiS4_PS2_iii_param_3,
	.param .u32 _Z15sconv_relu_baseIfEvPKiS1_PKT_S4_iiiiiiiiS4_PS2_iii_param_4,
	.param .u32 _Z15sconv_relu_baseIfEvPKiS1_PKT_S4_iiiiiiiiS4_PS2_iii_param_5,
	.param .u32 _Z15sconv_relu_baseIfEvPKiS1_PKT_S4_iiiiiiiiS4_PS2_iii_param_6,
	.param .u32 _Z15sconv_relu_baseIfEvPKiS1_PKT_S4_iiiiiiiiS4_PS2_iii_param_7,
	.param .u32 _Z15sconv_relu_baseIfEvPKiS1_PKT_S4_iiiiiiiiS4_PS2_iii_param_8,
	.param .u32 _Z15sconv_relu_baseIfEvPKiS1_PKT_S4_iiiiiiiiS4_PS2_iii_param_9,
	.param .u32 _Z15sconv_relu_baseIfEvPKiS1_PKT_S4_iiiiiiiiS4_PS2_iii_param_10,
	.param .u32 _Z15sconv_relu_baseIfEvPKiS1_PKT_S4_iiiiiiiiS4_PS2_iii_param_11,
	.param .u64 .ptr .align 1 _Z15sconv_relu_baseIfEvPKiS1_PKT_S4_iiiiiiiiS4_PS2_iii_param_12,
	.param .u64 .ptr .align 1 _Z15sconv_relu_baseIfEvPKiS1_PKT_S4_iiiiiiiiS4_PS2_iii_param_13,
	.param .u32 _Z15sconv_relu_baseIfEvPKiS1_PKT_S4_iiiiiiiiS4_PS2_iii_param_14,
	.param .u32 _Z15sconv_relu_baseIfEvPKiS1_PKT_S4_iiiiiiiiS4_PS2_iii_param_15,
	.param .u32 _Z15sconv_relu_baseIfEvPKiS1_PKT_S4_iiiiiiiiS4_PS2_iii_param_16
)
{
	.reg .pred 	%p<15>;
	.reg .b32 	%r<51>;
	.reg .b32 	%f<67>;
	.reg .b64 	%rd<94>;

	ld.param.u64 	%rd6, [_Z15sconv_relu_baseIfEvPKiS1_PKT_S4_iiiiiiiiS4_PS2_iii_param_0];
	ld.param.u64 	%rd9, [_Z15sconv_relu_baseIfEvPKiS1_PKT_S4_iiiiiiiiS4_PS2_iii_param_1];
	ld.param.u64 	%rd10, [_Z15sconv_relu_baseIfEvPKiS1_PKT_S4_iiiiiiiiS4_PS2_iii_param_2];
	ld.param.u64 	%rd11, [_Z15sconv_relu_baseIfEvPKiS1_PKT_S4_iiiiiiiiS4_PS2_iii_param_3];
	ld.param.u32 	%r19, [_Z15sconv_relu_baseIfEvPKiS1_PKT_S4_iiiiiiiiS4_PS2_iii_param_5];
	ld.param.u32 	%r20, [_Z15sconv_relu_baseIfEvPKiS1_PKT_S4_iiiiiiiiS4_PS2_iii_param_7];
	ld.param.u32 	%r21, [_Z15sconv_relu_baseIfEvPKiS1_PKT_S4_iiiiiiiiS4_PS2_iii_param_8];
	ld.param.u32 	%r22, [_Z15sconv_relu_baseIfEvPKiS1_PKT_S4_iiiiiiiiS4_PS2_iii_param_9];
	ld.param.u64 	%rd7, [_Z15sconv_relu_baseIfEvPKiS1_PKT_S4_iiiiiiiiS4_PS2_iii_param_12];
	ld.param.u64 	%rd8, [_Z15sconv_relu_baseIfEvPKiS1_PKT_S4_iiiiiiiiS4_PS2_iii_param_13];
	ld.param.u32 	%r25, [_Z15sconv_relu_baseIfEvPKiS1_PKT_S4_iiiiiiiiS4_PS2_iii_param_14];
	ld.param.u32 	%r23, [_Z15sconv_relu_baseIfEvPKiS1_PKT_S4_iiiiiiiiS4_PS2_iii_param_15];
	ld.param.u32 	%r24, [_Z15sconv_relu_baseIfEvPKiS1_PKT_S4_iiiiiiiiS4_PS2_iii_param_16];
	cvta.to.global.u64 	%rd1, %rd11;
	cvta.to.global.u64 	%rd2, %rd9;
	cvta.to.global.u64 	%rd3, %rd10;
	mov.u32 	%r26, %ctaid.y;
	mov.u32 	%r27, %ntid.y;
	mov.u32 	%r28, %tid.y;
	mad.lo.s32 	%r1, %r26, %r27, %r28;
	mov.u32 	%r29, %ctaid.x;
	mov.u32 	%r30, %ntid.x;
	mov.u32 	%r31, %tid.x;
	mad.lo.s32 	%r2, %r29, %r30, %r31;
	mov.u32 	%r32, %ctaid.z;
	mov.u32 	%r33, %ntid.z;
	mov.u32 	%r34, %tid.z;
	mad.lo.s32 	%r3, %r32, %r33, %r34;
	setp.ge.s32 	%p1, %r3, %r25;
	setp.ge.s32 	%p2, %r1, %r23;
	or.pred  	%p3, %p1, %p2;
	setp.ge.s32 	%p4, %r2, %r24;
	or.pred  	%p5, %p3, %p4;
	@%p5 bra 	$L__BB16_14;
	cvta.to.global.u64 	%rd12, %rd6;
	cvta.to.global.u64 	%rd13, %rd7;
	mul.lo.s32 	%r35, %r21, %r1;
	add.s32 	%r36, %r20, %r19;
	mul.lo.s32 	%r37, %r35, %r36;
	cvt.s64.s32 	%rd14, %r37;
	mul.lo.s32 	%r38, %r22, %r2;
	cvt.s64.s32 	%rd15, %r38;
	add.s64 	%rd4, %rd14, %rd15;
	mul.wide.u32 	%rd16, %r3, 4;
	add.s64 	%rd17, %rd13, %rd16;
	ld.global.f32 	%f66, [%rd17];
	add.s64 	%rd18, %rd12, %rd16;
	ld.global.u32 	%r48, [%rd18];
	ld.global.u32 	%r5, [%rd18+4];
	setp.ge.s32 	%p6, %r48, %r5;
	@%p6 bra 	$L__BB16_13;
	add.s32 	%r39, %r48, 1;
	max.s32 	%r40, %r5, %r39;
	sub.s32 	%r6, %r40, %r48;
	and.b32  	%r7, %r6, 7;
	sub.s32 	%r41, %r48, %r40;
	setp.gt.u32 	%p7, %r41, -8;
	@%p7 bra 	$L__BB16_5;
	and.b32  	%r42, %r6, -8;
	neg.s32 	%r46, %r42;
	add.s64 	%rd5, %rd2, 16;
$L__BB16_4:
	.pragma "nounroll";
	mul.wide.s32 	%rd19, %r48, 4;
	add.s64 	%rd20, %rd3, %rd19;
	add.s64 	%rd21, %rd5, %rd19;
	ld.global.f32 	%f15, [%rd20];
	ld.global.s32 	%rd22, [%rd21+-16];
	add.s64 	%rd23, %rd4, %rd22;
	shl.b64 	%rd24, %rd23, 2;
	add.s64 	%rd25, %rd1, %rd24;
	ld.global.f32 	%f16, [%rd25];
	fma.rn.f32 	%f17, %f15, %f16, %f66;
	ld.global.f32 	%f18, [%rd20+4];
	ld.global.s32 	%rd26, [%rd21+-12];
	add.s64 	%rd27, %rd4, %rd26;
	shl.b64 	%rd28, %rd27, 2;
	add.s64 	%rd29, %rd1, %rd28;
	ld.global.f32 	%f19, [%rd29];
	fma.rn.f32 	%f20, %f18, %f19, %f17;
	ld.global.f32 	%f21, [%rd20+8];
	ld.global.s32 	%rd30, [%rd21+-8];
	add.s64 	%rd31, %rd4, %rd30;
	shl.b64 	%rd32, %rd31, 2;
	add.s64 	%rd33, %rd1, %rd32;
	ld.global.f32 	%f22, [%rd33];
	fma.rn.f32 	%f23, %f21, %f22, %f20;
	ld.global.f32 	%f24, [%rd20+12];
	ld.global.s32 	%rd34, [%rd21+-4];
	add.s64 	%rd35, %rd4, %rd34;
	shl.b64 	%rd36, %rd35, 2;
	add.s64 	%rd37, %rd1, %rd36;
	ld.global.f32 	%f25, [%rd37];
	fma.rn.f32 	%f26, %f24, %f25, %f23;
	ld.global.f32 	%f27, [%rd20+16];
	ld.global.s32 	%rd38, [%rd21];
	add.s64 	%rd39, %rd4, %rd38;
	shl.b64 	%rd40, %rd39, 2;
	add.s64 	%rd41, %rd1, %rd40;
	ld.global.f32 	%f28, [%rd41];
	fma.rn.f32 	%f29, %f27, %f28, %f26;
	ld.global.f32 	%f30, [%rd20+20];
	ld.global.s32 	%rd42, [%rd21+4];
	add.s64 	%rd43, %rd4, %rd42;
	shl.b64 	%rd44, %rd43, 2;
	add.s64 	%rd45, %rd1, %rd44;
	ld.global.f32 	%f31, [%rd45];
	fma.rn.f32 	%f32, %f30, %f31, %f29;
	ld.global.f32 	%f33, [%rd20+24];
	ld.global.s32 	%rd46, [%rd21+8];
	add.s64 	%rd47, %rd4, %rd46;
	shl.b64 	%rd48, %rd47, 2;
	add.s64 	%rd49, %rd1, %rd48;
	ld.global.f32 	%f34, [%rd49];
	fma.rn.f32 	%f35, %f33, %f34, %f32;
	ld.global.f32 	%f36, [%rd20+28];
	ld.global.s32 	%rd50, [%rd21+12];
	add.s64 	%rd51, %rd4, %rd50;
	shl.b64 	%rd52, %rd51, 2;
	add.s64 	%rd53, %rd1, %rd52;
	ld.global.f32 	%f37, [%rd53];
	fma.rn.f32 	%f66, %f36, %f37, %f35;
	add.s32 	%r48, %r48, 8;
	add.s32 	%r46, %r46, 8;
	setp.ne.s32 	%p8, %r46, 0;
	@%p8 bra 	$L__BB16_4;
$L__BB16_5:
	setp.eq.s32 	%p9, %r7, 0;
	@%p9 bra 	$L__BB16_13;
	and.b32  	%r14, %r6, 3;
	setp.lt.u32 	%p10, %r7, 4;
	@%p10 bra 	$L__BB16_8;
	mul.wide.s32 	%rd54, %r48, 4;
	add.s64 	%rd55, %rd3, %rd54;
	ld.global.f32 	%f39, [%rd55];
	add.s64 	%rd56, %rd2, %rd54;
	ld.global.s32 	%rd57, [%rd56];
	add.s64 	%rd58, %rd4, %rd57;
	shl.b64 	%rd59, %rd58, 2;
	add.s64 	%rd60, %rd1, %rd59;
	ld.global.f32 	%f40, [%rd60];
	fma.rn.f32 	%f41, %f39, %f40, %f66;
	ld.global.f32 	%f42, [%rd55+4];
	ld.global.s32 	%rd61, [%rd56+4];
	add.s64 	%rd62, %rd4, %rd61;
	shl.b64 	%rd63, %rd62, 2;
	add.s64 	%rd64, %rd1, %rd63;
	ld.global.f32 	%f43, [%rd64];
	fma.rn.f32 	%f44, %f42, %f43, %f41;
	ld.global.f32 	%f45, [%rd55+8];
	ld.global.s32 	%rd65, [%rd56+8];
	add.s64 	%rd66, %rd4, %rd65;
	shl.b64 	%rd67, %rd66, 2;
	add.s64 	%rd68, %rd1, %rd67;
	ld.global.f32 	%f46, [%rd68];
	fma.rn.f32 	%f47, %f45, %f46, %f44;
	ld.global.f32 	%f48, [%rd55+12];
	ld.global.s32 	%rd69, [%rd56+12];
	add.s64 	%rd70, %rd4, %rd69;
	shl.b64 	%rd71, %rd70, 2;
	add.s64 	%rd72, %rd1, %rd71;
	ld.global.f32 	%f49, [%rd72];
	fma.rn.f32 	%f66, %f48, %f49, %f47;
	add.s32 	%r48, %r48, 4;
$L__BB16_8:
	setp.eq.s32 	%p11, %r14, 0;
	@%p11 bra 	$L__BB16_13;
	setp.eq.s32 	%p12, %r14, 1;
	@%p12 bra 	$L__BB16_11;
	mul.wide.s32 	%rd73, %r48, 4;
	add.s64 	%rd74, %rd3, %rd73;
	ld.global.f32 	%f51, [%rd74];
	add.s64 	%rd75, %rd2, %rd73;
	ld.global.s32 	%rd76, [%rd75];
	add.s64 	%rd77, %rd4, %rd76;
	shl.b64 	%rd78, %rd77, 2;
	add.s64 	%rd79, %rd1, %rd78;
	ld.global.f32 	%f52, [%rd79];
	fma.rn.f32 	%f53, %f51, %f52, %f66;
	ld.global.f32 	%f54, [%rd74+4];
	ld.global.s32 	%rd80, [%rd75+4];
	add.s64 	%rd81, %rd4, %rd80;
	shl.b64 	%rd82, %rd81, 2;
	add.s64 	%rd83, %rd1, %rd82;
	ld.global.f32 	%f55, [%rd83];
	fma.rn.f32 	%f66, %f54, %f55, %f53;
	add.s32 	%r48, %r48, 2;
$L__BB16_11:
	and.b32  	%r43, %r6, 1;
	setp.eq.b32 	%p13, %r43, 1;
	not.pred 	%p14, %p13;
	@%p14 bra 	$L__BB16_13;
	mul.wide.s32 	%rd84, %r48, 4;
	add.s64 	%rd85, %rd3, %rd84;
	ld.global.f32 	%f56, [%rd85];
	add.s64 	%rd86, %rd2, %rd84;
	ld.global.s32 	%rd87, [%rd86];
	add.s64 	%rd88, %rd4, %rd87;
	shl.b64 	%rd89, %rd88, 2;
	add.s64 	%rd90, %rd1, %rd89;
	ld.global.f32 	%f57, [%rd90];
	fma.rn.f32 	%f66, %f56, %f57, %f66;
$L__BB16_13:
	max.f32 	%f58, %f66, 0f00000000;
	mad.lo.s32 	%r44, %r23, %r3, %r1;
	mad.lo.s32 	%r45, %r44, %r24, %r2;
	cvta.to.global.u64 	%rd91, %rd8;
	mul.wide.s32 	%rd92, %r45, 4;
	add.s64 	%rd93, %rd91, %rd92;
	st.global.f32 	[%rd93], %f58;
$L__BB16_14:
	ret;

}
	// .globl	_Z10sconv_baseIfEvPKiS1_PKT_S4_iiiiiiiiS4_PS2_iii
.visible .entry _Z10sconv_baseIfEvPKiS1_PKT_S4_iiiiiiiiS4_PS2_iii(
	.param .u64 .ptr .align 1 _Z10sconv_baseIfEvPKiS1_PKT_S4_iiiiiiiiS4_PS2_iii_param_0,
	.param .u64 .ptr .align 1 _Z10sconv_baseIfEvPKiS1_PKT_S4_iiiiiiiiS4_PS2_iii_param_1,
	.param .u64 .ptr .align 1 _Z10sconv_baseIfEvPKiS1_PKT_S4_iiiiiiiiS4_PS2_iii_param_2,
	.param .u64 .ptr .align 1 _Z10sconv_baseIfEvPKiS1_PKT_S4_iiiiiiiiS4_PS2_iii_param_3,
	.param .u32 _Z10sconv_baseIfEvPKiS1_PKT_S4_iiiiiiiiS4_PS2_iii_param_4,
	.param .u32 _Z10sconv_baseIfEvPKiS1_PKT_S4_iiiiiiiiS4_PS2_iii_param_5,
	.param .u32 _Z10sconv_baseIfEvPKiS1_PKT_S4_iiiiiiiiS4_PS2_iii_param_6,
	.param .u32 _Z10sconv_baseIfEvPKiS1_PKT_S4_iiiiiiiiS4_PS2_iii_param_7,
	.param .u32 _Z10sconv_baseIfEvPKiS1_PKT_S4_iiiiiiiiS4_PS2_iii_param_8,
	.param .u32 _Z10sconv_baseIfEvPKiS1_PKT_S4_iiiiiiiiS4_PS2_iii_param_9,
	.param .u32 _Z10sconv_baseIfEvPKiS1_PKT_S4_iiiiiiiiS4_PS2_iii_param_10,
	.param .u32 _Z10sconv_baseIfEvPKiS1_PKT_S4_iiiiiiiiS4_PS2_iii_param_11,
	.param .u64 .ptr .align 1 _Z10sconv_baseIfEvPKiS1_PKT_S4_iiiiiiiiS4_PS2_iii_param_12,
	.param .u64 .ptr .align 1 _Z10sconv_baseIfEvPKiS1_PKT_S4_iiiiiiiiS4_PS2_iii_param_13,
	.param .u32 _Z10sconv_baseIfEvPKiS1_PKT_S4_iiiiiiiiS4_PS2_iii_param_14,
	.param .u32 _Z10sconv_baseIfEvPKiS1_PKT_S4_iiiiiiiiS4_PS2_iii_param_15,
	.param .u32 _Z10sconv_baseIfEvPKiS1_PKT_S4_iiiiiiiiS4_PS2_iii_param_16
)
{
	.reg .pred 	%p<15>;
	.reg .b32 	%r<51>;
	.reg .b32 	%f<68>;
	.reg .b64 	%rd<91>;

	ld.param.u64 	%rd6, [_Z10sconv_baseIfEvPKiS1_PKT_S4_iiiiiiiiS4_PS2_iii_param_0];
	ld.param.u64 	%rd8, [_Z10sconv_baseIfEvPKiS1_PKT_S4_iiiiiiiiS4_PS2_iii_param_1];
	ld.param.u64 	%rd9, [_Z10sconv_baseIfEvPKiS1_PKT_S4_iiiiiiiiS4_PS2_iii_param_2];
	ld.param.u64 	%rd10, [_Z10sconv_baseIfEvPKiS1_PKT_S4_iiiiiiiiS4_PS2_iii_param_3];
	ld.param.u32 	%r19, [_Z10sconv_baseIfEvPKiS1_PKT_S4_iiiiiiiiS4_PS2_iii_param_5];
	ld.param.u32 	%r20, [_Z10sconv_baseIfEvPKiS1_PKT_S4_iiiiiiiiS4_PS2_iii_param_7];
	ld.param.u32 	%r21, [_Z10sconv_baseIfEvPKiS1_PKT_S4_iiiiiiiiS4_PS2_iii_param_8];
	ld.param.u32 	%r22, [_Z10sconv_baseIfEvPKiS1_PKT_S4_iiiiiiiiS4_PS2_iii_param_9];
	ld.param.u64 	%rd7, [_Z10sconv_baseIfEvPKiS1_PKT_S4_iiiiiiiiS4_PS2_iii_param_13];
	ld.param.u32 	%r25, [_Z10sconv_baseIfEvPKiS1_PKT_S4_iiiiiiiiS4_PS2_iii_param_14];
	ld.param.u32 	%r23, [_Z10sconv_baseIfEvPKiS1_PKT_S4_iiiiiiiiS4_PS2_iii_param_15];
	ld.param.u32 	%r24, [_Z10sconv_baseIfEvPKiS1_PKT_S4_iiiiiiiiS4_PS2_iii_param_16];
	cvta.to.global.u64 	%rd1, %rd10;
	cvta.to.global.u64 	%rd2, %rd8;
	cvta.to.global.u64 	%rd3, %rd9;
	mov.u32 	%r26, %ctaid.y;
	mov.u32 	%r27, %ntid.y;
	mov.u32 	%r28, %tid.y;
	mad.lo.s32 	%r1, %r26, %r27, %r28;
	mov.u32 	%r29, %ctaid.x;
	mov.u32 	%r30, %ntid.x;
	mov.u32 	%r31, %tid.x;
	mad.lo.s32 	%r2, %r29, %r30, %r31;
	mov.u32 	%r32, %ctaid.z;
	mov.u32 	%r33, %ntid.z;
	mov.u32 	%r34, %tid.z;
	mad.lo.s32 	%r3, %r32, %r33, %r34;
	setp.ge.s32 	%p1, %r3, %r25;
	setp.ge.s32 	%p2, %r1, %r23;
	or.pred  	%p3, %p1, %p2;
	setp.ge.s32 	%p4, %r2, %r24;
	or.pred  	%p5, %p3, %p4;
	@%p5 bra 	$L__BB17_14;
	cvta.to.global.u64 	%rd11, %rd6;
	mul.lo.s32 	%r35, %r21, %r1;
	add.s32 	%r36, %r20, %r19;
	mul.lo.s32 	%r37, %r35, %r36;
	cvt.s64.s32 	%rd12, %r37;
	mul.lo.s32 	%r38, %r22, %r2;
	cvt.s64.s32 	%rd13, %r38;
	add.s64 	%rd4, %rd12, %rd13;
	mul.wide.u32 	%rd14, %r3, 4;
	add.s64 	%rd15, %rd11, %rd14;
	ld.global.u32 	%r48, [%rd15];
	ld.global.u32 	%r5, [%rd15+4];
	setp.ge.s32 	%p6, %r48, %r5;
	mov.f32 	%f67, 0f00000000;
	@%p6 bra 	$L__BB17_13;
	add.s32 	%r39, %r48, 1;
	max.s32 	%r40, %r5, %r39;
	sub.s32 	%r6, %r40, %r48;
	and.b32  	%r7, %r6, 7;
	sub.s32 	%r41, %r48, %r40;
	setp.gt.u32 	%p7, %r41, -8;
	mov.f32 	%f67, 0f00000000;
	@%p7 bra 	$L__BB17_5;
	and.b32  	%r42, %r6, -8;
	neg.s32 	%r46, %r42;
	add.s64 	%rd5, %rd2, 16;
	mov.f32 	%f67, 0f00000000;
$L__BB17_4:
	.pragma "nounroll";
	mul.wide.s32 	%rd16, %r48, 4;
	add.s64 	%rd17, %rd3, %rd16;
	add.s64 	%rd18, %rd5, %rd16;
	ld.global.f32 	%f17, [%rd17];
	ld.global.s32 	%rd19, [%rd18+-16];
	add.s64 	%rd20, %rd4, %rd19;
	shl.b64 	%rd21, %rd20, 2;
	add.s64 	%rd22, %rd1, %rd21;
	ld.global.f32 	%f18, [%rd22];
	fma.rn.f32 	%f19, %f17, %f18, %f67;
	ld.global.f32 	%f20, [%rd17+4];
	ld.global.s32 	%rd23, [%rd18+-12];
	add.s64 	%rd24, %rd4, %rd23;
	shl.b64 	%rd25, %rd24, 2;
	add.s64 	%rd26, %rd1, %rd25;
	ld.global.f32 	%f21, [%rd26];
	fma.rn.f32 	%f22, %f20, %f21, %f19;
	ld.global.f32 	%f23, [%rd17+8];
	ld.global.s32 	%rd27, [%rd18+-8];
	add.s64 	%rd28, %rd4, %rd27;
	shl.b64 	%rd29, %rd28, 2;
	add.s64 	%rd30, %rd1, %rd29;
	ld.global.f32 	%f24, [%rd30];
	fma.rn.f32 	%f25, %f23, %f24, %f22;
	ld.global.f32 	%f26, [%rd17+12];
	ld.global.s32 	%rd31, [%rd18+-4];
	add.s64 	%rd32, %rd4, %rd31;
	shl.b64 	%rd33, %rd32, 2;
	add.s64 	%rd34, %rd1, %rd33;
	ld.global.f32 	%f27, [%rd34];
	fma.rn.f32 	%f28, %f26, %f27, %f25;
	ld.global.f32 	%f29, [%rd17+16];
	ld.global.s32 	%rd35, [%rd18];
	add.s64 	%rd36, %rd4, %rd35;
	shl.b64 	%rd37, %rd36, 2;
	add.s64 	%rd38, %rd1, %rd37;
	ld.global.f32 	%f30, [%rd38];
	fma.rn.f32 	%f31, %f29, %f30, %f28;
	ld.global.f32 	%f32, [%rd17+20];
	ld.global.s32 	%rd39, [%rd18+4];
	add.s64 	%rd40, %rd4, %rd39;
	shl.b64 	%rd41, %rd40, 2;
	add.s64 	%rd42, %rd1, %rd41;
	ld.global.f32 	%f33, [%rd42];
	fma.rn.f32 	%f34, %f32, %f33, %f31;
	ld.global.f32 	%f35, [%rd17+24];
	ld.global.s32 	%rd43, [%rd18+8];
	add.s64 	%rd44, %rd4, %rd43;
	shl.b64 	%rd45, %rd44, 2;
	add.s64 	%rd46, %rd1, %rd45;
	ld.global.f32 	%f36, [%rd46];
	fma.rn.f32 	%f37, %f35, %f36, %f34;
	ld.global.f32 	%f38, [%rd17+28];
	ld.global.s32 	%rd47, [%rd18+12];
	add.s64 	%rd48, %rd4, %rd47;
	shl.b64 	%rd49, %rd48, 2;
	add.s64 	%rd50, %rd1, %rd49;
	ld.global.f32 	%f39, [%rd50];
	fma.rn.f32 	%f67, %f38, %f39, %f37;
	add.s32 	%r48, %r48, 8;
	add.s32 	%r46, %r46, 8;
	setp.ne.s32 	%p8, %r46, 0;
	@%p8 bra 	$L__BB17_4;
$L__BB17_5:
	setp.eq.s32 	%p9, %r7, 0;
	@%p9 bra 	$L__BB17_13;
	and.b32  	%r14, %r6, 3;
	setp.lt.u32 	%p10, %r7, 4;
	@%p10 bra 	$L__BB17_8;
	mul.wide.s32 	%rd51, %r48, 4;
	add.s64 	%rd52, %rd3, %rd51;
	ld.global.f32 	%f41, [%rd52];
	add.s64 	%rd53, %rd2, %rd51;
	ld.global.s32 	%rd54, [%rd53];
	add.s64 	%rd55, %rd4, %rd54;
	shl.b64 	%rd56, %rd55, 2;
	add.s64 	%rd57, %rd1, %rd56;
	ld.global.f32 	%f42, [%rd57];
	fma.rn.f32 	%f43, %f41, %f42, %f67;
	ld.global.f32 	%f44, [%rd52+4];
	ld.global.s32 	%rd58, [%rd53+4];
	add.s64 	%rd59, %rd4, %rd58;
	shl.b64 	%rd60, %rd59, 2;
	add.s64 	%rd61, %rd1, %rd60;
	ld.global.f32 	%f45, [%rd61];
	fma.rn.f32 	%f46, %f44, %f45, %f43;
	ld.global.f32 	%f47, [%rd52+8];
	ld.global.s32 	%rd62, [%rd53+8];
	add.s64 	%rd63, %rd4, %rd62;
	shl.b64 	%rd64, %rd63, 2;
	add.s64 	%rd65, %rd1, %rd64;
	ld.global.f32 	%f48, [%rd65];
	fma.rn.f32 	%f49, %f47, %f48, %f46;
	ld.global.f32 	%f50, [%rd52+12];
	ld.global.s32 	%rd66, [%rd53+12];
	add.s64 	%rd67, %rd4, %rd66;
	shl.b64 	%rd68, %rd67, 2;
	add.s64 	%rd69, %rd1, %rd68;
	ld.global.f32 	%f51, [%rd69];
	fma.rn.f32 	%f67, %f50, %f51, %f49;
	add.s32 	%r48, %r48, 4;
$L__BB17_8:
	setp.eq.s32 	%p11, %r14, 0;
	@%p11 bra 	$L__BB17_13;
	setp.eq.s32 	%p12, %r14, 1;
	@%p12 bra 	$L__BB17_11;
	mul.wide.s32 	%rd70, %r48, 4;
	add.s64 	%rd71, %rd3, %rd70;
	ld.global.f32 	%f53, [%rd71];
	add.s64 	%rd72, %rd2, %rd70;
	ld.global.s32 	%rd73, [%rd72];
	add.s64 	%rd74, %rd4, %rd73;
	shl.b64 	%rd75, %rd74, 2;
	add.s64 	%rd76, %rd1, %rd75;
	ld.global.f32 	%f54, [%rd76];
	fma.rn.f32 	%f55, %f53, %f54, %f67;
	ld.global.f32 	%f56, [%rd71+4];
	ld.global.s32 	%rd77, [%rd72+4];
	add.s64 	%rd78, %rd4, %rd77;
	shl.b64 	%rd79, %rd78, 2;
	add.s64 	%rd80, %rd1, %rd79;
	ld.global.f32 	%f57, [%rd80];
	fma.rn.f32 	%f67, %f56, %f57, %f55;
	add.s32 	%r48, %r48, 2;
$L__BB17_11:
	and.b32  	%r43, %r6, 1;
	setp.eq.b32 	%p13, %r43, 1;
	not.pred 	%p14, %p13;
	@%p14 bra 	$L__BB17_13;
	mul.wide.s32 	%rd81, %r48, 4;
	add.s64 	%rd82, %rd3, %rd81;
	ld.global.f32 	%f58, [%rd82];
	add.s64 	%rd83, %rd2, %rd81;
	ld.global.s32 	%rd84, [%rd83];
	add.s64 	%rd85, %rd4, %rd84;
	shl.b64 	%rd86, %rd85, 2;
	add.s64 	%rd87, %rd1, %rd86;
	ld.global.f32 	%f59, [%rd87];
	fma.rn.f32 	%f67, %f58, %f59, %f67;
$L__BB17_13:
	mad.lo.s32 	%r44, %r23, %r3, %r1;
	mad.lo.s32 	%r45, %r44, %r24, %r2;
	cvta.to.global.u64 	%rd88, %rd7;
	mul.wide.s32 	%rd89, %r45, 4;
	add.s64 	%rd90, %rd88, %rd89;
	st.global.f32 	[%rd90], %f67;
$L__BB17_14:
	ret;

}
	// .globl	_Z16sconv_batch_baseIfEvPKiS1_PKT_S4_iiiiiiiiiS4_PS2_iii
.visible .entry _Z16sconv_batch_baseIfEvPKiS1_PKT_S4_iiiiiiiiiS4_PS2_iii(
	.param .u64 .ptr .align 1 _Z16sconv_batch_baseIfEvPKiS1_PKT_S4_iiiiiiiiiS4_PS2_iii_param_0,
	.param .u64 .ptr .align 1 _Z16sconv_batch_baseIfEvPKiS1_PKT_S4_iiiiiiiiiS4_PS2_iii_param_1,
	.param .u64 .ptr .align 1 _Z16sconv_batch_baseIfEvPKiS1_PKT_S4_iiiiiiiiiS4_PS2_iii_param_2,
	.param .u64 .ptr .align 1 _Z16sconv_batch_baseIfEvPKiS1_PKT_S4_iiiiiiiiiS4_PS2_iii_param_3,
	.param .u32 _Z16sconv_batch_baseIfEvPKiS1_PKT_S4_iiiiiiiiiS4_PS2_iii_param_4,
	.param .u32 _Z16sconv_batch_baseIfEvPKiS1_PKT_S4_iiiiiiiiiS4_PS2_iii_param_5,
	.param .u32 _Z16sconv_batch_baseIfEvPKiS1_PKT_S4_iiiiiiiiiS4_PS2_iii_param_6,
	.param .u32 _Z16sconv_batch_baseIfEvPKiS1_PKT_S4_iiiiiiiiiS4_PS2_iii_param_7,
	.param .u32 _Z16sconv_batch_baseIfEvPKiS1_PKT_S4_iiiiiiiiiS4_PS2_iii_param_8,
	.param .u32 _Z16sconv_batch_baseIfEvPKiS1_PKT_S4_iiiiiiiiiS4_PS2_iii_param_9,
	.param .u32 _Z16sconv_batch_baseIfEvPKiS1_PKT_S4_iiiiiiiiiS4_PS2_iii_param_10,
	.param .u32 _Z16sconv_batch_baseIfEvPKiS1_PKT_S4_iiiiiiiiiS4_PS2_iii_param_11,
	.param .u32 _Z16sconv_batch_baseIfEvPKiS1_PKT_S4_iiiiiiiiiS4_PS2_iii_param_12,
	.param .u64 .ptr .align 1 _Z16sconv_batch_baseIfEvPKiS1_PKT_S4_iiiiiiiiiS4_PS2_iii_param_13,
	.param .u64 .ptr .align 1 _Z16sconv_batch_baseIfEvPKiS1_PKT_S4_iiiiiiiiiS4_PS2_iii_param_14,
	.param .u32 _Z16sconv_batch_baseIfEvPKiS1_PKT_S4_iiiiiiiiiS4_PS2_iii_param_15,
	.param .u32 _Z16sconv_batch_baseIfEvPKiS1_PKT_S4_iiiiiiiiiS4_PS2_iii_param_16,
	.param .u32 _Z16sconv_batch_baseIfEvPKiS1_PKT_S4_iiiiiiiiiS4_PS2_iii_param_17
)
{
	.reg .pred 	%p<13>;
	.reg .b32 	%r<57>;
	.reg .b32 	%f<68>;
	.reg .b64 	%rd<92>;

	ld.param.u64 	%rd5, [_Z16sconv_batch_baseIfEvPKiS1_PKT_S4_iiiiiiiiiS4_PS2_iii_param_0];
	ld.param.u64 	%rd7, [_Z16sconv_batch_baseIfEvPKiS1_PKT_S4_iiiiiiiiiS4_PS2_iii_param_1];
	ld.param.u64 	%rd8, [_Z16sconv_batch_baseIfEvPKiS1_PKT_S4_iiiiiiiiiS4_PS2_iii_param_2];
	ld.param.u64 	%rd9, [_Z16sconv_batch_baseIfEvPKiS1_PKT_S4_iiiiiiiiiS4_PS2_iii_param_3];
	ld.param.u32 	%r21, [_Z16sconv_batch_baseIfEvPKiS1_PKT_S4_iiiiiiiiiS4_PS2_iii_param_4];
	ld.param.u32 	%r22, [_Z16sconv_batch_baseIfEvPKiS1_PKT_S4_iiiiiiiiiS4_PS2_iii_param_6];
	ld.param.u32 	%r23, [_Z16sconv_batch_baseIfEvPKiS1_PKT_S4_iiiiiiiiiS4_PS2_iii_param_8];
	ld.param.u32 	%r24, [_Z16sconv_batch_baseIfEvPKiS1_PKT_S4_iiiiiiiiiS4_PS2_iii_param_9];
	ld.param.u32 	%r25, [_Z16sconv_batch_baseIfEvPKiS1_PKT_S4_iiiiiiiiiS4_PS2_iii_param_10];
	ld.param.u64 	%rd6, [_Z16sconv_batch_baseIfEvPKiS1_PKT_S4_iiiiiiiiiS4_PS2_iii_param_14];
	ld.param.u32 	%r26, [_Z16sconv_batch_baseIfEvPKiS1_PKT_S4_iiiiiiiiiS4_PS2_iii_param_15];
	ld.param.u32 	%r27, [_Z16sconv_batch_baseIfEvPKiS1_PKT_S4_iiiiiiiiiS4_PS2_iii_param_16];
	ld.param.u32 	%r28, [_Z16sconv_batch_baseIfEvPKiS1_PKT_S4_iiiiiiiiiS4_PS2_iii_param_17];
	cvta.to.global.u64 	%rd1, %rd9;
	cvta.to.global.u64 	%rd2, %rd7;
	cvta.to.global.u64 	%rd3, %rd8;
	mov.u32 	%r29, %ctaid.y;
	mov.u32 	%r30, %ntid.y;
	mov.u32 	%r31, %tid.y;
	mad.lo.s32 	%r1, %r29, %r30, %r31;
	mov.u32 	%r32, %ctaid.x;
	mov.u32 	%r33, %ntid.x;
	mov.u32 	%r34, %tid.x;
	mad.lo.s32 	%r2, %r32, %r33, %r34;
	mov.u32 	%r35, %ctaid.z;
	mov.u32 	%r36, %ntid.z;
	mov.u32 	%r37, %tid.z;
	mad.lo.s32 	%r38, %r35, %r36, %r37;
	div.s32 	%r4, %r38, %r26;
	mul.lo.s32 	%r39, %r4, %r26;
	sub.s32 	%r3, %r38, %r39;
	setp.ge.s32 	%p1, %r1, %r27;
	setp.ge.s32 	%p2, %r2, %r28;
	or.pred  	%p3, %p1, %p2;
	@%p3 bra 	$L__BB18_14;
	cvta.to.global.u64 	%rd10, %rd5;
	mul.lo.s32 	%r40, %r24, %r1;
	add.s32 	%r41, %r23, %r22;
	mul.lo.s32 	%r5, %r40, %r41;
	mul.wide.u32 	%rd11, %r3, 4;
	add.s64 	%rd12, %rd10, %rd11;
	ld.global.u32 	%r54, [%rd12];
	ld.global.u32 	%r7, [%rd12+4];
	setp.ge.s32 	%p4, %r54, %r7;
	mov.f32 	%f67, 0f00000000;
	@%p4 bra 	$L__BB18_13;
	mul.lo.s32 	%r42, %r25, %r2;
	cvt.s64.s32 	%rd13, %r42;
	cvt.s64.s32 	%rd14, %r5;
	mul.lo.s32 	%r43, %r4, %r21;
	cvt.s64.s32 	%rd15, %r43;
	add.s64 	%rd16, %rd13, %rd14;
	add.s64 	%rd4, %rd16, %rd15;
	add.s32 	%r44, %r54, 1;
	max.s32 	%r45, %r7, %r44;
	sub.s32 	%r8, %r45, %r54;
	and.b32  	%r9, %r8, 7;
	sub.s32 	%r46, %r54, %r45;
	setp.gt.u32 	%p5, %r46, -8;
	mov.f32 	%f67, 0f00000000;
	@%p5 bra 	$L__BB18_5;
	and.b32  	%r47, %r8, -8;
	neg.s32 	%r52, %r47;
	mov.f32 	%f67, 0f00000000;
$L__BB18_4:
	.pragma "nounroll";
	mul.wide.s32 	%rd17, %r54, 4;
	add.s64 	%rd18, %rd3, %rd17;
	add.s64 	%rd19, %rd2, %rd17;
	ld.global.f32 	%f17, [%rd18];
	ld.global.s32 	%rd20, [%rd19];
	add.s64 	%rd21, %rd4, %rd20;
	shl.b64 	%rd22, %rd21, 2;
	add.s64 	%rd23, %rd1, %rd22;
	ld.global.f32 	%f18, [%rd23];
	fma.rn.f32 	%f19, %f17, %f18, %f67;
	ld.global.f32 	%f20, [%rd18+4];
	ld.global.s32 	%rd24, [%rd19+4];
	add.s64 	%rd25, %rd4, %rd24;
	shl.b64 	%rd26, %rd25, 2;
	add.s64 	%rd27, %rd1, %rd26;
	ld.global.f32 	%f21, [%rd27];
	fma.rn.f32 	%f22, %f20, %f21, %f19;
	ld.global.f32 	%f23, [%rd18+8];
	ld.global.s32 	%rd28, [%rd19+8];
	add.s64 	%rd29, %rd4, %rd28;
	shl.b64 	%rd30, %rd29, 2;
	add.s64 	%rd31, %rd1, %rd30;
	ld.global.f32 	%f24, [%rd31];
	fma.rn.f32 	%f25, %f23, %f24, %f22;
	ld.global.f32 	%f26, [%rd18+12];
	ld.global.s32 	%rd32, [%rd19+12];
	add.s64 	%rd33, %rd4, %rd32;
	shl.b64 	%rd34, %rd33, 2;
	add.s64 	%rd35, %rd1, %rd34;
	ld.global.f32 	%f27, [%rd35];
	fma.rn.f32 	%f28, %f26, %f27, %f25;
	ld.global.f32 	%f29, [%rd18+16];
	ld.global.s32 	%rd36, [%rd19+16];
	add.s64 	%rd37, %rd4, %rd36;
	shl.b64 	%rd38, %rd37, 2;
	add.s64 	%rd39, %rd1, %rd38;
	ld.global.f32 	%f30, [%rd39];
	fma.rn.f32 	%f31, %f29, %f30, %f28;
	ld.global.f32 	%f32, [%rd18+20];
	ld.global.s32 	%rd40, [%rd19+20];
	add.s64 	%rd41, %rd4, %rd40;
	shl.b64 	%rd42, %rd41, 2;
	add.s64 	%rd43, %rd1, %rd42;
	ld.global.f32 	%f33, [%rd43];
	fma.rn.f32 	%f34, %f32, %f33, %f31;
	ld.global.f32 	%f35, [%rd18+24];
	ld.global.s32 	%rd44, [%rd19+24];
	add.s64 	%rd45, %rd4, %rd44;
	shl.b64 	%rd46, %rd45, 2;
	add.s64 	%rd47, %rd1, %rd46;
	ld.global.f32 	%f36, [%rd47];
	fma.rn.f32 	%f37, %f35, %f36, %f34;
	ld.global.f32 	%f38, [%rd18+28];
	ld.global.s32 	%rd48, [%rd19+28];
	add.s64 	%rd49, %rd4, %rd48;
	shl.b64 	%rd50, %rd49, 2;
	add.s64 	%rd51, %rd1, %rd50;
	ld.global.f32 	%f39, [%rd51];
	fma.rn.f32 	%f67, %f38, %f39, %f37;
	add.s32 	%r54, %r54, 8;
	add.s32 	%r52, %r52, 8;
	setp.ne.s32 	%p6, %r52, 0;
	@%p6 bra 	$L__BB18_4;
$L__BB18_5:
	setp.eq.s32 	%p7, %r9, 0;
	@%p7 bra 	$L__BB18_13;
	and.b32  	%r16, %r8, 3;
	setp.lt.u32 	%p8, %r9, 4;
	@%p8 bra 	$L__BB18_8;
	mul.wide.s32 	%rd52, %r54, 4;
	add.s64 	%rd53, %rd3, %rd52;
	ld.global.f32 	%f41, [%rd53];
	add.s64 	%rd54, %rd2, %rd52;
	ld.global.s32 	%rd55, [%rd54];
	add.s64 	%rd56, %rd4, %rd55;
	shl.b64 	%rd57, %rd56, 2;
	add.s64 	%rd58, %rd1, %rd57;
	ld.global.f32 	%f42, [%rd58];
	fma.rn.f32 	%f43, %f41, %f42, %f67;
	ld.global.f32 	%f44, [%rd53+4];
	ld.global.s32 	%rd59, [%rd54+4];
	add.s64 	%rd60, %rd4, %rd59;
	shl.b64 	%rd61, %rd60, 2;
	add.s64 	%rd62, %rd1, %rd61;
	ld.global.f32 	%f45, [%rd62];
	fma.rn.f32 	%f46, %f44, %f45, %f43;
	ld.global.f32 	%f47, [%rd53+8];
	ld.global.s32 	%rd63, [%rd54+8];
	add.s64 	%rd64, %rd4, %rd63;
	shl.b64 	%rd65, %rd64, 2;
	add.s64 	%rd66, %rd1, %rd65;
	ld.global.f32 	%f48, [%rd66];
	fma.rn.f32 	%f49, %f47, %f48, %f46;
	ld.global.f32 	%f50, [%rd53+12];
	ld.global.s32 	%rd67, [%rd54+12];
	add.s64 	%rd68, %rd4, %rd67;
	shl.b64 	%rd69, %rd68, 2;
	add.s64 	%rd70, %rd1, %rd69;
	ld.global.f32 	%f51, [%rd70];
	fma.rn.f32 	%f67, %f50, %f51, %f49;
	add.s32 	%r54, %r54, 4;
$L__BB18_8:
	setp.eq.s32 	%p9, %r16, 0;
	@%p9 bra 	$L__BB18_13;
	setp.eq.s32 	%p10, %r16, 1;
	@%p10 bra 	$L__BB18_11;
	mul.wide.s32 	%rd71, %r54, 4;
	add.s64 	%rd72, %rd3, %rd71;
	ld.global.f32 	%f53, [%rd72];
	add.s64 	%rd73, %rd2, %rd71;
	ld.global.s32 	%rd74, [%rd73];
	add.s64 	%rd75, %rd4, %rd74;
	shl.b64 	%rd76, %rd75, 2;
	add.s64 	%rd77, %rd1, %rd76;
	ld.global.f32 	%f54, [%rd77];
	fma.rn.f32 	%f55, %f53, %f54, %f67;
	ld.global.f32 	%f56, [%rd72+4];
	ld.global.s32 	%rd78, [%rd73+4];
	add.s64 	%rd79, %rd4, %rd78;
	shl.b64 	%rd80, %rd79, 2;
	add.s64 	%rd81, %rd1, %rd80;
	ld.global.f32 	%f57, [%rd81];
	fma.rn.f32 	%f67, %f56, %f57, %f55;
	add.s32 	%r54, %r54, 2;
$L__BB18_11:
	and.b32  	%r48, %r8, 1;
	setp.eq.b32 	%p11, %r48, 1;
	not.pred 	%p12, %p11;
	@%p12 bra 	$L__BB18_13;
	mul.wide.s32 	%rd82, %r54, 4;
	add.s64 	%rd83, %rd3, %rd82;
	ld.global.f32 	%f58, [%rd83];
	add.s64 	%rd84, %rd2, %rd82;
	ld.global.s32 	%rd85, [%rd84];
	add.s64 	%rd86, %rd4, %rd85;
	shl.b64 	%rd87, %rd86, 2;
	add.s64 	%rd88, %rd1, %rd87;
	ld.global.f32 	%f59, [%rd88];
	fma.rn.f32 	%f67, %f58, %f59, %f67;
$L__BB18_13:
	mad.lo.s32 	%r49, %r4, %r26, %r3;
	mad.lo.s32 	%r50, %r49, %r27, %r1;
	mad.lo.s32 	%r51, %r50, %r28, %r2;
	cvta.to.global.u64 	%rd89, %rd6;
	mul.wide.s32 	%rd90, %r51, 4;
	add.s64 	%rd91, %rd89, %rd90;
	st.global.f32 	[%rd91], %f67;
$L__BB18_14:
	ret;

}
	// .globl	_Z14sconv_dilationIdEvPKiS1_PKT_S4_iiiiiiiiiiS4_PS2_iii
.visible .entry _Z14sconv_dilationIdEvPKiS1_PKT_S4_iiiiiiiiiiS4_PS2_iii(
	.param .u64 .ptr .align 1 _Z14sconv_dilationIdEvPKiS1_PKT_S4_iiiiiiiiiiS4_PS2_iii_param_0,
	.param .u64 .ptr .align 1 _Z14sconv_dilationIdEvPKiS1_PKT_S4_iiiiiiiiiiS4_PS2_iii_param_1,
	.param .u64 .ptr .align 1 _Z14sconv_dilationIdEvPKiS1_PKT_S4_iiiiiiiiiiS4_PS2_iii_param_2,
	.param .u64 .ptr .align 1 _Z14sconv_dilationIdEvPKiS1_PKT_S4_iiiiiiiiiiS4_PS2_iii_param_3,
	.param .u32 _Z14sconv_dilationIdEvPKiS1_PKT_S4_iiiiiiiiiiS4_PS2_iii_param_4,
	.param .u32 _Z14sconv_dilationIdEvPKiS1_PKT_S4_iiiiiiiiiiS4_PS2_iii_param_5,
	.param .u32 _Z14sconv_dilationIdEvPKiS1_PKT_S4_iiiiiiiiiiS4_PS2_iii_param_6,
	.param .u32 _Z14sconv_dilationIdEvPKiS1_PKT_S4_iiiiiiiiiiS4_PS2_iii_param_7,
	.param .u32 _Z14sconv_dilationIdEvPKiS1_PKT_S4_iiiiiiiiiiS4_PS2_iii_param_8,
	.param .u32 _Z14sconv_dilationIdEvPKiS1_PKT_S4_iiiiiiiiiiS4_PS2_iii_param_9,
	.param .u32 _Z14sconv_dilationIdEvPKiS1_PKT_S4_iiiiiiiiiiS4_PS2_iii_param_10,
	.param .u32 _Z14sconv_dilationIdEvPKiS1_PKT_S4_iiiiiiiiiiS4_PS2_iii_param_11,
	.param .u32 _Z14sconv_dilationIdEvPKiS1_PKT_S4_iiiiiiiiiiS4_PS2_iii_param_12,
	.param .u32 _Z14sconv_dilationIdEvPKiS1_PKT_S4_iiiiiiiiiiS4_PS2_iii_param_13,
	.param .u64 .ptr .align 1 _Z14sconv_dilationIdEvPKiS1_PKT_S4_iiiiiiiiiiS4_PS2_iii_param_14,
	.param .u64 .ptr .align 1 _Z14sconv_dilationIdEvPKiS1_PKT_S4_iiiiiiiiiiS4_PS2_iii_param_15,
	.param .u32 _Z14sconv_dilationIdEvPKiS1_PKT_S4_iiiiiiiiiiS4_PS2_iii_param_16,
	.param .u32 _Z14sconv_dilationIdEvPKiS1_PKT_S4_iiiiiiiiiiS4_PS2_iii_param_17,
	.param .u32 _Z14sconv_dilationIdEvPKiS1_PKT_S4_iiiiiiiiiiS4_PS2_iii_param_18
)
{
	.reg .pred 	%p<13>;
	.reg .b32 	%r<124>;
	.reg .b64 	%rd<47>;
	.reg .b64 	%fd<39>;

	ld.param.u64 	%rd3, [_Z14sconv_dilationIdEvPKiS1_PKT_S4_iiiiiiiiiiS4_PS2_iii_param_0];
	ld.param.u64 	%rd6, [_Z14sconv_dilationIdEvPKiS1_PKT_S4_iiiiiiiiiiS4_PS2_iii_param_1];
	ld.param.u64 	%rd7, [_Z14sconv_dilationIdEvPKiS1_PKT_S4_iiiiiiiiiiS4_PS2_iii_param_3];
	ld.param.u32 	%r20, [_Z14sconv_dilationIdEvPKiS1_PKT_S4_iiiiiiiiiiS4_PS2_iii_param_4];
	ld.param.u32 	%r21, [_Z14sconv_dilationIdEvPKiS1_PKT_S4_iiiiiiiiiiS4_PS2_iii_param_5];
	ld.param.u32 	%r22, [_Z14sconv_dilationIdEvPKiS1_PKT_S4_iiiiiiiiiiS4_PS2_iii_param_6];
	ld.param.u32 	%r23, [_Z14sconv_dilationIdEvPKiS1_PKT_S4_iiiiiiiiiiS4_PS2_iii_param_7];
	ld.param.u32 	%r24, [_Z14sconv_dilationIdEvPKiS1_PKT_S4_iiiiiiiiiiS4_PS2_iii_param_8];
	ld.param.u32 	%r25, [_Z14sconv_dilationIdEvPKiS1_PKT_S4_iiiiiiiiiiS4_PS2_iii_param_9];
	ld.param.u32 	%r26, [_Z14sconv_dilationIdEvPKiS1_PKT_S4_iiiiiiiiiiS4_PS2_iii_param_10];
	ld.param.u32 	%r27, [_Z14sconv_dilationIdEvPKiS1_PKT_S4_iiiiiiiiiiS4_PS2_iii_param_11];
	ld.param.u32 	%r30, [_Z14sconv_dilationIdEvPKiS1_PKT_S4_iiiiiiiiiiS4_PS2_iii_param_16];
	ld.param.u32 	%r28, [_Z14sconv_dilationIdEvPKiS1_PKT_S4_iiiiiiiiiiS4_PS2_iii_param_17];
	ld.param.u32 	%r29, [_Z14sconv_dilationIdEvPKiS1_PKT_S4_iiiiiiiiiiS4_PS2_iii_param_18];
	cvta.to.global.u64 	%rd1, %rd7;
	cvta.to.global.u64 	%rd2, %rd6;
	mov.u32 	%r31, %ctaid.x;
	mov.u32 	%r32, %ntid.x;
	mov.u32 	%r33, %tid.x;
	mad.lo.s32 	%r1, %r31, %r32, %r33;
	mov.u32 	%r34, %ctaid.y;
	mov.u32 	%r35, %ntid.y;
	mov.u32 	%r36, %tid.y;
	mad.lo.s32 	%r2, %r34, %r35, %r36;
	mov.u32 	%r37, %ctaid.z;
	mov.u32 	%r38, %ntid.z;
	mov.u32 	%r39, %tid.z;
	mad.lo.s32 	%r3, %r37, %r38, %r39;
	setp.ge.s32 	%p1, %r1, %r28;
	setp.ge.s32 	%p2, %r2, %r29;
	or.pred  	%p3, %p1, %p2;
	setp.ge.s32 	%p4, %r3, %r30;
	or.pred  	%p5, %p4, %p3;
	@%p5 bra 	$L__BB19_11;
	cvta.to.global.u64 	%rd8, %rd3;
	mul.wide.u32 	%rd9, %r3, 4;
	add.s64 	%rd10, %rd8, %rd9;
	ld.global.u32 	%r122, [%rd10];
	ld.global.u32 	%r5, [%rd10+4];
	setp.ge.s32 	%p6, %r122, %r5;
	mov.f64 	%fd38, 0d0000000000000000;
	@%p6 bra 	$L__BB19_10;
	add.s32 	%r6, %r23, %r21;
	add.s32 	%r7, %r22, %r20;
	mul.lo.s32 	%r8, %r24, %r1;
	mul.lo.s32 	%r9, %r25, %r2;
	add.s32 	%r40, %r122, 1;
	max.s32 	%r41, %r5, %r40;
	sub.s32 	%r10, %r41, %r122;
	sub.s32 	%r42, %r122, %r41;
	setp.gt.u32 	%p7, %r42, -4;
	mov.f64 	%fd38, 0d0000000000000000;
	@%p7 bra 	$L__BB19_5;
	and.b32  	%r43, %r10, -4;
	neg.s32 	%r120, %r43;
	mov.f64 	%fd38, 0d0000000000000000;
$L__BB19_4:
	.pragma "nounroll";
	ld.param.u64 	%rd43, [_Z14sconv_dilationIdEvPKiS1_PKT_S4_iiiiiiiiiiS4_PS2_iii_param_2];
	mul.wide.s32 	%rd11, %r122, 4;
	add.s64 	%rd12, %rd2, %rd11;
	mul.wide.s32 	%rd13, %r122, 8;
	cvta.to.global.u64 	%rd14, %rd43;
	add.s64 	%rd15, %rd14, %rd13;
	ld.global.u32 	%r44, [%rd12];
	div.s32 	%r45, %r44, %r6;
	mul.lo.s32 	%r46, %r45, %r6;
	sub.s32 	%r47, %r44, %r46;
	rem.s32 	%r48, %r45, %r7;
	mul.lo.s32 	%r49, %r6, %r7;
	div.s32 	%r50, %r44, %r49;
	mad.lo.s32 	%r51, %r48, %r26, %r8;
	mad.lo.s32 	%r52, %r47, %r27, %r9;
	ld.global.f64 	%fd14, [%rd15];
	mad.lo.s32 	%r53, %r50, %r7, %r51;
	mad.lo.s32 	%r54, %r53, %r6, %r52;
	mul.wide.s32 	%rd16, %r54, 8;
	add.s64 	%rd17, %rd1, %rd16;
	ld.global.f64 	%fd15, [%rd17];
	fma.rn.f64 	%fd16, %fd14, %fd15, %fd38;
	ld.global.u32 	%r55, [%rd12+4];
	div.s32 	%r56, %r55, %r6;
	mul.lo.s32 	%r57, %r56, %r6;
	sub.s32 	%r58, %r55, %r57;
	rem.s32 	%r59, %r56, %r7;
	div.s32 	%r60, %r55, %r49;
	mad.lo.s32 	%r61, %r59, %r26, %r8;
	mad.lo.s32 	%r62, %r58, %r27, %r9;
	ld.global.f64 	%fd17, [%rd15+8];
	mad.lo.s32 	%r63, %r60, %r7, %r61;
	mad.lo.s32 	%r64, %r63, %r6, %r62;
	mul.wide.s32 	%rd18, %r64, 8;
	add.s64 	%rd19, %rd1, %rd18;
	ld.global.f64 	%fd18, [%rd19];
	fma.rn.f64 	%fd19, %fd17, %fd18, %fd16;
	ld.global.u32 	%r65, [%rd12+8];
	div.s32 	%r66, %r65, %r6;
	mul.lo.s32 	%r67, %r66, %r6;
	sub.s32 	%r68, %r65, %r67;
	rem.s32 	%r69, %r66, %r7;
	div.s32 	%r70, %r65, %r49;
	mad.lo.s32 	%r71, %r69, %r26, %r8;
	mad.lo.s32 	%r72, %r68, %r27, %r9;
	ld.global.f64 	%fd20, [%rd15+16];
	mad.lo.s32 	%r73, %r70, %r7, %r71;
	mad.lo.s32 	%r74, %r73, %r6, %r72;
	mul.wide.s32 	%rd20, %r74, 8;
	add.s64 	%rd21, %rd1, %rd20;
	ld.global.f64 	%fd21, [%rd21];
	fma.rn.f64 	%fd22, %fd20, %fd21, %fd19;
	ld.global.u32 	%r75, [%rd12+12];
	div.s32 	%r76, %r75, %r6;
	mul.lo.s32 	%r77, %r76, %r6;
	sub.s32 	%r78, %r75, %r77;
	rem.s32 	%r79, %r76, %r7;
	div.s32 	%r80, %r75, %r49;
	mad.lo.s32 	%r81, %r79, %r26, %r8;
	mad.lo.s32 	%r82, %r78, %r27, %r9;
	ld.global.f64 	%fd23, [%rd15+24];
	mad.lo.s32 	%r83, %r80, %r7, %r81;
	mad.lo.s32 	%r84, %r83, %r6, %r82;
	mul.wide.s32 	%rd22, %r84, 8;
	add.s64 	%rd23, %rd1, %rd22;
	ld.global.f64 	%fd24, [%rd23];
	fma.rn.f64 	%fd38, %fd23, %fd24, %fd22;
	add.s32 	%r122, %r122, 4;
	add.s32 	%r120, %r120, 4;
	setp.ne.s32 	%p8, %r120, 0;
	@%p8 bra 	$L__BB19_4;
$L__BB19_5:
	and.b32  	%r17, %r10, 3;
	setp.eq.s32 	%p9, %r17, 0;
	@%p9 bra 	$L__BB19_10;
	setp.eq.s32 	%p10, %r17, 1;
	@%p10 bra 	$L__BB19_8;
	ld.param.u64 	%rd44, [_Z14sconv_dilationIdEvPKiS1_PKT_S4_iiiiiiiiiiS4_PS2_iii_param_2];
	mul.wide.s32 	%rd24, %r122, 4;
	add.s64 	%rd25, %rd2, %rd24;
	ld.global.u32 	%r85, [%rd25];
	div.s32 	%r86, %r85, %r6;
	mul.lo.s32 	%r87, %r86, %r6;
	sub.s32 	%r88, %r85, %r87;
	rem.s32 	%r89, %r86, %r7;
	mul.lo.s32 	%r90, %r6, %r7;
	div.s32 	%r91, %r85, %r90;
	mad.lo.s32 	%r92, %r89, %r26, %r8;
	mad.lo.s32 	%r93, %r88, %r27, %r9;
	cvta.to.global.u64 	%rd26, %rd44;
	mul.wide.s32 	%rd27, %r122, 8;
	add.s64 	%rd28, %rd26, %rd27;
	ld.global.f64 	%fd26, [%rd28];
	mad.lo.s32 	%r94, %r91, %r7, %r92;
	mad.lo.s32 	%r95, %r94, %r6, %r93;
	mul.wide.s32 	%rd29, %r95, 8;
	add.s64 	%rd30, %rd1, %rd29;
	ld.global.f64 	%fd27, [%rd30];
	fma.rn.f64 	%fd28, %fd26, %fd27, %fd38;
	ld.global.u32 	%r96, [%rd25+4];
	div.s32 	%r97, %r96, %r6;
	mul.lo.s32 	%r98, %r97, %r6;
	sub.s32 	%r99, %r96, %r98;
	rem.s32 	%r100, %r97, %r7;
	div.s32 	%r101, %r96, %r90;
	mad.lo.s32 	%r102, %r100, %r26, %r8;
	mad.lo.s32 	%r103, %r99, %r27, %r9;
	ld.global.f64 	%fd29, [%rd28+8];
	mad.lo.s32 	%r104, %r101, %r7, %r102;
	mad.lo.s32 	%r105, %r104, %r6, %r103;
	mul.wide.s32 	%rd31, %r105, 8;
	add.s64 	%rd32, %rd1, %rd31;
	ld.global.f64 	%fd30, [%rd32];
	fma.rn.f64 	%fd38, %fd29, %fd30, %fd28;
	add.s32 	%r122, %r122, 2;
$L__BB19_8:
	and.b32  	%r106, %r10, 1;
	setp.eq.b32 	%p11, %r106, 1;
	not.pred 	%p12, %p11;
	@%p12 bra 	$L__BB19_10;
	ld.param.u64 	%rd45, [_Z14sconv_dilationIdEvPKiS1_PKT_S4_iiiiiiiiiiS4_PS2_iii_param_2];
	mul.wide.s32 	%rd33, %r122, 4;
	add.s64 	%rd34, %rd2, %rd33;
	ld.global.u32 	%r107, [%rd34];
	div.s32 	%r108, %r107, %r6;
	mul.lo.s32 	%r109, %r108, %r6;
	sub.s32 	%r110, %r107, %r109;
	rem.s32 	%r111, %r108, %r7;
	mul.lo.s32 	%r112, %r6, %r7;
	div.s32 	%r113, %r107, %r112;
	mad.lo.s32 	%r114, %r111, %r26, %r8;
	mad.lo.s32 	%r115, %r110, %r27, %r9;
	cvta.to.global.u64 	%rd35, %rd45;
	mul.wide.s32 	%rd36, %r122, 8;
	add.s64 	%rd37, %rd35, %rd36;
	ld.global.f64 	%fd31, [%rd37];
	mad.lo.s32 	%r116, %r113, %r7, %r114;
	mad.lo.s32 	%r117, %r116, %r6, %r115;
	mul.wide.s32 	%rd38, %r117, 8;
	add.s64 	%rd39, %rd1, %rd38;
	ld.global.f64 	%fd32, [%rd39];
	fma.rn.f64 	%fd38, %fd31, %fd32, %fd38;
$L__BB19_10:
	ld.param.u64 	%rd46, [_Z14sconv_dilationIdEvPKiS1_PKT_S4_iiiiiiiiiiS4_PS2_iii_param_15];
	mad.lo.s32 	%r118, %r28, %r3, %r1;
	mad.lo.s32 	%r119, %r118, %r29, %r2;
	cvta.to.global.u64 	%rd40, %rd46;
	mul.wide.s32 	%rd41, %r119, 8;
	add.s64 	%rd42, %rd40, %rd41;
	st.global.f64 	[%rd42], %fd38;
$L__BB19_11:
	ret;

}
	// .globl	_Z16sconv_relu_tiledIdLi16ELi16EEvPKiS1_PKT_S4_iiiiiiiiS4_PS2_iii
.visible .entry _Z16sconv_relu_tiledIdLi16ELi16EEvPKiS1_PKT_S4_iiiiiiiiS4_PS2_iii(
	.param .u64 .ptr .align 1 _Z16sconv_relu_tiledIdLi16ELi16EEvPKiS1_PKT_S4_iiiiiiiiS4_PS2_iii_param_0,
	.param .u64 .ptr .align 1 _Z16sconv_relu_tiledIdLi16ELi16EEvPKiS1_PKT_S4_iiiiiiiiS4_PS2_iii_param_1,
	.param .u64 .ptr .align 1 _Z16sconv_relu_tiledIdLi16ELi16EEvPKiS1_PKT_S4_iiiiiiiiS4_PS2_iii_param_2,
	.param .u64 .ptr .align 1 _Z16sconv_relu_tiledIdLi16ELi16EEvPKiS1_PKT_S4_iiiiiiiiS4_PS2_iii_param_3,
	.param .u32 _Z16sconv_relu_tiledIdLi16ELi16EEvPKiS1_PKT_S4_iiiiiiiiS4_PS2_iii_param_4,
	.param .u32 _Z16sconv_relu_tiledIdLi16ELi16EEvPKiS1_PKT_S4_iiiiiiiiS4_PS2_iii_param_5,
	.param .u32 _Z16sconv_relu_tiledIdLi16ELi16EEvPKiS1_PKT_S4_iiiiiiiiS4_PS2_iii_param_6,
	.param .u32 _Z16sconv_relu_tiledIdLi16ELi16EEvPKiS1_PKT_S4_iiiiiiiiS4_PS2_iii_param_7,
	.param .u32 _Z16sconv_relu_tiledIdLi16ELi16EEvPKiS1_PKT_S4_iiiiiiiiS4_PS2_iii_param_8,
	.param .u32 _Z16sconv_relu_tiledIdLi16ELi16EEvPKiS1_PKT_S4_iiiiiiiiS4_PS2_iii_param_9,
	.param .u32 _Z16sconv_relu_tiledIdLi16ELi16EEvPKiS1_PKT_S4_iiiiiiiiS4_PS2_iii_param_10,
	.param .u32 _Z16sconv_relu_tiledIdLi16ELi16EEvPKiS1_PKT_S4_iiiiiiiiS4_PS2_iii_param_11,
	.param .u64 .ptr .align 1 _Z16sconv_relu_tiledIdLi16ELi16EEvPKiS1_PKT_S4_iiiiiiiiS4_PS2_iii_param_12,
	.param .u64 .ptr .align 1 _Z16sconv_relu_tiledIdLi16ELi16EEvPKiS1_PKT_S4_iiiiiiiiS4_PS2_iii_param_13,
	.param .u32 _Z16sconv_relu_tiledIdLi16ELi16EEvPKiS1_PKT_S4_iiiiiiiiS4_PS2_iii_param_14,
	.param .u32 _Z16sconv_relu_tiledIdLi16ELi16EEvPKiS1_PKT_S4_iiiiiiiiS4_PS2_iii_param_15,
	.param .u32 _Z16sconv_relu_tiledIdLi16ELi16EEvPKiS1_PKT_S4_iiiiiiiiS4_PS2_iii_param_16
)
{
	.reg .pred 	%p<26>;
	.reg .b32 	%r<121>;
	.reg .b64 	%rd<98>;
	.reg .b64 	%fd<87>;
	// demoted variable
	.shared .align 8 .b8 _ZZ16sconv_relu_tiledIdLi16ELi16EEvPKiS1_PKT_S4_iiiiiiiiS4_PS2_iiiE8values_s[8192];
	// demoted variable
	.shared .align 4 .b8 _ZZ16sconv_relu_tiledIdLi16ELi16EEvPKiS1_PKT_S4_iiiiiiiiS4_PS2_iiiE8colidx_s[4096];
	ld.param.u64 	%rd6, [_Z16sconv_relu_tiledIdLi16ELi16EEvPKiS1_PKT_S4_iiiiiiiiS4_PS2_iii_param_0];
	ld.param.u64 	%rd7, [_Z16sconv_relu_tiledIdLi16ELi16EEvPKiS1_PKT_S4_iiiiiiiiS4_PS2_iii_param_1];
	ld.param.u64 	%rd8, [_Z16sconv_relu_tiledIdLi16ELi16EEvPKiS1_PKT_S4_iiiiiiiiS4_PS2_iii_param_2];
	ld.param.u64 	%rd4, [_Z16sconv_relu_tiledIdLi16ELi16EEvPKiS1_PKT_S4_iiiiiiiiS4_PS2_iii_param_3];
	ld.param.u64 	%rd9, [_Z16sconv_relu_tiledIdLi16ELi16EEvPKiS1_PKT_S4_iiiiiiiiS4_PS2_iii_param_12];
	ld.param.u32 	%r33, [_Z16sconv_relu_tiledIdLi16ELi16EEvPKiS1_PKT_S4_iiiiiiiiS4_PS2_iii_param_15];
	ld.param.u32 	%r34, [_Z16sconv_relu_tiledIdLi16ELi16EEvPKiS1_PKT_S4_iiiiiiiiS4_PS2_iii_param_16];
	cvta.to.global.u64 	%rd1, %rd8;
	cvta.to.global.u64 	%rd2, %rd7;
	cvta.to.global.u64 	%rd10, %rd9;
	cvta.to.global.u64 	%rd11, %rd6;
	mov.u32 	%r35, %ctaid.y;
	mov.u32 	%r36, %ntid.y;
	mov.u32 	%r37, %tid.y;
	mad.lo.s32 	%r1, %r35, %r36, %r37;
	mov.u32 	%r38, %ctaid.x;
	mov.u32 	%r39, %ntid.x;
	mov.u32 	%r40, %tid.x;
	mad.lo.s32 	%r2, %r38, %r39, %r40;
	mov.u32 	%r41, %ctaid.z;
	mov.u32 	%r42, %ntid.z;
	mov.u32 	%r43, %tid.z;
	mad.lo.s32 	%r3, %r41, %r42, %r43;
	shl.b32 	%r44, %r37, 4;
	add.s32 	%r4, %r44, %r40;
	mul.wide.u32 	%rd12, %r3, 4;
	add.s64 	%rd13, %rd11, %rd12;
	ld.global.u32 	%r5, [%rd13];
	ld.global.u32 	%r6, [%rd13+4];
	sub.s32 	%r7, %r6, %r5;
	mul.wide.u32 	%rd14, %r3, 8;
	add.s64 	%rd15, %rd10, %rd14;
	ld.global.f64 	%fd85, [%rd15];
	setp.lt.s32 	%p2, %r7, 1;
	@%p2 bra 	$L__BB20_27;
	ld.param.u32 	%r111, [_Z16sconv_relu_tiledIdLi16ELi16EEvPKiS1_PKT_S4_iiiiiiiiS4_PS2_iii_param_9];
	ld.param.u32 	%r110, [_Z16sconv_relu_tiledIdLi16ELi16EEvPKiS1_PKT_S4_iiiiiiiiS4_PS2_iii_param_8];
	ld.param.u32 	%r109, [_Z16sconv_relu_tiledIdLi16ELi16EEvPKiS1_PKT_S4_iiiiiiiiS4_PS2_iii_param_7];
	ld.param.u32 	%r108, [_Z16sconv_relu_tiledIdLi16ELi16EEvPKiS1_PKT_S4_iiiiiiiiS4_PS2_iii_param_5];
	setp.lt.s32 	%p3, %r1, %r33;
	setp.lt.s32 	%p4, %r2, %r34;
	and.pred  	%p1, %p3, %p4;
	mul.lo.s32 	%r46, %r110, %r1;
	add.s32 	%r47, %r109, %r108;
	mul.lo.s32 	%r48, %r46, %r47;
	cvt.s64.s32 	%rd16, %r48;
	mul.lo.s32 	%r49, %r111, %r2;
	cvt.s64.s32 	%rd17, %r49;
	add.s64 	%rd3, %rd16, %rd17;
	shl.b32 	%r50, %r4, 2;
	mov.u32 	%r51, _ZZ16sconv_relu_tiledIdLi16ELi16EEvPKiS1_PKT_S4_iiiiiiiiS4_PS2_iiiE8colidx_s;
	add.s32 	%r8, %r51, %r50;
	mov.b32 	%r114, 0;
	not.pred 	%p10, %p1;
	mov.u32 	%r113, %r7;
$L__BB20_2:
	min.s32 	%r52, %r113, 1024;
	max.s32 	%r11, %r52, 1;
	add.s32 	%r53, %r114, %r5;
	add.s32 	%r12, %r53, %r4;
	setp.lt.s32 	%p5, %r12, %r6;
	@%p5 bra 	$L__BB20_4;
	mov.b32 	%r54, 0;
	st.shared.u32 	[%r8], %r54;
	mov.f64 	%fd74, 0d0000000000000000;
	bra.uni 	$L__BB20_5;
$L__BB20_4:
	mul.wide.s32 	%rd18, %r12, 4;
	add.s64 	%rd19, %rd2, %rd18;
	ld.global.u32 	%r55, [%rd19];
	st.shared.u32 	[%r8], %r55;
	mul.wide.s32 	%rd20, %r12, 8;
	add.s64 	%rd21, %rd1, %rd20;
	ld.global.f64 	%fd74, [%rd21];
$L__BB20_5:
	shl.b32 	%r56, %r4, 3;
	mov.u32 	%r57, _ZZ16sconv_relu_tiledIdLi16ELi16EEvPKiS1_PKT_S4_iiiiiiiiS4_PS2_iiiE8values_s;
	add.s32 	%r58, %r57, %r56;
	st.shared.f64 	[%r58], %fd74;
	bar.sync 	0;
	add.s32 	%r59, %r12, 256;
	setp.lt.s32 	%p6, %r59, %r6;
	@%p6 bra 	$L__BB20_7;
	mov.b32 	%r60, 0;
	st.shared.u32 	[%r8+1024], %r60;
	mov.f64 	%fd75, 0d0000000000000000;
	bra.uni 	$L__BB20_8;
$L__BB20_7:
	mul.wide.s32 	%rd22, %r12, 4;
	add.s64 	%rd23, %rd2, %rd22;
	ld.global.u32 	%r61, [%rd23+1024];
	st.shared.u32 	[%r8+1024], %r61;
	mul.wide.s32 	%rd24, %r12, 8;
	add.s64 	%rd25, %rd1, %rd24;
	ld.global.f64 	%fd75, [%rd25+2048];
$L__BB20_8:
	st.shared.f64 	[%r58+2048], %fd75;
	bar.sync 	0;
	add.s32 	%r65, %r12, 512;
	setp.lt.s32 	%p7, %r65, %r6;
	@%p7 bra 	$L__BB20_10;
	mov.b32 	%r66, 0;
	st.shared.u32 	[%r8+2048], %r66;
	mov.f64 	%fd76, 0d0000000000000000;
	bra.uni 	$L__BB20_11;
$L__BB20_10:
	mul.wide.s32 	%rd26, %r12, 4;
	add.s64 	%rd27, %rd2, %rd26;
	ld.global.u32 	%r67, [%rd27+2048];
	st.shared.u32 	[%r8+2048], %r67;
	mul.wide.s32 	%rd28, %r12, 8;
	add.s64 	%rd29, %rd1, %rd28;
	ld.global.f64 	%fd76, [%rd29+4096];
$L__BB20_11:
	st.shared.f64 	[%r58+4096], %fd76;
	bar.sync 	0;
	add.s32 	%r71, %r12, 768;
	setp.lt.s32 	%p8, %r71, %r6;
	@%p8 bra 	$L__BB20_13;
	mov.b32 	%r72, 0;
	st.shared.u32 	[%r8+3072], %r72;
	mov.f64 	%fd77, 0d0000000000000000;
	bra.uni 	$L__BB20_14;
$L__BB20_13:
	mul.wide.s32 	%rd30, %r12, 4;
	add.s64 	%rd31, %rd2, %rd30;
	ld.global.u32 	%r73, [%rd31+3072];
	st.shared.u32 	[%r8+3072], %r73;
	mul.wide.s32 	%rd32, %r12, 8;
	add.s64 	%rd33, %rd1, %rd32;
	ld.global.f64 	%fd77, [%rd33+6144];
$L__BB20_14:
	st.shared.f64 	[%r58+6144], %fd77;
	bar.sync 	0;
	setp.le.s32 	%p9, %r7, %r114;
	or.pred  	%p11, %p10, %p9;
	@%p11 bra 	$L__BB20_26;
	setp.lt.s32 	%p12, %r113, 8;
	mov.b32 	%r119, 0;
	@%p12 bra 	$L__BB20_18;
	add.s32 	%r116, %r57, 32;
	mov.u32 	%r81, _ZZ16sconv_relu_tiledIdLi16ELi16EEvPKiS1_PKT_S4_iiiiiiiiS4_PS2_iiiE8colidx_s;
	add.s32 	%r115, %r81, 16;
	and.b32  	%r82, %r11, 2040;
	neg.s32 	%r117, %r82;
$L__BB20_17:
	.pragma "nounroll";
	and.b32  	%r119, %r11, 2040;
	ld.shared.f64 	%fd37, [%r116+-32];
	ld.shared.s32 	%rd42, [%r115+-16];
	add.s64 	%rd43, %rd3, %rd42;
	shl.b64 	%rd44, %rd43, 3;
	add.s64 	%rd34, %rd4, %rd44;
	// begin inline asm
	ld.global.nc.f64 %fd29, [%rd34];
	// end inline asm
	fma.rn.f64 	%fd38, %fd37, %fd29, %fd85;
	ld.shared.f64 	%fd39, [%r116+-24];
	ld.shared.s32 	%rd45, [%r115+-12];
	add.s64 	%rd46, %rd3, %rd45;
	shl.b64 	%rd47, %rd46, 3;
	add.s64 	%rd35, %rd4, %rd47;
	// begin inline asm
	ld.global.nc.f64 %fd30, [%rd35];
	// end inline asm
	fma.rn.f64 	%fd40, %fd39, %fd30, %fd38;
	ld.shared.f64 	%fd41, [%r116+-16];
	ld.shared.s32 	%rd48, [%r115+-8];
	add.s64 	%rd49, %rd3, %rd48;
	shl.b64 	%rd50, %rd49, 3;
	add.s64 	%rd36, %rd4, %rd50;
	// begin inline asm
	ld.global.nc.f64 %fd31, [%rd36];
	// end inline asm
	fma.rn.f64 	%fd42, %fd41, %fd31, %fd40;
	ld.shared.f64 	%fd43, [%r116+-8];
	ld.shared.s32 	%rd51, [%r115+-4];
	add.s64 	%rd52, %rd3, %rd51;
	shl.b64 	%rd53, %rd52, 3;
	add.s64 	%rd37, %rd4, %rd53;
	// begin inline asm
	ld.global.nc.f64 %fd32, [%rd37];
	// end inline asm
	fma.rn.f64 	%fd44, %fd43, %fd32, %fd42;
	ld.shared.f64 	%fd45, [%r116];
	ld.shared.s32 	%rd54, [%r115];
	add.s64 	%rd55, %rd3, %rd54;
	shl.b64 	%rd56, %rd55, 3;
	add.s64 	%rd38, %rd4, %rd56;
	// begin inline asm
	ld.global.nc.f64 %fd33, [%rd38];
	// end inline asm
	fma.rn.f64 	%fd46, %fd45, %fd33, %fd44;
	ld.shared.f64 	%fd47, [%r116+8];
	ld.shared.s32 	%rd57, [%r115+4];
	add.s64 	%rd58, %rd3, %rd57;
	shl.b64 	%rd59, %rd58, 3;
	add.s64 	%rd39, %rd4, %rd59;
	// begin inline asm
	ld.global.nc.f64 %fd34, [%rd39];
	// end inline asm
	fma.rn.f64 	%fd48, %fd47, %fd34, %fd46;
	ld.shared.f64 	%fd49, [%r116+16];
	ld.shared.s32 	%rd60, [%r115+8];
	add.s64 	%rd61, %rd3, %rd60;
	shl.b64 	%rd62, %rd61, 3;
	add.s64 	%rd40, %rd4, %rd62;
	// begin inline asm
	ld.global.nc.f64 %fd35, [%rd40];
	// end inline asm
	fma.rn.f64 	%fd50, %fd49, %fd35, %fd48;
	ld.shared.f64 	%fd51, [%r116+24];
	ld.shared.s32 	%rd63, [%r115+12];
	add.s64 	%rd64, %rd3, %rd63;
	shl.b64 	%rd65, %rd64, 3;
	add.s64 	%rd41, %rd4, %rd65;
	// begin inline asm
	ld.global.nc.f64 %fd36, [%rd41];
	// end inline asm
	fma.rn.f64 	%fd85, %fd51, %fd36, %fd50;
	add.s32 	%r117, %r117, 8;
	add.s32 	%r116, %r116, 64;
	add.s32 	%r115, %r115, 32;
	setp.ne.s32 	%p13, %r117, 0;
	@%p13 bra 	$L__BB20_17;
$L__BB20_18:
	and.b32  	%r83, %r11, 7;
	setp.eq.s32 	%p14, %r83, 0;
	@%p14 bra 	$L__BB20_26;
	setp.lt.u32 	%p15, %r83, 4;
	@%p15 bra 	$L__BB20_21;
	shl.b32 	%r85, %r119, 3;
	mov.u32 	%r86, _ZZ16sconv_relu_tiledIdLi16ELi16EEvPKiS1_PKT_S4_iiiiiiiiS4_PS2_iiiE8values_s;
	add.s32 	%r87, %r86, %r85;
	ld.shared.f64 	%fd57, [%r87];
	shl.b32 	%r88, %r119, 2;
	mov.u32 	%r89, _ZZ16sconv_relu_tiledIdLi16ELi16EEvPKiS1_PKT_S4_iiiiiiiiS4_PS2_iiiE8colidx_s;
	add.s32 	%r90, %r89, %r88;
	ld.shared.s32 	%rd70, [%r90];
	add.s64 	%rd71, %rd3, %rd70;
	shl.b64 	%rd72, %rd71, 3;
	add.s64 	%rd66, %rd4, %rd72;
	// begin inline asm
	ld.global.nc.f64 %fd53, [%rd66];
	// end inline asm
	fma.rn.f64 	%fd58, %fd57, %fd53, %fd85;
	ld.shared.f64 	%fd59, [%r87+8];
	ld.shared.s32 	%rd73, [%r90+4];
	add.s64 	%rd74, %rd3, %rd73;
	shl.b64 	%rd75, %rd74, 3;
	add.s64 	%rd67, %rd4, %rd75;
	// begin inline asm
	ld.global.nc.f64 %fd54, [%rd67];
	// end inline asm
	fma.rn.f64 	%fd60, %fd59, %fd54, %fd58;
	ld.shared.f64 	%fd61, [%r87+16];
	ld.shared.s32 	%rd76, [%r90+8];
	add.s64 	%rd77, %rd3, %rd76;
	shl.b64 	%rd78, %rd77, 3;
	add.s64 	%rd68, %rd4, %rd78;
	// begin inline asm
	ld.global.nc.f64 %fd55, [%rd68];
	// end inline asm
	fma.rn.f64 	%fd62, %fd61, %fd55, %fd60;
	ld.shared.f64 	%fd63, [%r87+24];
	ld.shared.s32 	%rd79, [%r90+12];
	add.s64 	%rd80, %rd3, %rd79;
	shl.b64 	%rd81, %rd80, 3;
	add.s64 	%rd69, %rd4, %rd81;
	// begin inline asm
	ld.global.nc.f64 %fd56, [%rd69];
	// end inline asm
	fma.rn.f64 	%fd85, %fd63, %fd56, %fd62;
	add.s32 	%r119, %r119, 4;
$L__BB20_21:
	and.b32  	%r91, %r11, 3;
	setp.eq.s32 	%p16, %r91, 0;
	@%p16 bra 	$L__BB20_26;
	setp.eq.s32 	%p17, %r91, 1;
	@%p17 bra 	$L__BB20_24;
	shl.b32 	%r93, %r119, 3;
	mov.u32 	%r94, _ZZ16sconv_relu_tiledIdLi16ELi16EEvPKiS1_PKT_S4_iiiiiiiiS4_PS2_iiiE8values_s;
	add.s32 	%r95, %r94, %r93;
	ld.shared.f64 	%fd67, [%r95];
	shl.b32 	%r96, %r119, 2;
	mov.u32 	%r97, _ZZ16sconv_relu_tiledIdLi16ELi16EEvPKiS1_PKT_S4_iiiiiiiiS4_PS2_iiiE8colidx_s;
	add.s32 	%r98, %r97, %r96;
	ld.shared.s32 	%rd84, [%r98];
	add.s64 	%rd85, %rd3, %rd84;
	shl.b64 	%rd86, %rd85, 3;
	add.s64 	%rd82, %rd4, %rd86;
	// begin inline asm
	ld.global.nc.f64 %fd65, [%rd82];
	// end inline asm
	fma.rn.f64 	%fd68, %fd67, %fd65, %fd85;
	ld.shared.f64 	%fd69, [%r95+8];
	ld.shared.s32 	%rd87, [%r98+4];
	add.s64 	%rd88, %rd3, %rd87;
	shl.b64 	%rd89, %rd88, 3;
	add.s64 	%rd83, %rd4, %rd89;
	// begin inline asm
	ld.global.nc.f64 %fd66, [%rd83];
	// end inline asm
	fma.rn.f64 	%fd85, %fd69, %fd66, %fd68;
	add.s32 	%r119, %r119, 2;
$L__BB20_24:
	and.b32  	%r99, %r11, 1;
	setp.eq.b32 	%p18, %r99, 1;
	not.pred 	%p19, %p18;
	@%p19 bra 	$L__BB20_26;
	shl.b32 	%r100, %r119, 3;
	mov.u32 	%r101, _ZZ16sconv_relu_tiledIdLi16ELi16EEvPKiS1_PKT_S4_iiiiiiiiS4_PS2_iiiE8values_s;
	add.s32 	%r102, %r101, %r100;
	ld.shared.f64 	%fd71, [%r102];
	shl.b32 	%r103, %r119, 2;
	mov.u32 	%r104, _ZZ16sconv_relu_tiledIdLi16ELi16EEvPKiS1_PKT_S4_iiiiiiiiS4_PS2_iiiE8colidx_s;
	add.s32 	%r105, %r104, %r103;
	ld.shared.s32 	%rd91, [%r105];
	add.s64 	%rd92, %rd3, %rd91;
	shl.b64 	%rd93, %rd92, 3;
	add.s64 	%rd90, %rd4, %rd93;
	// begin inline asm
	ld.global.nc.f64 %fd70, [%rd90];
	// end inline asm
	fma.rn.f64 	%fd85, %fd71, %fd70, %fd85;
$L__BB20_26:
	bar.sync 	0;
	add.s32 	%r114, %r114, 1024;
	setp.lt.s32 	%p20, %r114, %r7;
	add.s32 	%r113, %r113, -1024;
	@%p20 bra 	$L__BB20_2;
$L__BB20_27:
	ld.param.u32 	%r112, [_Z16sconv_relu_tiledIdLi16ELi16EEvPKiS1_PKT_S4_iiiiiiiiS4_PS2_iii_param_14];
	setp.ge.s32 	%p21, %r3, %r112;
	setp.ge.s32 	%p22, %r1, %r33;
	or.pred  	%p23, %p21, %p22;
	setp.ge.s32 	%p24, %r2, %r34;
	or.pred  	%p25, %p23, %p24;
	@%p25 bra 	$L__BB20_29;
	ld.param.u64 	%rd97, [_Z16sconv_relu_tiledIdLi16ELi16EEvPKiS1_PKT_S4_iiiiiiiiS4_PS2_iii_param_13];
	max.f64 	%fd72, %fd85, 0d0000000000000000;
	mad.lo.s32 	%r106, %r33, %r3, %r1;
	mad.lo.s32 	%r107, %r106, %r34, %r2;
	cvta.to.global.u64 	%rd94, %rd97;
	mul.wide.s32 	%rd95, %r107, 8;
	add.s64 	%rd96, %rd94, %rd95;
	st.global.f64 	[%rd96], %fd72;
$L__BB20_29:
	ret;

}
	// .globl	_Z9sconv_shmIdLi32ELi8EEvPKiS1_PKT_S4_iiiiiiiiS4_PS2_iii
.visible .entry _Z9sconv_shmIdLi32ELi8EEvPKiS1_PKT_S4_iiiiiiiiS4_PS2_iii(
	.param .u64 .ptr .align 1 _Z9sconv_shmIdLi32ELi8EEvPKiS1_PKT_S4_iiiiiiiiS4_PS2_iii_param_0,
	.param .u64 .ptr .align 1 _Z9sconv_shmIdLi32ELi8EEvPKiS1_PKT_S4_iiiiiiiiS4_PS2_iii_param_1,
	.param .u64 .ptr .align 1 _Z9sconv_shmIdLi32ELi8EEvPKiS1_PKT_S4_iiiiiiiiS4_PS2_iii_param_2,
	.param .u64 .ptr .align 1 _Z9sconv_shmIdLi32ELi8EEvPKiS1_PKT_S4_iiiiiiiiS4_PS2_iii_param_3,
	.param .u32 _Z9sconv_shmIdLi32ELi8EEvPKiS1_PKT_S4_iiiiiiiiS4_PS2_iii_param_4,
	.param .u32 _Z9sconv_shmIdLi32ELi8EEvPKiS1_PKT_S4_iiiiiiiiS4_PS2_iii_param_5,
	.param .u32 _Z9sconv_shmIdLi32ELi8EEvPKiS1_PKT_S4_iiiiiiiiS4_PS2_iii_param_6,
	.param .u32 _Z9sconv_shmIdLi32ELi8EEvPKiS1_PKT_S4_iiiiiiiiS4_PS2_iii_param_7,
	.param .u32 _Z9sconv_shmIdLi32ELi8EEvPKiS1_PKT_S4_iiiiiiiiS4_PS2_iii_param_8,
	.param .u32 _Z9sconv_shmIdLi32ELi8EEvPKiS1_PKT_S4_iiiiiiiiS4_PS2_iii_param_9,
	.param .u32 _Z9sconv_shmIdLi32ELi8EEvPKiS1_PKT_S4_iiiiiiiiS4_PS2_iii_param_10,
	.param .u32 _Z9sconv_shmIdLi32ELi8EEvPKiS1_PKT_S4_iiiiiiiiS4_PS2_iii_param_11,
	.param .u64 .ptr .align 1 _Z9sconv_shmIdLi32ELi8EEvPKiS1_PKT_S4_iiiiiiiiS4_PS2_iii_param_12,
	.param .u64 .ptr .align 1 _Z9sconv_shmIdLi32ELi8EEvPKiS1_PKT_S4_iiiiiiiiS4_PS2_iii_param_13,
	.param .u32 _Z9sconv_shmIdLi32ELi8EEvPKiS1_PKT_S4_iiiiiiiiS4_PS2_iii_param_14,
	.param .u32 _Z9sconv_shmIdLi32ELi8EEvPKiS1_PKT_S4_iiiiiiiiS4_PS2_iii_param_15,
	.param .u32 _Z9sconv_shmIdLi32ELi8EEvPKiS1_PKT_S4_iiiiiiiiS4_PS2_iii_param_16
)
{
	.reg .pred 	%p<24>;
	.reg .b32 	%r<113>;
	.reg .b64 	%rd<94>;
	.reg .b64 	%fd<87>;
	// demoted variable
	.shared .align 8 .b8 _ZZ9sconv_shmIdLi32ELi8EEvPKiS1_PKT_S4_iiiiiiiiS4_PS2_iiiE8values_s[8192];
	// demoted variable
	.shared .align 4 .b8 _ZZ9sconv_shmIdLi32ELi8EEvPKiS1_PKT_S4_iiiiiiiiS4_PS2_iiiE8colidx_s[4096];
	ld.param.u64 	%rd6, [_Z9sconv_shmIdLi32ELi8EEvPKiS1_PKT_S4_iiiiiiiiS4_PS2_iii_param_0];
	ld.param.u64 	%rd7, [_Z9sconv_shmIdLi32ELi8EEvPKiS1_PKT_S4_iiiiiiiiS4_PS2_iii_param_1];
	ld.param.u64 	%rd8, [_Z9sconv_shmIdLi32ELi8EEvPKiS1_PKT_S4_iiiiiiiiS4_PS2_iii_param_2];
	ld.param.u64 	%rd4, [_Z9sconv_shmIdLi32ELi8EEvPKiS1_PKT_S4_iiiiiiiiS4_PS2_iii_param_3];
	ld.param.u32 	%r30, [_Z9sconv_shmIdLi32ELi8EEvPKiS1_PKT_S4_iiiiiiiiS4_PS2_iii_param_5];
	ld.param.u32 	%r31, [_Z9sconv_shmIdLi32ELi8EEvPKiS1_PKT_S4_iiiiiiiiS4_PS2_iii_param_7];
	ld.param.u32 	%r32, [_Z9sconv_shmIdLi32ELi8EEvPKiS1_PKT_S4_iiiiiiiiS4_PS2_iii_param_8];
	ld.param.u32 	%r33, [_Z9sconv_shmIdLi32ELi8EEvPKiS1_PKT_S4_iiiiiiiiS4_PS2_iii_param_9];
	ld.param.u32 	%r34, [_Z9sconv_shmIdLi32ELi8EEvPKiS1_PKT_S4_iiiiiiiiS4_PS2_iii_param_15];
	ld.param.u32 	%r35, [_Z9sconv_shmIdLi32ELi8EEvPKiS1_PKT_S4_iiiiiiiiS4_PS2_iii_param_16];
	cvta.to.global.u64 	%rd1, %rd8;
	cvta.to.global.u64 	%rd2, %rd7;
	cvta.to.global.u64 	%rd9, %rd6;
	mov.u32 	%r36, %ctaid.y;
	mov.u32 	%r37, %ntid.y;
	mov.u32 	%r38, %tid.y;
	mad.lo.s32 	%r1, %r36, %r37, %r38;
	mov.u32 	%r39, %ctaid.x;
	mov.u32 	%r40, %ntid.x;
	mov.u32 	%r41, %tid.x;
	mad.lo.s32 	%r2, %r39, %r40, %r41;
	mov.u32 	%r42, %ctaid.z;
	mov.u32 	%r43, %ntid.z;
	mov.u32 	%r44, %tid.z;
	mad.lo.s32 	%r3, %r42, %r43, %r44;
	shl.b32 	%r45, %r38, 5;
	add.s32 	%r4, %r45, %r41;
	mul.wide.u32 	%rd10, %r3, 4;
	add.s64 	%rd11, %rd9, %rd10;
	ld.global.u32 	%r5, [%rd11];
	ld.global.u32 	%r6, [%rd11+4];
	sub.s32 	%r7, %r6, %r5;
	setp.lt.s32 	%p2, %r7, 1;
	mov.f64 	%fd85, 0d0000000000000000;
	@%p2 bra 	$L__BB21_27;
	setp.lt.s32 	%p3, %r1, %r34;
	setp.lt.s32 	%p4, %r2, %r35;
	and.pred  	%p1, %p3, %p4;
	mul.lo.s32 	%r47, %r32, %r1;
	add.s32 	%r48, %r31, %r30;
	mul.lo.s32 	%r49, %r47, %r48;
	cvt.s64.s32 	%rd12, %r49;
	mul.lo.s32 	%r50, %r33, %r2;
	cvt.s64.s32 	%rd13, %r50;
	add.s64 	%rd3, %rd12, %rd13;
	shl.b32 	%r51, %r4, 2;
	mov.u32 	%r52, _ZZ9sconv_shmIdLi32ELi8EEvPKiS1_PKT_S4_iiiiiiiiS4_PS2_iiiE8colidx_s;
	add.s32 	%r8, %r52, %r51;
	mov.f64 	%fd85, 0d0000000000000000;
	mov.b32 	%r106, 0;
	not.pred 	%p10, %p1;
	mov.u32 	%r105, %r7;
$L__BB21_2:
	min.s32 	%r53, %r105, 1024;
	max.s32 	%r11, %r53, 1;
	add.s32 	%r54, %r106, %r5;
	add.s32 	%r12, %r54, %r4;
	setp.lt.s32 	%p5, %r12, %r6;
	@%p5 bra 	$L__BB21_4;
	mov.b32 	%r55, 0;
	st.shared.u32 	[%r8], %r55;
	mov.f64 	%fd74, 0d0000000000000000;
	bra.uni 	$L__BB21_5;
$L__BB21_4:
	mul.wide.s32 	%rd14, %r12, 4;
	add.s64 	%rd15, %rd2, %rd14;
	ld.global.u32 	%r56, [%rd15];
	st.shared.u32 	[%r8], %r56;
	mul.wide.s32 	%rd16, %r12, 8;
	add.s64 	%rd17, %rd1, %rd16;
	ld.global.f64 	%fd74, [%rd17];
$L__BB21_5:
	shl.b32 	%r57, %r4, 3;
	mov.u32 	%r58, _ZZ9sconv_shmIdLi32ELi8EEvPKiS1_PKT_S4_iiiiiiiiS4_PS2_iiiE8values_s;
	add.s32 	%r59, %r58, %r57;
	st.shared.f64 	[%r59], %fd74;
	bar.sync 	0;
	add.s32 	%r60, %r12, 256;
	setp.lt.s32 	%p6, %r60, %r6;
	@%p6 bra 	$L__BB21_7;
	mov.b32 	%r61, 0;
	st.shared.u32 	[%r8+1024], %r61;
	mov.f64 	%fd75, 0d0000000000000000;
	bra.uni 	$L__BB21_8;
$L__BB21_7:
	mul.wide.s32 	%rd18, %r12, 4;
	add.s64 	%rd19, %rd2, %rd18;
	ld.global.u32 	%r62, [%rd19+1024];
	st.shared.u32 	[%r8+1024], %r62;
	mul.wide.s32 	%rd20, %r12, 8;
	add.s64 	%rd21, %rd1, %rd20;
	ld.global.f64 	%fd75, [%rd21+2048];
$L__BB21_8:
	st.shared.f64 	[%r59+2048], %fd75;
	bar.sync 	0;
	add.s32 	%r66, %r12, 512;
	setp.lt.s32 	%p7, %r66, %r6;
	@%p7 bra 	$L__BB21_10;
	mov.b32 	%r67, 0;
	st.shared.u32 	[%r8+2048], %r67;
	mov.f64 	%fd76, 0d0000000000000000;
	bra.uni 	$L__BB21_11;
$L__BB21_10:
	mul.wide.s32 	%rd22, %r12, 4;
	add.s64 	%rd23, %rd2, %rd22;
	ld.global.u32 	%r68, [%rd23+2048];
	st.shared.u32 	[%r8+2048], %r68;
	mul.wide.s32 	%rd24, %r12, 8;
	add.s64 	%rd25, %rd1, %rd24;
	ld.global.f64 	%fd76, [%rd25+4096];
$L__BB21_11:
	st.shared.f64 	[%r59+4096], %fd76;
	bar.sync 	0;
	add.s32 	%r72, %r12, 768;
	setp.lt.s32 	%p8, %r72, %r6;
	@%p8 bra 	$L__BB21_13;
	mov.b32 	%r73, 0;
	st.shared.u32 	[%r8+3072], %r73;
	mov.f64 	%fd77, 0d0000000000000000;
	bra.uni 	$L__BB21_14;
$L__BB21_13:
	mul.wide.s32 	%rd26, %r12, 4;
	add.s64 	%rd27, %rd2, %rd26;
	ld.global.u32 	%r74, [%rd27+3072];
	st.shared.u32 	[%r8+3072], %r74;
	mul.wide.s32 	%rd28, %r12, 8;
	add.s64 	%rd29, %rd1, %rd28;
	ld.global.f64 	%fd77, [%rd29+6144];
$L__BB21_14:
	st.shared.f64 	[%r59+6144], %fd77;
	bar.sync 	0;
	setp.le.s32 	%p9, %r7, %r106;
	or.pred  	%p11, %p10, %p9;
	@%p11 bra 	$L__BB21_26;
	setp.lt.s32 	%p12, %r105, 8;
	mov.b32 	%r111, 0;
	@%p12 bra 	$L__BB21_18;
	add.s32 	%r108, %r58, 32;
	mov.u32 	%r82, _ZZ9sconv_shmIdLi32ELi8EEvPKiS1_PKT_S4_iiiiiiiiS4_PS2_iiiE8colidx_s;
	add.s32 	%r107, %r82, 16;
	and.b32  	%r83, %r11, 2040;
	neg.s32 	%r109, %r83;
$L__BB21_17:
	.pragma "nounroll";
	and.b32  	%r111, %r11, 2040;
	ld.shared.f64 	%fd38, [%r108+-32];
	ld.shared.s32 	%rd38, [%r107+-16];
	add.s64 	%rd39, %rd3, %rd38;
	shl.b64 	%rd40, %rd39, 3;
	add.s64 	%rd30, %rd4, %rd40;
	// begin inline asm
	ld.global.nc.f64 %fd30, [%rd30];
	// end inline asm
	fma.rn.f64 	%fd39, %fd38, %fd30, %fd85;
	ld.shared.f64 	%fd40, [%r108+-24];
	ld.shared.s32 	%rd41, [%r107+-12];
	add.s64 	%rd42, %rd3, %rd41;
	shl.b64 	%rd43, %rd42, 3;
	add.s64 	%rd31, %rd4, %rd43;
	// begin inline asm
	ld.global.nc.f64 %fd31, [%rd31];
	// end inline asm
	fma.rn.f64 	%fd41, %fd40, %fd31, %fd39;
	ld.shared.f64 	%fd42, [%r108+-16];
	ld.shared.s32 	%rd44, [%r107+-8];
	add.s64 	%rd45, %rd3, %rd44;
	shl.b64 	%rd46, %rd45, 3;
	add.s64 	%rd32, %rd4, %rd46;
	// begin inline asm
	ld.global.nc.f64 %fd32, [%rd32];
	// end inline asm
	fma.rn.f64 	%fd43, %fd42, %fd32, %fd41;
	ld.shared.f64 	%fd44, [%r108+-8];
	ld.shared.s32 	%rd47, [%r107+-4];
	add.s64 	%rd48, %rd3, %rd47;
	shl.b64 	%rd49, %rd48, 3;
	add.s64 	%rd33, %rd4, %rd49;
	// begin inline asm
	ld.global.nc.f64 %fd33, [%rd33];
	// end inline asm
	fma.rn.f64 	%fd45, %fd44, %fd33, %fd43;
	ld.shared.f64 	%fd46, [%r108];
	ld.shared.s32 	%rd50, [%r107];
	add.s64 	%rd51, %rd3, %rd50;
	shl.b64 	%rd52, %rd51, 3;
	add.s64 	%rd34, %rd4, %rd52;
	// begin inline asm
	ld.global.nc.f64 %fd34, [%rd34];
	// end inline asm
	fma.rn.f64 	%fd47, %fd46, %fd34, %fd45;
	ld.shared.f64 	%fd48, [%r108+8];
	ld.shared.s32 	%rd53, [%r107+4];
	add.s64 	%rd54, %rd3, %rd53;
	shl.b64 	%rd55, %rd54, 3;
	add.s64 	%rd35, %rd4, %rd55;
	// begin inline asm
	ld.global.nc.f64 %fd35, [%rd35];
	// end inline asm
	fma.rn.f64 	%fd49, %fd48, %fd35, %fd47;
	ld.shared.f64 	%fd50, [%r108+16];
	ld.shared.s32 	%rd56, [%r107+8];
	add.s64 	%rd57, %rd3, %rd56;
	shl.b64 	%rd58, %rd57, 3;
	add.s64 	%rd36, %rd4, %rd58;
	// begin inline asm
	ld.global.nc.f64 %fd36, [%rd36];
	// end inline asm
	fma.rn.f64 	%fd51, %fd50, %fd36, %fd49;
	ld.shared.f64 	%fd52, [%r108+24];
	ld.shared.s32 	%rd59, [%r107+12];
	add.s64 	%rd60, %rd3, %rd59;
	shl.b64 	%rd61, %rd60, 3;
	add.s64 	%rd37, %rd4, %rd61;
	// begin inline asm
	ld.global.nc.f64 %fd37, [%rd37];
	// end inline asm
	fma.rn.f64 	%fd85, %fd52, %fd37, %fd51;
	add.s32 	%r109, %r109, 8;
	add.s32 	%r108, %r108, 64;
	add.s32 	%r107, %r107, 32;
	setp.ne.s32 	%p13, %r109, 0;
	@%p13 bra 	$L__BB21_17;
$L__BB21_18:
	and.b32  	%r22, %r11, 7;
	setp.eq.s32 	%p14, %r22, 0;
	@%p14 bra 	$L__BB21_26;
	setp.lt.u32 	%p15, %r22, 4;
	@%p15 bra 	$L__BB21_21;
	shl.b32 	%r84, %r111, 3;
	mov.u32 	%r85, _ZZ9sconv_shmIdLi32ELi8EEvPKiS1_PKT_S4_iiiiiiiiS4_PS2_iiiE8values_s;
	add.s32 	%r86, %r85, %r84;
	ld.shared.f64 	%fd58, [%r86];
	shl.b32 	%r87, %r111, 2;
	mov.u32 	%r88, _ZZ9sconv_shmIdLi32ELi8EEvPKiS1_PKT_S4_iiiiiiiiS4_PS2_iiiE8colidx_s;
	add.s32 	%r89, %r88, %r87;
	ld.shared.s32 	%rd66, [%r89];
	add.s64 	%rd67, %rd3, %rd66;
	shl.b64 	%rd68, %rd67, 3;
	add.s64 	%rd62, %rd4, %rd68;
	// begin inline asm
	ld.global.nc.f64 %fd54, [%rd62];
	// end inline asm
	fma.rn.f64 	%fd59, %fd58, %fd54, %fd85;
	ld.shared.f64 	%fd60, [%r86+8];
	ld.shared.s32 	%rd69, [%r89+4];
	add.s64 	%rd70, %rd3, %rd69;
	shl.b64 	%rd71, %rd70, 3;
	add.s64 	%rd63, %rd4, %rd71;
	// begin inline asm
	ld.global.nc.f64 %fd55, [%rd63];
	// end inline asm
	fma.rn.f64 	%fd61, %fd60, %fd55, %fd59;
	ld.shared.f64 	%fd62, [%r86+16];
	ld.shared.s32 	%rd72, [%r89+8];
	add.s64 	%rd73, %rd3, %rd72;
	shl.b64 	%rd74, %rd73, 3;
	add.s64 	%rd64, %rd4, %rd74;
	// begin inline asm
	ld.global.nc.f64 %fd56, [%rd64];
	// end inline asm
	fma.rn.f64 	%fd63, %fd62, %fd56, %fd61;
	ld.shared.f64 	%fd64, [%r86+24];
	ld.shared.s32 	%rd75, [%r89+12];
	add.s64 	%rd76, %rd3, %rd75;
	shl.b64 	%rd77, %rd76, 3;
	add.s64 	%rd65, %rd4, %rd77;
	// begin inline asm
	ld.global.nc.f64 %fd57, [%rd65];
	// end inline asm
	fma.rn.f64 	%fd85, %fd64, %fd57, %fd63;
	add.s32 	%r111, %r111, 4;
$L__BB21_21:
	and.b32  	%r25, %r11, 3;
	setp.eq.s32 	%p16, %r25, 0;
	@%p16 bra 	$L__BB21_26;
	setp.eq.s32 	%p17, %r25, 1;
	@%p17 bra 	$L__BB21_24;
	shl.b32 	%r90, %r111, 3;
	mov.u32 	%r91, _ZZ9sconv_shmIdLi32ELi8EEvPKiS1_PKT_S4_iiiiiiiiS4_PS2_iiiE8values_s;
	add.s32 	%r92, %r91, %r90;
	ld.shared.f64 	%fd68, [%r92];
	shl.b32 	%r93, %r111, 2;
	mov.u32 	%r94, _ZZ9sconv_shmIdLi32ELi8EEvPKiS1_PKT_S4_iiiiiiiiS4_PS2_iiiE8colidx_s;
	add.s32 	%r95, %r94, %r93;
	ld.shared.s32 	%rd80, [%r95];
	add.s64 	%rd81, %rd3, %rd80;
	shl.b64 	%rd82, %rd81, 3;
	add.s64 	%rd78, %rd4, %rd82;
	// begin inline asm
	ld.global.nc.f64 %fd66, [%rd78];
	// end inline asm
	fma.rn.f64 	%fd69, %fd68, %fd66, %fd85;
	ld.shared.f64 	%fd70, [%r92+8];
	ld.shared.s32 	%rd83, [%r95+4];
	add.s64 	%rd84, %rd3, %rd83;
	shl.b64 	%rd85, %rd84, 3;
	add.s64 	%rd79, %rd4, %rd85;
	// begin inline asm
	ld.global.nc.f64 %fd67, [%rd79];
	// end inline asm
	fma.rn.f64 	%fd85, %fd70, %fd67, %fd69;
	add.s32 	%r111, %r111, 2;
$L__BB21_24:
	and.b32  	%r96, %r11, 1;
	setp.eq.b32 	%p18, %r96, 1;
	not.pred 	%p19, %p18;
	@%p19 bra 	$L__BB21_26;
	shl.b32 	%r97, %r111, 3;
	mov.u32 	%r98, _ZZ9sconv_shmIdLi32ELi8EEvPKiS1_PKT_S4_iiiiiiiiS4_PS2_iiiE8values_s;
	add.s32 	%r99, %r98, %r97;
	ld.shared.f64 	%fd72, [%r99];
	shl.b32 	%r100, %r111, 2;
	mov.u32 	%r101, _ZZ9sconv_shmIdLi32ELi8EEvPKiS1_PKT_S4_iiiiiiiiS4_PS2_iiiE8colidx_s;
	add.s32 	%r102, %r101, %r100;
	ld.shared.s32 	%rd87, [%r102];
	add.s64 	%rd88, %rd3, %rd87;
	shl.b64 	%rd89, %rd88, 3;
	add.s64 	%rd86, %rd4, %rd89;
	// begin inline asm
	ld.global.nc.f64 %fd71, [%rd86];
	// end inline asm
	fma.rn.f64 	%fd85, %fd72, %fd71, %fd85;
$L__BB21_26:
	bar.sync 	0;
	add.s32 	%r106, %r106, 1024;
	setp.lt.s32 	%p20, %r106, %r7;
	add.s32 	%r105, %r105, -1024;
	@%p20 bra 	$L__BB21_2;
$L__BB21_27:
	setp.ge.s32 	%p21, %r1, %r34;
	setp.ge.s32 	%p22, %r2, %r35;
	or.pred  	%p23, %p21, %p22;
	@%p23 bra 	$L__BB21_29;
	ld.param.u64 	%rd93, [_Z9sconv_shmIdLi32ELi8EEvPKiS1_PKT_S4_iiiiiiiiS4_PS2_iii_param_13];
	mad.lo.s32 	%r103, %r34, %r3, %r1;
	mad.lo.s32 	%r104, %r103, %r35, %r2;
	cvta.to.global.u64 	%rd90, %rd93;
	mul.wide.s32 	%rd91, %r104, 8;
	add.s64 	%rd92, %rd90, %rd91;
	st.global.f64 	[%rd92], %fd85;
$L__BB21_29:
	ret;

}
	// .globl	_Z9sconv_shmIdLi16ELi16EEvPKiS1_PKT_S4_iiiiiiiiS4_PS2_iii
.visible .entry _Z9sconv_shmIdLi16ELi16EEvPKiS1_PKT_S4_iiiiiiiiS4_PS2_iii(
	.param .u64 .ptr .align 1 _Z9sconv_shmIdLi16ELi16EEvPKiS1_PKT_S4_iiiiiiiiS4_PS2_iii_param_0,
	.param .u64 .ptr .align 1 _Z9sconv_shmIdLi16ELi16EEvPKiS1_PKT_S4_iiiiiiiiS4_PS2_iii_param_1,
	.param .u64 .ptr .align 1 _Z9sconv_shmIdLi16ELi16EEvPKiS1_PKT_S4_iiiiiiiiS4_PS2_iii_param_2,
	.param .u64 .ptr .align 1 _Z9sconv_shmIdLi16ELi16EEvPKiS1_PKT_S4_iiiiiiiiS4_PS2_iii_param_3,
	.param .u32 _Z9sconv_shmIdLi16ELi16EEvPKiS1_PKT_S4_iiiiiiiiS4_PS2_iii_param_4,
	.param .u32 _Z9sconv_shmIdLi16ELi16EEvPKiS1_PKT_S4_iiiiiiiiS4_PS2_iii_param_5,
	.param .u32 _Z9sconv_shmIdLi16ELi16EEvPKiS1_PKT_S4_iiiiiiiiS4_PS2_iii_param_6,
	.param .u32 _Z9sconv_shmIdLi16ELi16EEvPKiS1_PKT_S4_iiiiiiiiS4_PS2_iii_param_7,
	.param .u32 _Z9sconv_shmIdLi16ELi16EEvPKiS1_PKT_S4_iiiiiiiiS4_PS2_iii_param_8,
	.param .u32 _Z9sconv_shmIdLi16ELi16EEvPKiS1_PKT_S4_iiiiiiiiS4_PS2_iii_param_9,
	.param .u32 _Z9sconv_shmIdLi16ELi16EEvPKiS1_PKT_S4_iiiiiiiiS4_PS2_iii_param_10,
	.param .u32 _Z9sconv_shmIdLi16ELi16EEvPKiS1_PKT_S4_iiiiiiiiS4_PS2_iii_param_11,
	.param .u64 .ptr .align 1 _Z9sconv_shmIdLi16ELi16EEvPKiS1_PKT_S4_iiiiiiiiS4_PS2_iii_param_12,
	.param .u64 .ptr .align 1 _Z9sconv_shmIdLi16ELi16EEvPKiS1_PKT_S4_iiiiiiiiS4_PS2_iii_param_13,
	.param .u32 _Z9sconv_shmIdLi16ELi16EEvPKiS1_PKT_S4_iiiiiiiiS4_PS2_iii_param_14,
	.param .u32 _Z9sconv_shmIdLi16ELi16EEvPKiS1_PKT_S4_iiiiiiiiS4_PS2_iii_param_15,
	.param .u32 _Z9sconv_shmIdLi16ELi16EEvPKiS1_PKT_S4_iiiiiiiiS4_PS2_iii_param_16
)
{
	.reg .pred 	%p<24>;
	.reg .b32 	%r<113>;
	.reg .b64 	%rd<94>;
	.reg .b64 	%fd<87>;
	// demoted variable
	.shared .align 8 .b8 _ZZ9sconv_shmIdLi16ELi16EEvPKiS1_PKT_S4_iiiiiiiiS4_PS2_iiiE8values_s[8192];
	// demoted variable
	.shared .align 4 .b8 _ZZ9sconv_shmIdLi16ELi16EEvPKiS1_PKT_S4_iiiiiiiiS4_PS2_iiiE8colidx_s[4096];
	ld.param.u64 	%rd6, [_Z9sconv_shmIdLi16ELi16EEvPKiS1_PKT_S4_iiiiiiiiS4_PS2_iii_param_0];
	ld.param.u64 	%rd7, [_Z9sconv_shmIdLi16ELi16EEvPKiS1_PKT_S4_iiiiiiiiS4_PS2_iii_param_1];
	ld.param.u64 	%rd8, [_Z9sconv_shmIdLi16ELi16EEvPKiS1_PKT_S4_iiiiiiiiS4_PS2_iii_param_2];
	ld.param.u64 	%rd4, [_Z9sconv_shmIdLi16ELi16EEvPKiS1_PKT_S4_iiiiiiiiS4_PS2_iii_param_3];
	ld.param.u32 	%r30, [_Z9sconv_shmIdLi16ELi16EEvPKiS1_PKT_S4_iiiiiiiiS4_PS2_iii_param_5];
	ld.param.u32 	%r31, [_Z9sconv_shmIdLi16ELi16EEvPKiS1_PKT_S4_iiiiiiiiS4_PS2_iii_param_7];
	ld.param.u32 	%r32, [_Z9sconv_shmIdLi16ELi16EEvPKiS1_PKT_S4_iiiiiiiiS4_PS2_iii_param_8];
	ld.param.u32 	%r33, [_Z9sconv_shmIdLi16ELi16EEvPKiS1_PKT_S4_iiiiiiiiS4_PS2_iii_param_9];
	ld.param.u32 	%r34, [_Z9sconv_shmIdLi16ELi16EEvPKiS1_PKT_S4_iiiiiiiiS4_PS2_iii_param_15];
	ld.param.u32 	%r35, [_Z9sconv_shmIdLi16ELi16EEvPKiS1_PKT_S4_iiiiiiiiS4_PS2_iii_param_16];
	cvta.to.global.u64 	%rd1, %rd8;
	cvta.to.global.u64 	%rd2, %rd7;
	cvta.to.global.u64 	%rd9, %rd6;
	mov.u32 	%r36, %ctaid.y;
	mov.u32 	%r37, %ntid.y;
	mov.u32 	%r38, %tid.y;
	mad.lo.s32 	%r1, %r36, %r37, %r38;
	mov.u32 	%r39, %ctaid.x;
	mov.u32 	%r40, %ntid.x;
	mov.u32 	%r41, %tid.x;
	mad.lo.s32 	%r2, %r39, %r40, %r41;
	mov.u32 	%r42, %ctaid.z;
	mov.u32 	%r43, %ntid.z;
	mov.u32 	%r44, %tid.z;
	mad.lo.s32 	%r3, %r42, %r43, %r44;
	shl.b32 	%r45, %r38, 4;
	add.s32 	%r4, %r45, %r41;
	mul.wide.u32 	%rd10, %r3, 4;
	add.s64 	%rd11, %rd9, %rd10;
	ld.global.u32 	%r5, [%rd11];
	ld.global.u32 	%r6, [%rd11+4];
	sub.s32 	%r7, %r6, %r5;
	setp.lt.s32 	%p2, %r7, 1;
	mov.f64 	%fd85, 0d0000000000000000;
	@%p2 bra 	$L__BB22_27;
	setp.lt.s32 	%p3, %r1, %r34;
	setp.lt.s32 	%p4, %r2, %r35;
	and.pred  	%p1, %p3, %p4;
	mul.lo.s32 	%r47, %r32, %r1;
	add.s32 	%r48, %r31, %r30;
	mul.lo.s32 	%r49, %r47, %r48;
	cvt.s64.s32 	%rd12, %r49;
	mul.lo.s32 	%r50, %r33, %r2;
	cvt.s64.s32 	%rd13, %r50;
	add.s64 	%rd3, %rd12, %rd13;
	shl.b32 	%r51, %r4, 2;
	mov.u32 	%r52, _ZZ9sconv_shmIdLi16ELi16EEvPKiS1_PKT_S4_iiiiiiiiS4_PS2_iiiE8colidx_s;
	add.s32 	%r8, %r52, %r51;
	mov.f64 	%fd85, 0d0000000000000000;
	mov.b32 	%r106, 0;
	not.pred 	%p10, %p1;
	mov.u32 	%r105, %r7;
$L__BB22_2:
	min.s32 	%r53, %r105, 1024;
	max.s32 	%r11, %r53, 1;
	add.s32 	%r54, %r106, %r5;
	add.s32 	%r12, %r54, %r4;
	setp.lt.s32 	%p5, %r12, %r6;
	@%p5 bra 	$L__BB22_4;
	mov.b32 	%r55, 0;
	st.shared.u32 	[%r8], %r55;
	mov.f64 	%fd74, 0d0000000000000000;
	bra.uni 	$L__BB22_5;
$L__BB22_4:
	mul.wide.s32 	%rd14, %r12, 4;
	add.s64 	%rd15, %rd2, %rd14;
	ld.global.u32 	%r56, [%rd15];
	st.shared.u32 	[%r8], %r56;
	mul.wide.s32 	%rd16, %r12, 8;
	add.s64 	%rd17, %rd1, %rd16;
	ld.global.f64 	%fd74, [%rd17];
$L__BB22_5:
	shl.b32 	%r57, %r4, 3;
	mov.u32 	%r58, _ZZ9sconv_shmIdLi16ELi16EEvPKiS1_PKT_S4_iiiiiiiiS4_PS2_iiiE8values_s;
	add.s32 	%r59, %r58, %r57;
	st.shared.f64 	[%r59], %fd74;
	bar.sync 	0;
	add.s32 	%r60, %r12, 256;
	setp.lt.s32 	%p6, %r60, %r6;
	@%p6 bra 	$L__BB22_7;
	mov.b32 	%r61, 0;
	st.shared.u32 	[%r8+1024], %r61;
	mov.f64 	%fd75, 0d0000000000000000;
	bra.uni 	$L__BB22_8;
$L__BB22_7:
	mul.wide.s32 	%rd18, %r12, 4;
	add.s64 	%rd19, %rd2, %rd18;
	ld.global.u32 	%r62, [%rd19+1024];
	st.shared.u32 	[%r8+1024], %r62;
	mul.wide.s32 	%rd20, %r12, 8;
	add.s64 	%rd21, %rd1, %rd20;
	ld.global.f64 	%fd75, [%rd21+2048];
$L__BB22_8:
	st.shared.f64 	[%r59+2048], %fd75;
	bar.sync 	0;
	add.s32 	%r66, %r12, 512;
	setp.lt.s32 	%p7, %r66, %r6;
	@%p7 bra 	$L__BB22_10;
	mov.b32 	%r67, 0;
	st.shared.u32 	[%r8+2048], %r67;
	mov.f64 	%fd76, 0d0000000000000000;
	bra.uni 	$L__BB22_11;
$L__BB22_10:
	mul.wide.s32 	%rd22, %r12, 4;
	add.s64 	%rd23, %rd2, %rd22;
	ld.global.u32 	%r68, [%rd23+2048];
	st.shared.u32 	[%r8+2048], %r68;
	mul.wide.s32 	%rd24, %r12, 8;
	add.s64 	%rd25, %rd1, %rd24;
	ld.global.f64 	%fd76, [%rd25+4096];
$L__BB22_11:
	st.shared.f64 	[%r59+4096], %fd76;
	bar.sync 	0;
	add.s32 	%r72, %r12, 768;
	setp.lt.s32 	%p8, %r72, %r6;
	@%p8 bra 	$L__BB22_13;
	mov.b32 	%r73, 0;
	st.shared.u32 	[%r8+3072], %r73;
	mov.f64 	%fd77, 0d0000000000000000;
	bra.uni 	$L__BB22_14;
$L__BB22_13:
	mul.wide.s32 	%rd26, %r12, 4;
	add.s64 	%rd27, %rd2, %rd26;
	ld.global.u32 	%r74, [%rd27+3072];
	st.shared.u32 	[%r8+3072], %r74;
	mul.wide.s32 	%rd28, %r12, 8;
	add.s64 	%rd29, %rd1, %rd28;
	ld.global.f64 	%fd77, [%rd29+6144];
$L__BB22_14:
	st.shared.f64 	[%r59+6144], %fd77;
	bar.sync 	0;
	setp.le.s32 	%p9, %r7, %r106;
	or.pred  	%p11, %p10, %p9;
	@%p11 bra 	$L__BB22_26;
	setp.lt.s32 	%p12, %r105, 8;
	mov.b32 	%r111, 0;
	@%p12 bra 	$L__BB22_18;
	add.s32 	%r108, %r58, 32;
	mov.u32 	%r82, _ZZ9sconv_shmIdLi16ELi16EEvPKiS1_PKT_S4_iiiiiiiiS4_PS2_iiiE8colidx_s;
	add.s32 	%r107, %r82, 16;
	and.b32  	%r83, %r11, 2040;
	neg.s32 	%r109, %r83;
$L__BB22_17:
	.pragma "nounroll";
	and.b32  	%r111, %r11, 2040;
	ld.shared.f64 	%fd38, [%r108+-32];
	ld.shared.s32 	%rd38, [%r107+-16];
	add.s64 	%rd39, %rd3, %rd38;
	shl.b64 	%rd40, %rd39, 3;
	add.s64 	%rd30, %rd4, %rd40;
	// begin inline asm
	ld.global.nc.f64 %fd30, [%rd30];
	// end inline asm
	fma.rn.f64 	%fd39, %fd38, %fd30, %fd85;
	ld.shared.f64 	%fd40, [%r108+-24];
	ld.shared.s32 	%rd41, [%r107+-12];
	add.s64 	%rd42, %rd3, %rd41;
	shl.b64 	%rd43, %rd42, 3;
	add.s64 	%rd31, %rd4, %rd43;
	// begin inline asm
	ld.global.nc.f64 %fd31, [%rd31];
	// end inline asm
	fma.rn.f64 	%fd41, %fd40, %fd31, %fd39;
	ld.shared.f64 	%fd42, [%r108+-16];
	ld.shared.s32 	%rd44, [%r107+-8];
	add.s64 	%rd45, %rd3, %rd44;
	shl.b64 	%rd46, %rd45, 3;
	add.s64 	%rd32, %rd4, %rd46;
	// begin inline asm
	ld.global.nc.f64 %fd32, [%rd32];
	// end inline asm
	fma.rn.f64 	%fd43, %fd42, %fd32, %fd41;
	ld.shared.f64 	%fd44, [%r108+-8];
	ld.shared.s32 	%rd47, [%r107+-4];
	add.s64 	%rd48, %rd3, %rd47;
	shl.b64 	%rd49, %rd48, 3;
	add.s64 	%rd33, %rd4, %rd49;
	// begin inline asm
	ld.global.nc.f64 %fd33, [%rd33];
	// end inline asm
	fma.rn.f64 	%fd45, %fd44, %fd33, %fd43;
	ld.shared.f64 	%fd46, [%r108];
	ld.shared.s32 	%rd50, [%r107];
	add.s64 	%rd51, %rd3, %rd50;
	shl.b64 	%rd52, %rd51, 3;
	add.s64 	%rd34, %rd4, %rd52;
	// begin inline asm
	ld.global.nc.f64 %fd34, [%rd34];
	// end inline asm
	fma.rn.f64 	%fd47, %fd46, %fd34, %fd45;
	ld.shared.f64 	%fd48, [%r108+8];
	ld.shared.s32 	%rd53, [%r107+4];
	add.s64 	%rd54, %rd3, %rd53;
	shl.b64 	%rd55, %rd54, 3;
	add.s64 	%rd35, %rd4, %rd55;
	// begin inline asm
	ld.global.nc.f64 %fd35, [%rd35];
	// end inline asm
	fma.rn.f64 	%fd49, %fd48, %fd35, %fd47;
	ld.shared.f64 	%fd50, [%r108+16];
	ld.shared.s32 	%rd56, [%r107+8];
	add.s64 	%rd57, %rd3, %rd56;
	shl.b64 	%rd58, %rd57, 3;
	add.s64 	%rd36, %rd4, %rd58;
	// begin inline asm
	ld.global.nc.f64 %fd36, [%rd36];
	// end inline asm
	fma.rn.f64 	%fd51, %fd50, %fd36, %fd49;
	ld.shared.f64 	%fd52, [%r108+24];
	ld.shared.s32 	%rd59, [%r107+12];
	add.s64 	%rd60, %rd3, %rd59;
	shl.b64 	%rd61, %rd60, 3;
	add.s64 	%rd37, %rd4, %rd61;
	// begin inline asm
	ld.global.nc.f64 %fd37, [%rd37];
	// end inline asm
	fma.rn.f64 	%fd85, %fd52, %fd37, %fd51;
	add.s32 	%r109, %r109, 8;
	add.s32 	%r108, %r108, 64;
	add.s32 	%r107, %r107, 32;
	setp.ne.s32 	%p13, %r109, 0;
	@%p13 bra 	$L__BB22_17;
$L__BB22_18:
	and.b32  	%r22, %r11, 7;
	setp.eq.s32 	%p14, %r22, 0;
	@%p14 bra 	$L__BB22_26;
	setp.lt.u32 	%p15, %r22, 4;
	@%p15 bra 	$L__BB22_21;
	shl.b32 	%r84, %r111, 3;
	mov.u32 	%r85, _ZZ9sconv_shmIdLi16ELi16EEvPKiS1_PKT_S4_iiiiiiiiS4_PS2_iiiE8values_s;
	add.s32 	%r86, %r85, %r84;
	ld.shared.f64 	%fd58, [%r86];
	shl.b32 	%r87, %r111, 2;
	mov.u32 	%r88, _ZZ9sconv_shmIdLi16ELi16EEvPKiS1_PKT_S4_iiiiiiiiS4_PS2_iiiE8colidx_s;
	add.s32 	%r89, %r88, %r87;
	ld.shared.s32 	%rd66, [%r89];
	add.s64 	%rd67, %rd3, %rd66;
	shl.b64 	%rd68, %rd67, 3;
	add.s64 	%rd62, %rd4, %rd68;
	// begin inline asm
	ld.global.nc.f64 %fd54, [%rd62];
	// end inline asm
	fma.rn.f64 	%fd59, %fd58, %fd54, %fd85;
	ld.shared.f64 	%fd60, [%r86+8];
	ld.shared.s32 	%rd69, [%r89+4];
	add.s64 	%rd70, %rd3, %rd69;
	shl.b64 	%rd71, %rd70, 3;
	add.s64 	%rd63, %rd4, %rd71;
	// begin inline asm
	ld.global.nc.f64 %fd55, [%rd63];
	// end inline asm
	fma.rn.f64 	%fd61, %fd60, %fd55, %fd59;
	ld.shared.f64 	%fd62, [%r86+16];
	ld.shared.s32 	%rd72, [%r89+8];
	add.s64 	%rd73, %rd3, %rd72;
	shl.b64 	%rd74, %rd73, 3;
	add.s64 	%rd64, %rd4, %rd74;
	// begin inline asm
	ld.global.nc.f64 %fd56, [%rd64];
	// end inline asm
	fma.rn.f64 	%fd63, %fd62, %fd56, %fd61;
	ld.shared.f64 	%fd64, [%r86+24];
	ld.shared.s32 	%rd75, [%r89+12];
	add.s64 	%rd76, %rd3, %rd75;
	shl.b64 	%rd77, %rd76, 3;
	add.s64 	%rd65, %rd4, %rd77;
	// begin inline asm
	ld.global.nc.f64 %fd57, [%rd65];
	// end inline asm
	fma.rn.f64 	%fd85, %fd64, %fd57, %fd63;
	add.s32 	%r111, %r111, 4;
$L__BB22_21:
	and.b32  	%r25, %r11, 3;
	setp.eq.s32 	%p16, %r25, 0;
	@%p16 bra 	$L__BB22_26;
	setp.eq.s32 	%p17, %r25, 1;
	@%p17 bra 	$L__BB22_24;
	shl.b32 	%r90, %r111, 3;
	mov.u32 	%r91, _ZZ9sconv_shmIdLi16ELi16EEvPKiS1_PKT_S4_iiiiiiiiS4_PS2_iiiE8values_s;
	add.s32 	%r92, %r91, %r90;
	ld.shared.f64 	%fd68, [%r92];
	shl.b32 	%r93, %r111, 2;
	mov.u32 	%r94, _ZZ9sconv_shmIdLi16ELi16EEvPKiS1_PKT_S4_iiiiiiiiS4_PS2_iiiE8colidx_s;
	add.s32 	%r95, %r94, %r93;
	ld.shared.s32 	%rd80, [%r95];
	add.s64 	%rd81, %rd3, %rd80;
	shl.b64 	%rd82, %rd81, 3;
	add.s64 	%rd78, %rd4, %rd82;
	// begin inline asm
	ld.global.nc.f64 %fd66, [%rd78];
	// end inline asm
	fma.rn.f64 	%fd69, %fd68, %fd66, %fd85;
	ld.shared.f64 	%fd70, [%r92+8];
	ld.shared.s32 	%rd83, [%r95+4];
	add.s64 	%rd84, %rd3, %rd83;
	shl.b64 	%rd85, %rd84, 3;
	add.s64 	%rd79, %rd4, %rd85;
	// begin inline asm
	ld.global.nc.f64 %fd67, [%rd79];
	// end inline asm
	fma.rn.f64 	%fd85, %fd70, %fd67, %fd69;
	add.s32 	%r111, %r111, 2;
$L__BB22_24:
	and.b32  	%r96, %r11, 1;
	setp.eq.b32 	%p18, %r96, 1;
	not.pred 	%p19, %p18;
	@%p19 bra 	$L__BB22_26;
	shl.b32 	%r97, %r111, 3;
	mov.u32 	%r98, _ZZ9sconv_shmIdLi16ELi16EEvPKiS1_PKT_S4_iiiiiiiiS4_PS2_iiiE8values_s;
	add.s32 	%r99, %r98, %r97;
	ld.shared.f64 	%fd72, [%r99];
	shl.b32 	%r100, %r111, 2;
	mov.u32 	%r101, _ZZ9sconv_shmIdLi16ELi16EEvPKiS1_PKT_S4_iiiiiiiiS4_PS2_iiiE8colidx_s;
	add.s32 	%r102, %r101, %r100;
	ld.shared.s32 	%rd87, [%r102];
	add.s64 	%rd88, %rd3, %rd87;
	shl.b64 	%rd89, %rd88, 3;
	add.s64 	%rd86, %rd4, %rd89;
	// begin inline asm
	ld.global.nc.f64 %fd71, [%rd86];
	// end inline asm
	fma.rn.f64 	%fd85, %fd72, %fd71, %fd85;
$L__BB22_26:
	bar.sync 	0;
	add.s32 	%r106, %r106, 1024;
	setp.lt.s32 	%p20, %r106, %r7;
	add.s32 	%r105, %r105, -1024;
	@%p20 bra 	$L__BB22_2;
$L__BB22_27:
	setp.ge.s32 	%p21, %r1, %r34;
	setp.ge.s32 	%p22, %r2, %r35;
	or.pred  	%p23, %p21, %p22;
	@%p23 bra 	$L__BB22_29;
	ld.param.u64 	%rd93, [_Z9sconv_shmIdLi16ELi16EEvPKiS1_PKT_S4_iiiiiiiiS4_PS2_iii_param_13];
	mad.lo.s32 	%r103, %r34, %r3, %r1;
	mad.lo.s32 	%r104, %r103, %r35, %r2;
	cvta.to.global.u64 	%rd90, %rd93;
	mul.wide.s32 	%rd91, %r104, 8;
	add.s64 	%rd92, %rd90, %rd91;
	st.global.f64 	[%rd92], %fd85;
$L__BB22_29:
	ret;

}
	// .globl	_Z17sconv_batch_tiledIdLi1ELi16ELi16ELi56ELi1ELi0EEvPKiS1_PKT_S4_iiiiiiiiiS4_PS2_iiii
.visible .entry _Z17sconv_batch_tiledIdLi1ELi16ELi16ELi56ELi1ELi0EEvPKiS1_PKT_S4_iiiiiiiiiS4_PS2_iiii(
	.param .u64 .ptr .align 1 _Z17sconv_batch_tiledIdLi1ELi16ELi16ELi56ELi1ELi0EEvPKiS1_PKT_S4_iiiiiiiiiS4_PS2_iiii_param_0,
	.param .u64 .ptr .align 1 _Z17sconv_batch_tiledIdLi1ELi16ELi16ELi56ELi1ELi0EEvPKiS1_PKT_S4_iiiiiiiiiS4_PS2_iiii_param_1,
	.param .u64 .ptr .align 1 _Z17sconv_batch_tiledIdLi1ELi16ELi16ELi56ELi1ELi0EEvPKiS1_PKT_S4_iiiiiiiiiS4_PS2_iiii_param_2,
	.param .u64 .ptr .align 1 _Z17sconv_batch_tiledIdLi1ELi16ELi16ELi56ELi1ELi0EEvPKiS1_PKT_S4_iiiiiiiiiS4_PS2_iiii_param_3,
	.param .u32 _Z17sconv_batch_tiledIdLi1ELi16ELi16ELi56ELi1ELi0EEvPKiS1_PKT_S4_iiiiiiiiiS4_PS2_iiii_param_4,
	.param .u32 _Z17sconv_batch_tiledIdLi1ELi16ELi16ELi56ELi1ELi0EEvPKiS1_PKT_S4_iiiiiiiiiS4_PS2_iiii_param_5,
	.param .u32 _Z17sconv_batch_tiledIdLi1ELi16ELi16ELi56ELi1ELi0EEvPKiS1_PKT_S4_iiiiiiiiiS4_PS2_iiii_param_6,
	.param .u32 _Z17sconv_batch_tiledIdLi1ELi16ELi16ELi56ELi1ELi0EEvPKiS1_PKT_S4_iiiiiiiiiS4_PS2_iiii_param_7,
	.param .u32 _Z17sconv_batch_tiledIdLi1ELi16ELi16ELi56ELi1ELi0EEvPKiS1_PKT_S4_iiiiiiiiiS4_PS2_iiii_param_8,
	.param .u32 _Z17sconv_batch_tiledIdLi1ELi16ELi16ELi56ELi1ELi0EEvPKiS1_PKT_S4_iiiiiiiiiS4_PS2_iiii_param_9,
	.param .u32 _Z17sconv_batch_tiledIdLi1ELi16ELi16ELi56ELi1ELi0EEvPKiS1_PKT_S4_iiiiiiiiiS4_PS2_iiii_param_10,
	.param .u32 _Z17sconv_batch_tiledIdLi1ELi16ELi16ELi56ELi1ELi0EEvPKiS1_PKT_S4_iiiiiiiiiS4_PS2_iiii_param_11,
	.param .u32 _Z17sconv_batch_tiledIdLi1ELi16ELi16ELi56ELi1ELi0EEvPKiS1_PKT_S4_iiiiiiiiiS4_PS2_iiii_param_12,
	.param .u64 .ptr .align 1 _Z17sconv_batch_tiledIdLi1ELi16ELi16ELi56ELi1ELi0EEvPKiS1_PKT_S4_iiiiiiiiiS4_PS2_iiii_param_13,
	.param .u64 .ptr .align 1 _Z17sconv_batch_tiledIdLi1ELi16ELi16ELi56ELi1ELi0EEvPKiS1_PKT_S4_iiiiiiiiiS4_PS2_iiii_param_14,
	.param .u32 _Z17sconv_batch_tiledIdLi1ELi16ELi16ELi56ELi1ELi0EEvPKiS1_PKT_S4_iiiiiiiiiS4_PS2_iiii_param_15,
	.param .u32 _Z17sconv_batch_tiledIdLi1ELi16ELi16ELi56ELi1ELi0EEvPKiS1_PKT_S4_iiiiiiiiiS4_PS2_iiii_param_16,
	.param .u32 _Z17sconv_batch_tiledIdLi1ELi16ELi16ELi56ELi1ELi0EEvPKiS1_PKT_S4_iiiiiiiiiS4_PS2_iiii_param_17,
	.param .u32 _Z17sconv_batch_tiledIdLi1ELi16ELi16ELi56ELi1ELi0EEvPKiS1_PKT_S4_iiiiiiiiiS4_PS2_iiii_param_18
)
{
	.reg .pred 	%p<24>;
	.reg .b32 	%r<138>;
	.reg .b64 	%rd<96>;
	.reg .b64 	%fd<87>;
	// demoted variable
	.shared .align 8 .b8 _ZZ17sconv_batch_tiledIdLi1ELi16ELi16ELi56ELi1ELi0EEvPKiS1_PKT_S4_iiiiiiiiiS4_PS2_iiiiE8values_s[8192];
	// demoted variable
	.shared .align 4 .b8 _ZZ17sconv_batch_tiledIdLi1ELi16ELi16ELi56ELi1ELi0EEvPKiS1_PKT_S4_iiiiiiiiiS4_PS2_iiiiE8colidx_s[4096];
	ld.param.u64 	%rd6, [_Z17sconv_batch_tiledIdLi1ELi16ELi16ELi56ELi1ELi0EEvPKiS1_PKT_S4_iiiiiiiiiS4_PS2_iiii_param_0];
	ld.param.u64 	%rd7, [_Z17sconv_batch_tiledIdLi1ELi16ELi16ELi56ELi1ELi0EEvPKiS1_PKT_S4_iiiiiiiiiS4_PS2_iiii_param_1];
	ld.param.u64 	%rd8, [_Z17sconv_batch_tiledIdLi1ELi16ELi16ELi56ELi1ELi0EEvPKiS1_PKT_S4_iiiiiiiiiS4_PS2_iiii_param_2];
	ld.param.u64 	%rd4, [_Z17sconv_batch_tiledIdLi1ELi16ELi16ELi56ELi1ELi0EEvPKiS1_PKT_S4_iiiiiiiiiS4_PS2_iiii_param_3];
	ld.param.u32 	%r34, [_Z17sconv_batch_tiledIdLi1ELi16ELi16ELi56ELi1ELi0EEvPKiS1_PKT_S4_iiiiiiiiiS4_PS2_iiii_param_15];
	cvta.to.global.u64 	%rd1, %rd8;
	cvta.to.global.u64 	%rd2, %rd7;
	cvta.to.global.u64 	%rd9, %rd6;
	mov.u32 	%r38, %ctaid.y;
	mov.u32 	%r39, %ntid.y;
	mov.u32 	%r40, %tid.y;
	mad.lo.s32 	%r1, %r38, %r39, %r40;
	mov.u32 	%r41, %ctaid.x;
	mov.u32 	%r42, %ntid.x;
	mov.u32 	%r43, %tid.x;
	mad.lo.s32 	%r2, %r41, %r42, %r43;
	mov.u32 	%r44, %ctaid.z;
	mov.u32 	%r45, %ntid.z;
	mov.u32 	%r46, %tid.z;
	mad.lo.s32 	%r47, %r44, %r45, %r46;
	div.s32 	%r4, %r47, %r34;
	mul.lo.s32 	%r48, %r4, %r34;
	sub.s32 	%r3, %r47, %r48;
	shl.b32 	%r49, %r40, 4;
	add.s32 	%r5, %r49, %r43;
	mul.wide.u32 	%rd10, %r3, 4;
	add.s64 	%rd11, %rd9, %rd10;
	ld.global.u32 	%r6, [%rd11];
	ld.global.u32 	%r7, [%rd11+4];
	sub.s32 	%r8, %r7, %r6;
	setp.lt.s32 	%p2, %r8, 1;
	mov.f64 	%fd85, 0d0000000000000000;
	@%p2 bra 	$L__BB23_27;
	ld.param.u32 	%r128, [_Z17sconv_batch_tiledIdLi1ELi16ELi16ELi56ELi1ELi0EEvPKiS1_PKT_S4_iiiiiiiiiS4_PS2_iiii_param_18];
	ld.param.u32 	%r125, [_Z17sconv_batch_tiledIdLi1ELi16ELi16ELi56ELi1ELi0EEvPKiS1_PKT_S4_iiiiiiiiiS4_PS2_iiii_param_17];
	ld.param.u32 	%r122, [_Z17sconv_batch_tiledIdLi1ELi16ELi16ELi56ELi1ELi0EEvPKiS1_PKT_S4_iiiiiiiiiS4_PS2_iiii_param_16];
	ld.param.u32 	%r121, [_Z17sconv_batch_tiledIdLi1ELi16ELi16ELi56ELi1ELi0EEvPKiS1_PKT_S4_iiiiiiiiiS4_PS2_iiii_param_10];
	ld.param.u32 	%r120, [_Z17sconv_batch_tiledIdLi1ELi16ELi16ELi56ELi1ELi0EEvPKiS1_PKT_S4_iiiiiiiiiS4_PS2_iiii_param_9];
	ld.param.u32 	%r119, [_Z17sconv_batch_tiledIdLi1ELi16ELi16ELi56ELi1ELi0EEvPKiS1_PKT_S4_iiiiiiiiiS4_PS2_iiii_param_8];
	ld.param.u32 	%r118, [_Z17sconv_batch_tiledIdLi1ELi16ELi16ELi56ELi1ELi0EEvPKiS1_PKT_S4_iiiiiiiiiS4_PS2_iiii_param_6];
	ld.param.u32 	%r117, [_Z17sconv_batch_tiledIdLi1ELi16ELi16ELi56ELi1ELi0EEvPKiS1_PKT_S4_iiiiiiiiiS4_PS2_iiii_param_4];
	setp.lt.s32 	%p3, %r1, %r122;
	setp.lt.s32 	%p4, %r2, %r125;
	and.pred  	%p1, %p3, %p4;
	mul.lo.s32 	%r51, %r128, %r117;
	mul.lo.s32 	%r52, %r51, %r4;
	cvt.s64.s32 	%rd12, %r52;
	mul.lo.s32 	%r53, %r120, %r1;
	add.s32 	%r54, %r119, %r118;
	mul.lo.s32 	%r55, %r53, %r54;
	cvt.s64.s32 	%rd13, %r55;
	mul.lo.s32 	%r56, %r121, %r2;
	cvt.s64.s32 	%rd14, %r56;
	add.s64 	%rd15, %rd14, %rd13;
	add.s64 	%rd3, %rd15, %rd12;
	shl.b32 	%r57, %r5, 2;
	mov.u32 	%r58, _ZZ17sconv_batch_tiledIdLi1ELi16ELi16ELi56ELi1ELi0EEvPKiS1_PKT_S4_iiiiiiiiiS4_PS2_iiiiE8colidx_s;
	add.s32 	%r9, %r58, %r57;
	mov.f64 	%fd85, 0d0000000000000000;
	mov.b32 	%r131, 0;
	not.pred 	%p10, %p1;
	mov.u32 	%r130, %r8;
$L__BB23_2:
	min.s32 	%r59, %r130, 1024;
	max.s32 	%r12, %r59, 1;
	add.s32 	%r60, %r131, %r6;
	add.s32 	%r13, %r60, %r5;
	setp.lt.s32 	%p5, %r13, %r7;
	@%p5 bra 	$L__BB23_4;
	mov.b32 	%r61, 0;
	st.shared.u32 	[%r9], %r61;
	mov.f64 	%fd74, 0d0000000000000000;
	bra.uni 	$L__BB23_5;
$L__BB23_4:
	mul.wide.s32 	%rd16, %r13, 4;
	add.s64 	%rd17, %rd2, %rd16;
	ld.global.u32 	%r62, [%rd17];
	st.shared.u32 	[%r9], %r62;
	mul.wide.s32 	%rd18, %r13, 8;
	add.s64 	%rd19, %rd1, %rd18;
	ld.global.f64 	%fd74, [%rd19];
$L__BB23_5:
	shl.b32 	%r63, %r5, 3;
	mov.u32 	%r64, _ZZ17sconv_batch_tiledIdLi1ELi16ELi16ELi56ELi1ELi0EEvPKiS1_PKT_S4_iiiiiiiiiS4_PS2_iiiiE8values_s;
	add.s32 	%r65, %r64, %r63;
	st.shared.f64 	[%r65], %fd74;
	bar.sync 	0;
	add.s32 	%r66, %r13, 256;
	setp.lt.s32 	%p6, %r66, %r7;
	@%p6 bra 	$L__BB23_7;
	mov.b32 	%r67, 0;
	st.shared.u32 	[%r9+1024], %r67;
	mov.f64 	%fd75, 0d0000000000000000;
	bra.uni 	$L__BB23_8;
$L__BB23_7:
	mul.wide.s32 	%rd20, %r13, 4;
	add.s64 	%rd21, %rd2, %rd20;
	ld.global.u32 	%r68, [%rd21+1024];
	st.shared.u32 	[%r9+1024], %r68;
	mul.wide.s32 	%rd22, %r13, 8;
	add.s64 	%rd23, %rd1, %rd22;
	ld.global.f64 	%fd75, [%rd23+2048];
$L__BB23_8:
	st.shared.f64 	[%r65+2048], %fd75;
	bar.sync 	0;
	add.s32 	%r72, %r13, 512;
	setp.lt.s32 	%p7, %r72, %r7;
	@%p7 bra 	$L__BB23_10;
	mov.b32 	%r73, 0;
	st.shared.u32 	[%r9+2048], %r73;
	mov.f64 	%fd76, 0d0000000000000000;
	bra.uni 	$L__BB23_11;
$L__BB23_10:
	mul.wide.s32 	%rd24, %r13, 4;
	add.s64 	%rd25, %rd2, %rd24;
	ld.global.u32 	%r74, [%rd25+2048];
	st.shared.u32 	[%r9+2048], %r74;
	mul.wide.s32 	%rd26, %r13, 8;
	add.s64 	%rd27, %rd1, %rd26;
	ld.global.f64 	%fd76, [%rd27+4096];
$L__BB23_11:
	st.shared.f64 	[%r65+4096], %fd76;
	bar.sync 	0;
	add.s32 	%r78, %r13, 768;
	setp.lt.s32 	%p8, %r78, %r7;
	@%p8 bra 	$L__BB23_13;
	mov.b32 	%r79, 0;
	st.shared.u32 	[%r9+3072], %r79;
	mov.f64 	%fd77, 0d0000000000000000;
	bra.uni 	$L__BB23_14;
$L__BB23_13:
	mul.wide.s32 	%rd28, %r13, 4;
	add.s64 	%rd29, %rd2, %rd28;
	ld.global.u32 	%r80, [%rd29+3072];
	st.shared.u32 	[%r9+3072], %r80;
	mul.wide.s32 	%rd30, %r13, 8;
	add.s64 	%rd31, %rd1, %rd30;
	ld.global.f64 	%fd77, [%rd31+6144];
$L__BB23_14:
	st.shared.f64 	[%r65+6144], %fd77;
	bar.sync 	0;
	setp.le.s32 	%p9, %r8, %r131;
	or.pred  	%p11, %p10, %p9;
	@%p11 bra 	$L__BB23_26;
	setp.lt.s32 	%p12, %r130, 8;
	mov.b32 	%r136, 0;
	@%p12 bra 	$L__BB23_18;
	add.s32 	%r133, %r64, 32;
	mov.u32 	%r88, _ZZ17sconv_batch_tiledIdLi1ELi16ELi16ELi56ELi1ELi0EEvPKiS1_PKT_S4_iiiiiiiiiS4_PS2_iiiiE8colidx_s;
	add.s32 	%r132, %r88, 16;
	and.b32  	%r89, %r12, 2040;
	neg.s32 	%r134, %r89;
$L__BB23_17:
	.pragma "nounroll";
	and.b32  	%r136, %r12, 2040;
	ld.shared.f64 	%fd38, [%r133+-32];
	ld.shared.s32 	%rd40, [%r132+-16];
	add.s64 	%rd41, %rd3, %rd40;
	shl.b64 	%rd42, %rd41, 3;
	add.s64 	%rd32, %rd4, %rd42;
	// begin inline asm
	ld.global.nc.f64 %fd30, [%rd32];
	// end inline asm
	fma.rn.f64 	%fd39, %fd38, %fd30, %fd85;
	ld.shared.f64 	%fd40, [%r133+-24];
	ld.shared.s32 	%rd43, [%r132+-12];
	add.s64 	%rd44, %rd3, %rd43;
	shl.b64 	%rd45, %rd44, 3;
	add.s64 	%rd33, %rd4, %rd45;
	// begin inline asm
	ld.global.nc.f64 %fd31, [%rd33];
	// end inline asm
	fma.rn.f64 	%fd41, %fd40, %fd31, %fd39;
	ld.shared.f64 	%fd42, [%r133+-16];
	ld.shared.s32 	%rd46, [%r132+-8];
	add.s64 	%rd47, %rd3, %rd46;
	shl.b64 	%rd48, %rd47, 3;
	add.s64 	%rd34, %rd4, %rd48;
	// begin inline asm
	ld.global.nc.f64 %fd32, [%rd34];
	// end inline asm
	fma.rn.f64 	%fd43, %fd42, %fd32, %fd41;
	ld.shared.f64 	%fd44, [%r133+-8];
	ld.shared.s32 	%rd49, [%r132+-4];
	add.s64 	%rd50, %rd3, %rd49;
	shl.b64 	%rd51, %rd50, 3;
	add.s64 	%rd35, %rd4, %rd51;
	// begin inline asm
	ld.global.nc.f64 %fd33, [%rd35];
	// end inline asm
	fma.rn.f64 	%fd45, %fd44, %fd33, %fd43;
	ld.shared.f64 	%fd46, [%r133];
	ld.shared.s32 	%rd52, [%r132];
	add.s64 	%rd53, %rd3, %rd52;
	shl.b64 	%rd54, %rd53, 3;
	add.s64 	%rd36, %rd4, %rd54;
	// begin inline asm
	ld.global.nc.f64 %fd34, [%rd36];
	// end inline asm
	fma.rn.f64 	%fd47, %fd46, %fd34, %fd45;
	ld.shared.f64 	%fd48, [%r133+8];
	ld.shared.s32 	%rd55, [%r132+4];
	add.s64 	%rd56, %rd3, %rd55;
	shl.b64 	%rd57, %rd56, 3;
	add.s64 	%rd37, %rd4, %rd57;
	// begin inline asm
	ld.global.nc.f64 %fd35, [%rd37];
	// end inline asm
	fma.rn.f64 	%fd49, %fd48, %fd35, %fd47;
	ld.shared.f64 	%fd50, [%r133+16];
	ld.shared.s32 	%rd58, [%r132+8];
	add.s64 	%rd59, %rd3, %rd58;
	shl.b64 	%rd60, %rd59, 3;
	add.s64 	%rd38, %rd4, %rd60;
	// begin inline asm
	ld.global.nc.f64 %fd36, [%rd38];
	// end inline asm
	fma.rn.f64 	%fd51, %fd50, %fd36, %fd49;
	ld.shared.f64 	%fd52, [%r133+24];
	ld.shared.s32 	%rd61, [%r132+12];
	add.s64 	%rd62, %rd3, %rd61;
	shl.b64 	%rd63, %rd62, 3;
	add.s64 	%rd39, %rd4, %rd63;
	// begin inline asm
	ld.global.nc.f64 %fd37, [%rd39];
	// end inline asm
	fma.rn.f64 	%fd85, %fd52, %fd37, %fd51;
	add.s32 	%r134, %r134, 8;
	add.s32 	%r133, %r133, 64;
	add.s32 	%r132, %r132, 32;
	setp.ne.s32 	%p13, %r134, 0;
	@%p13 bra 	$L__BB23_17;
$L__BB23_18:
	and.b32  	%r90, %r12, 7;
	setp.eq.s32 	%p14, %r90, 0;
	@%p14 bra 	$L__BB23_26;
	setp.lt.u32 	%p15, %r90, 4;
	@%p15 bra 	$L__BB23_21;
	shl.b32 	%r92, %r136, 3;
	mov.u32 	%r93, _ZZ17sconv_batch_tiledIdLi1ELi16ELi16ELi56ELi1ELi0EEvPKiS1_PKT_S4_iiiiiiiiiS4_PS2_iiiiE8values_s;
	add.s32 	%r94, %r93, %r92;
	ld.shared.f64 	%fd58, [%r94];
	shl.b32 	%r95, %r136, 2;
	mov.u32 	%r96, _ZZ17sconv_batch_tiledIdLi1ELi16ELi16ELi56ELi1ELi0EEvPKiS1_PKT_S4_iiiiiiiiiS4_PS2_iiiiE8colidx_s;
	add.s32 	%r97, %r96, %r95;
	ld.shared.s32 	%rd68, [%r97];
	add.s64 	%rd69, %rd3, %rd68;
	shl.b64 	%rd70, %rd69, 3;
	add.s64 	%rd64, %rd4, %rd70;
	// begin inline asm
	ld.global.nc.f64 %fd54, [%rd64];
	// end inline asm
	fma.rn.f64 	%fd59, %fd58, %fd54, %fd85;
	ld.shared.f64 	%fd60, [%r94+8];
	ld.shared.s32 	%rd71, [%r97+4];
	add.s64 	%rd72, %rd3, %rd71;
	shl.b64 	%rd73, %rd72, 3;
	add.s64 	%rd65, %rd4, %rd73;
	// begin inline asm
	ld.global.nc.f64 %fd55, [%rd65];
	// end inline asm
	fma.rn.f64 	%fd61, %fd60, %fd55, %fd59;
	ld.shared.f64 	%fd62, [%r94+16];
	ld.shared.s32 	%rd74, [%r97+8];
	add.s64 	%rd75, %rd3, %rd74;
	shl.b64 	%rd76, %rd75, 3;
	add.s64 	%rd66, %rd4, %rd76;
	// begin inline asm
	ld.global.nc.f64 %fd56, [%rd66];
	// end inline asm
	fma.rn.f64 	%fd63, %fd62, %fd56, %fd61;
	ld.shared.f64 	%fd64, [%r94+24];
	ld.shared.s32 	%rd77, [%r97+12];
	add.s64 	%rd78, %rd3, %rd77;
	shl.b64 	%rd79, %rd78, 3;
	add.s64 	%rd67, %rd4, %rd79;
	// begin inline asm
	ld.global.nc.f64 %fd57, [%rd67];
	// end inline asm
	fma.rn.f64 	%fd85, %fd64, %fd57, %fd63;
	add.s32 	%r136, %r136, 4;
$L__BB23_21:
	and.b32  	%r98, %r12, 3;
	setp.eq.s32 	%p16, %r98, 0;
	@%p16 bra 	$L__BB23_26;
	setp.eq.s32 	%p17, %r98, 1;
	@%p17 bra 	$L__BB23_24;
	shl.b32 	%r100, %r136, 3;
	mov.u32 	%r101, _ZZ17sconv_batch_tiledIdLi1ELi16ELi16ELi56ELi1ELi0EEvPKiS1_PKT_S4_iiiiiiiiiS4_PS2_iiiiE8values_s;
	add.s32 	%r102, %r101, %r100;
	ld.shared.f64 	%fd68, [%r102];
	shl.b32 	%r103, %r136, 2;
	mov.u32 	%r104, _ZZ17sconv_batch_tiledIdLi1ELi16ELi16ELi56ELi1ELi0EEvPKiS1_PKT_S4_iiiiiiiiiS4_PS2_iiiiE8colidx_s;
	add.s32 	%r105, %r104, %r103;
	ld.shared.s32 	%rd82, [%r105];
	add.s64 	%rd83, %rd3, %rd82;
	shl.b64 	%rd84, %rd83, 3;
	add.s64 	%rd80, %rd4, %rd84;
	// begin inline asm
	ld.global.nc.f64 %fd66, [%rd80];
	// end inline asm
	fma.rn.f64 	%fd69, %fd68, %fd66, %fd85;
	ld.shared.f64 	%fd70, [%r102+8];
	ld.shared.s32 	%rd85, [%r105+4];
	add.s64 	%rd86, %rd3, %rd85;
	shl.b64 	%rd87, %rd86, 3;
	add.s64 	%rd81, %rd4, %rd87;
	// begin inline asm
	ld.global.nc.f64 %fd67, [%rd81];
	// end inline asm
	fma.rn.f64 	%fd85, %fd70, %fd67, %fd69;
	add.s32 	%r136, %r136, 2;
$L__BB23_24:
	and.b32  	%r106, %r12, 1;
	setp.eq.b32 	%p18, %r106, 1;
	not.pred 	%p19, %p18;
	@%p19 bra 	$L__BB23_26;
	shl.b32 	%r107, %r136, 3;
	mov.u32 	%r108, _ZZ17sconv_batch_tiledIdLi1ELi16ELi16ELi56ELi1ELi0EEvPKiS1_PKT_S4_iiiiiiiiiS4_PS2_iiiiE8values_s;
	add.s32 	%r109, %r108, %r107;
	ld.shared.f64 	%fd72, [%r109];
	shl.b32 	%r110, %r136, 2;
	mov.u32 	%r111, _ZZ17sconv_batch_tiledIdLi1ELi16ELi16ELi56ELi1ELi0EEvPKiS1_PKT_S4_iiiiiiiiiS4_PS2_iiiiE8colidx_s;
	add.s32 	%r112, %r111, %r110;
	ld.shared.s32 	%rd89, [%r112];
	add.s64 	%rd90, %rd3, %rd89;
	shl.b64 	%rd91, %rd90, 3;
	add.s64 	%rd88, %rd4, %rd91;
	// begin inline asm
	ld.global.nc.f64 %fd71, [%rd88];
	// end inline asm
	fma.rn.f64 	%fd85, %fd72, %fd71, %fd85;
$L__BB23_26:
	bar.sync 	0;
	add.s32 	%r131, %r131, 1024;
	setp.lt.s32 	%p20, %r131, %r8;
	add.s32 	%r130, %r130, -1024;
	@%p20 bra 	$L__BB23_2;
$L__BB23_27:
	ld.param.u32 	%r126, [_Z17sconv_batch_tiledIdLi1ELi16ELi16ELi56ELi1ELi0EEvPKiS1_PKT_S4_iiiiiiiiiS4_PS2_iiii_param_17];
	ld.param.u32 	%r123, [_Z17sconv_batch_tiledIdLi1ELi16ELi16ELi56ELi1ELi0EEvPKiS1_PKT_S4_iiiiiiiiiS4_PS2_iiii_param_16];
	setp.ge.s32 	%p21, %r1, %r123;
	setp.ge.s32 	%p22, %r2, %r126;
	or.pred  	%p23, %p21, %p22;
	@%p23 bra 	$L__BB23_29;
	ld.param.u32 	%r129, [_Z17sconv_batch_tiledIdLi1ELi16ELi16ELi56ELi1ELi0EEvPKiS1_PKT_S4_iiiiiiiiiS4_PS2_iiii_param_18];
	ld.param.u32 	%r127, [_Z17sconv_batch_tiledIdLi1ELi16ELi16ELi56ELi1ELi0EEvPKiS1_PKT_S4_iiiiiiiiiS4_PS2_iiii_param_17];
	ld.param.u32 	%r124, [_Z17sconv_batch_tiledIdLi1ELi16ELi16ELi56ELi1ELi0EEvPKiS1_PKT_S4_iiiiiiiiiS4_PS2_iiii_param_16];
	ld.param.u64 	%rd95, [_Z17sconv_batch_tiledIdLi1ELi16ELi16ELi56ELi1ELi0EEvPKiS1_PKT_S4_iiiiiiiiiS4_PS2_iiii_param_14];
	mul.lo.s32 	%r113, %r129, %r34;
	mad.lo.s32 	%r114, %r113, %r4, %r3;
	mad.lo.s32 	%r115, %r114, %r124, %r1;
	mad.lo.s32 	%r116, %r115, %r127, %r2;
	cvta.to.global.u64 	%rd92, %rd95;
	mul.wide.s32 	%rd93, %r116, 8;
	add.s64 	%rd94, %rd92, %rd93;
	st.global.f64 	[%rd94], %fd85;
$L__BB23_29:
	ret;

}
	// .globl	_Z17sconv_batch_tiledIdLi2ELi16ELi16ELi56ELi1ELi0EEvPKiS1_PKT_S4_iiiiiiiiiS4_PS2_iiii
.visible .entry _Z17sconv_batch_tiledIdLi2ELi16ELi16ELi56ELi1ELi0EEvPKiS1_PKT_S4_iiiiiiiiiS4_PS2_iiii(
	.param .u64 .ptr .align 1 _Z17sconv_batch_tiledIdLi2ELi16ELi16ELi56ELi1ELi0EEvPKiS1_PKT_S4_iiiiiiiiiS4_PS2_iiii_param_0,
	.param .u64 .ptr .align 1 _Z17sconv_batch_tiledIdLi2ELi16ELi16ELi56ELi1ELi0EEvPKiS1_PKT_S4_iiiiiiiiiS4_PS2_iiii_param_1,
	.param .u64 .ptr .align 1 _Z17sconv_batch_tiledIdLi2ELi16ELi16ELi56ELi1ELi0EEvPKiS1_PKT_S4_iiiiiiiiiS4_PS2_iiii_param_2,
	.param .u64 .ptr .align 1 _Z17sconv_batch_tiledIdLi2ELi16ELi16ELi56ELi1ELi0EEvPKiS1_PKT_S4_iiiiiiiiiS4_PS2_iiii_param_3,
	.param .u32 _Z17sconv_batch_tiledIdLi2ELi16ELi16ELi56ELi1ELi0EEvPKiS1_PKT_S4_iiiiiiiiiS4_PS2_iiii_param_4,
	.param .u32 _Z17sconv_batch_tiledIdLi2ELi16ELi16ELi56ELi1ELi0EEvPKiS1_PKT_S4_iiiiiiiiiS4_PS2_iiii_param_5,
	.param .u32 _Z17sconv_batch_tiledIdLi2ELi16ELi16ELi56ELi1ELi0EEvPKiS1_PKT_S4_iiiiiiiiiS4_PS2_iiii_param_6,
	.param .u32 _Z17sconv_batch_tiledIdLi2ELi16ELi16ELi56ELi1ELi0EEvPKiS1_PKT_S4_iiiiiiiiiS4_PS2_iiii_param_7,
	.param .u32 _Z17sconv_batch_tiledIdLi2ELi16ELi16ELi56ELi1ELi0EEvPKiS1_PKT_S4_iiiiiiiiiS4_PS2_iiii_param_8,
	.param .u32 _Z17sconv_batch_tiledIdLi2ELi16ELi16ELi56ELi1ELi0EEvPKiS1_PKT_S4_iiiiiiiiiS4_PS2_iiii_param_9,
	.param .u32 _Z17sconv_batch_tiledIdLi2ELi16ELi16ELi56ELi1ELi0EEvPKiS1_PKT_S4_iiiiiiiiiS4_PS2_iiii_param_10,
	.param .u32 _Z17sconv_batch_tiledIdLi2ELi16ELi16ELi56ELi1ELi0EEvPKiS1_PKT_S4_iiiiiiiiiS4_PS2_iiii_param_11,
	.param .u32 _Z17sconv_batch_tiledIdLi2ELi16ELi16ELi56ELi1ELi0EEvPKiS1_PKT_S4_iiiiiiiiiS4_PS2_iiii_param_12,
	.param .u64 .ptr .align 1 _Z17sconv_batch_tiledIdLi2ELi16ELi16ELi56ELi1ELi0EEvPKiS1_PKT_S4_iiiiiiiiiS4_PS2_iiii_param_13,
	.param .u64 .ptr .align 1 _Z17sconv_batch_tiledIdLi2ELi16ELi16ELi56ELi1ELi0EEvPKiS1_PKT_S4_iiiiiiiiiS4_PS2_iiii_param_14,
	.param .u32 _Z17sconv_batch_tiledIdLi2ELi16ELi16ELi56ELi1ELi0EEvPKiS1_PKT_S4_iiiiiiiiiS4_PS2_iiii_param_15,
	.param .u32 _Z17sconv_batch_tiledIdLi2ELi16ELi16ELi56ELi1ELi0EEvPKiS1_PKT_S4_iiiiiiiiiS4_PS2_iiii_param_16,
	.param .u32 _Z17sconv_batch_tiledIdLi2ELi16ELi16ELi56ELi1ELi0EEvPKiS1_PKT_S4_iiiiiiiiiS4_PS2_iiii_param_17,
	.param .u32 _Z17sconv_batch_tiledIdLi2ELi16ELi16ELi56ELi1ELi0EEvPKiS1_PKT_S4_iiiiiiiiiS4_PS2_iiii_param_18
)
{
	.reg .pred 	%p<25>;
	.reg .b32 	%r<125>;
	.reg .b64 	%rd<96>;
	.reg .b64 	%fd<81>;
	// demoted variable
	.shared .align 8 .b8 _ZZ17sconv_batch_tiledIdLi2ELi16ELi16ELi56ELi1ELi0EEvPKiS1_PKT_S4_iiiiiiiiiS4_PS2_iiiiE8values_s[8192];
	// demoted variable
	.shared .align 4 .b8 _ZZ17sconv_batch_tiledIdLi2ELi16ELi16ELi56ELi1ELi0EEvPKiS1_PKT_S4_iiiiiiiiiS4_PS2_iiiiE8colidx_s[4096];
	ld.param.u64 	%rd7, [_Z17sconv_batch_tiledIdLi2ELi16ELi16ELi56ELi1ELi0EEvPKiS1_PKT_S4_iiiiiiiiiS4_PS2_iiii_param_0];
	ld.param.u64 	%rd8, [_Z17sconv_batch_tiledIdLi2ELi16ELi16ELi56ELi1ELi0EEvPKiS1_PKT_S4_iiiiiiiiiS4_PS2_iiii_param_1];
	ld.param.u64 	%rd9, [_Z17sconv_batch_tiledIdLi2ELi16ELi16ELi56ELi1ELi0EEvPKiS1_PKT_S4_iiiiiiiiiS4_PS2_iiii_param_2];
	ld.param.u64 	%rd5, [_Z17sconv_batch_tiledIdLi2ELi16ELi16ELi56ELi1ELi0EEvPKiS1_PKT_S4_iiiiiiiiiS4_PS2_iiii_param_3];
	ld.param.u32 	%r36, [_Z17sconv_batch_tiledIdLi2ELi16ELi16ELi56ELi1ELi0EEvPKiS1_PKT_S4_iiiiiiiiiS4_PS2_iiii_param_4];
	ld.param.u32 	%r37, [_Z17sconv_batch_tiledIdLi2ELi16ELi16ELi56ELi1ELi0EEvPKiS1_PKT_S4_iiiiiiiiiS4_PS2_iiii_param_6];
	ld.param.u32 	%r38, [_Z17sconv_batch_tiledIdLi2ELi16ELi16ELi56ELi1ELi0EEvPKiS1_PKT_S4_iiiiiiiiiS4_PS2_iiii_param_8];
	ld.param.u32 	%r39, [_Z17sconv_batch_tiledIdLi2ELi16ELi16ELi56ELi1ELi0EEvPKiS1_PKT_S4_iiiiiiiiiS4_PS2_iiii_param_9];
	ld.param.u32 	%r40, [_Z17sconv_batch_tiledIdLi2ELi16ELi16ELi56ELi1ELi0EEvPKiS1_PKT_S4_iiiiiiiiiS4_PS2_iiii_param_10];
	ld.param.u32 	%r41, [_Z17sconv_batch_tiledIdLi2ELi16ELi16ELi56ELi1ELi0EEvPKiS1_PKT_S4_iiiiiiiiiS4_PS2_iiii_param_15];
	ld.param.u32 	%r42, [_Z17sconv_batch_tiledIdLi2ELi16ELi16ELi56ELi1ELi0EEvPKiS1_PKT_S4_iiiiiiiiiS4_PS2_iiii_param_16];
	ld.param.u32 	%r43, [_Z17sconv_batch_tiledIdLi2ELi16ELi16ELi56ELi1ELi0EEvPKiS1_PKT_S4_iiiiiiiiiS4_PS2_iiii_param_17];
	cvta.to.global.u64 	%rd1, %rd9;
	cvta.to.global.u64 	%rd2, %rd8;
	cvta.to.global.u64 	%rd10, %rd7;
	mov.u32 	%r45, %ctaid.y;
	mov.u32 	%r46, %ntid.y;
	mov.u32 	%r47, %tid.y;
	mad.lo.s32 	%r1, %r45, %r46, %r47;
	mov.u32 	%r48, %ctaid.x;
	mov.u32 	%r49, %ntid.x;
	mov.u32 	%r50, %tid.x;
	mad.lo.s32 	%r2, %r48, %r49, %r50;
	mov.u32 	%r51, %ctaid.z;
	mov.u32 	%r52, %ntid.z;
	mov.u32 	%r53, %tid.z;
	mad.lo.s32 	%r54, %r51, %r52, %r53;
	div.s32 	%r4, %r54, %r41;
	mul.lo.s32 	%r55, %r4, %r41;
	sub.s32 	%r3, %r54, %r55;
	shl.b32 	%r56, %r47, 4;
	add.s32 	%r5, %r56, %r50;
	mul.wide.u32 	%rd11, %r3, 4;
	add.s64 	%rd12, %rd10, %rd11;
	ld.global.u32 	%r6, [%rd12];
	ld.global.u32 	%r7, [%rd12+4];
	sub.s32 	%r8, %r7, %r6;
	setp.lt.s32 	%p3, %r8, 1;
	mov.f64 	%fd80, 0d0000000000000000;
	mov.f64 	%fd77, %fd80;
	@%p3 bra 	$L__BB24_31;
	ld.param.u32 	%r115, [_Z17sconv_batch_tiledIdLi2ELi16ELi16ELi56ELi1ELi0EEvPKiS1_PKT_S4_iiiiiiiiiS4_PS2_iiii_param_18];
	setp.ge.s32 	%p4, %r1, %r42;
	setp.ge.s32 	%p5, %r2, %r43;
	or.pred  	%p1, %p4, %p5;
	mul.lo.s32 	%r58, %r115, %r36;
	mul.lo.s32 	%r59, %r58, %r4;
	shl.b32 	%r60, %r59, 1;
	cvt.s64.s32 	%rd13, %r60;
	mul.lo.s32 	%r61, %r39, %r1;
	add.s32 	%r62, %r38, %r37;
	mul.lo.s32 	%r63, %r61, %r62;
	cvt.s64.s32 	%rd14, %r63;
	mul.lo.s32 	%r64, %r40, %r2;
	cvt.s64.s32 	%rd15, %r64;
	add.s64 	%rd16, %rd15, %rd14;
	add.s64 	%rd3, %rd16, %rd13;
	shl.b32 	%r65, %r5, 2;
	mov.u32 	%r66, _ZZ17sconv_batch_tiledIdLi2ELi16ELi16ELi56ELi1ELi0EEvPKiS1_PKT_S4_iiiiiiiiiS4_PS2_iiiiE8colidx_s;
	add.s32 	%r9, %r66, %r65;
	shl.b32 	%r67, %r5, 3;
	mov.u32 	%r68, _ZZ17sconv_batch_tiledIdLi2ELi16ELi16ELi56ELi1ELi0EEvPKiS1_PKT_S4_iiiiiiiiiS4_PS2_iiiiE8values_s;
	add.s32 	%r10, %r68, %r67;
	cvt.s64.s32 	%rd17, %r58;
	add.s64 	%rd4, %rd3, %rd17;
	mov.b32 	%r118, 0;
	mov.f64 	%fd80, 0d0000000000000000;
	mov.u32 	%r117, %r8;
$L__BB24_2:
	min.s32 	%r69, %r117, 1024;
	max.s32 	%r14, %r69, 1;
	add.s32 	%r70, %r118, %r6;
	add.s32 	%r15, %r70, %r5;
	setp.lt.s32 	%p6, %r15, %r7;
	@%p6 bra 	$L__BB24_4;
	mov.b32 	%r71, 0;
	st.shared.u32 	[%r9], %r71;
	mov.f64 	%fd71, 0d0000000000000000;
	bra.uni 	$L__BB24_5;
$L__BB24_4:
	mul.wide.s32 	%rd18, %r15, 4;
	add.s64 	%rd19, %rd2, %rd18;
	ld.global.u32 	%r72, [%rd19];
	st.shared.u32 	[%r9], %r72;
	mul.wide.s32 	%rd20, %r15, 8;
	add.s64 	%rd21, %rd1, %rd20;
	ld.global.f64 	%fd71, [%rd21];
$L__BB24_5:
	st.shared.f64 	[%r10], %fd71;
	bar.sync 	0;
	add.s32 	%r73, %r15, 256;
	setp.lt.s32 	%p7, %r73, %r7;
	@%p7 bra 	$L__BB24_7;
	mov.b32 	%r74, 0;
	st.shared.u32 	[%r9+1024], %r74;
	mov.f64 	%fd72, 0d0000000000000000;
	bra.uni 	$L__BB24_8;
$L__BB24_7:
	mul.wide.s32 	%rd22, %r15, 4;
	add.s64 	%rd23, %rd2, %rd22;
	ld.global.u32 	%r75, [%rd23+1024];
	st.shared.u32 	[%r9+1024], %r75;
	mul.wide.s32 	%rd24, %r15, 8;
	add.s64 	%rd25, %rd1, %rd24;
	ld.global.f64 	%fd72, [%rd25+2048];
$L__BB24_8:
	st.shared.f64 	[%r10+2048], %fd72;
	bar.sync 	0;
	add.s32 	%r76, %r15, 512;
	setp.lt.s32 	%p8, %r76, %r7;
	@%p8 bra 	$L__BB24_10;
	mov.b32 	%r77, 0;
	st.shared.u32 	[%r9+2048], %r77;
	mov.f64 	%fd73, 0d0000000000000000;
	bra.uni 	$L__BB24_11;
$L__BB24_10:
	mul.wide.s32 	%rd26, %r15, 4;
	add.s64 	%rd27, %rd2, %rd26;
	ld.global.u32 	%r78, [%rd27+2048];
	st.shared.u32 	[%r9+2048], %r78;
	mul.wide.s32 	%rd28, %r15, 8;
	add.s64 	%rd29, %rd1, %rd28;
	ld.global.f64 	%fd73, [%rd29+4096];
$L__BB24_11:
	st.shared.f64 	[%r10+4096], %fd73;
	bar.sync 	0;
	add.s32 	%r79, %r15, 768;
	setp.lt.s32 	%p9, %r79, %r7;
	@%p9 bra 	$L__BB24_13;
	mov.b32 	%r80, 0;
	st.shared.u32 	[%r9+3072], %r80;
	mov.f64 	%fd74, 0d0000000000000000;
	bra.uni 	$L__BB24_14;
$L__BB24_13:
	mul.wide.s32 	%rd30, %r15, 4;
	add.s64 	%rd31, %rd2, %rd30;
	ld.global.u32 	%r81, [%rd31+3072];
	st.shared.u32 	[%r9+3072], %r81;
	mul.wide.s32 	%rd32, %r15, 8;
	add.s64 	%rd33, %rd1, %rd32;
	ld.global.f64 	%fd74, [%rd33+6144];
$L__BB24_14:
	st.shared.f64 	[%r10+6144], %fd74;
	bar.sync 	0;
	setp.le.s32 	%p10, %r8, %r118;
	or.pred  	%p2, %p1, %p10;
	@%p2 bra 	$L__BB24_22;
	setp.lt.s32 	%p11, %r117, 4;
	mov.b32 	%r122, 0;
	@%p11 bra 	$L__BB24_18;
	mov.u32 	%r85, _ZZ17sconv_batch_tiledIdLi2ELi16ELi16ELi56ELi1ELi0EEvPKiS1_PKT_S4_iiiiiiiiiS4_PS2_iiiiE8values_s;
	add.s32 	%r120, %r85, 16;
	mov.u32 	%r86, _ZZ17sconv_batch_tiledIdLi2ELi16ELi16ELi56ELi1ELi0EEvPKiS1_PKT_S4_iiiiiiiiiS4_PS2_iiiiE8colidx_s;
	add.s32 	%r119, %r86, 8;
	and.b32  	%r87, %r14, 2044;
	neg.s32 	%r121, %r87;
$L__BB24_17:
	and.b32  	%r122, %r14, 2044;
	ld.shared.f64 	%fd37, [%r120+-16];
	ld.shared.s32 	%rd38, [%r119+-8];
	add.s64 	%rd39, %rd3, %rd38;
	shl.b64 	%rd40, %rd39, 3;
	add.s64 	%rd34, %rd5, %rd40;
	// begin inline asm
	ld.global.nc.f64 %fd33, [%rd34];
	// end inline asm
	fma.rn.f64 	%fd38, %fd37, %fd33, %fd77;
	ld.shared.f64 	%fd39, [%r120+-8];
	ld.shared.s32 	%rd41, [%r119+-4];
	add.s64 	%rd42, %rd3, %rd41;
	shl.b64 	%rd43, %rd42, 3;
	add.s64 	%rd35, %rd5, %rd43;
	// begin inline asm
	ld.global.nc.f64 %fd34, [%rd35];
	// end inline asm
	fma.rn.f64 	%fd40, %fd39, %fd34, %fd38;
	ld.shared.f64 	%fd41, [%r120];
	ld.shared.s32 	%rd44, [%r119];
	add.s64 	%rd45, %rd3, %rd44;
	shl.b64 	%rd46, %rd45, 3;
	add.s64 	%rd36, %rd5, %rd46;
	// begin inline asm
	ld.global.nc.f64 %fd35, [%rd36];
	// end inline asm
	fma.rn.f64 	%fd42, %fd41, %fd35, %fd40;
	ld.shared.f64 	%fd43, [%r120+8];
	ld.shared.s32 	%rd47, [%r119+4];
	add.s64 	%rd48, %rd3, %rd47;
	shl.b64 	%rd49, %rd48, 3;
	add.s64 	%rd37, %rd5, %rd49;
	// begin inline asm
	ld.global.nc.f64 %fd36, [%rd37];
	// end inline asm
	fma.rn.f64 	%fd77, %fd43, %fd36, %fd42;
	add.s32 	%r121, %r121, 4;
	add.s32 	%r120, %r120, 32;
	add.s32 	%r119, %r119, 16;
	setp.ne.s32 	%p12, %r121, 0;
	@%p12 bra 	$L__BB24_17;
$L__BB24_18:
	and.b32  	%r88, %r14, 3;
	setp.eq.s32 	%p13, %r88, 0;
	@%p13 bra 	$L__BB24_22;
	shl.b32 	%r89, %r122, 3;
	mov.u32 	%r90, _ZZ17sconv_batch_tiledIdLi2ELi16ELi16ELi56ELi1ELi0EEvPKiS1_PKT_S4_iiiiiiiiiS4_PS2_iiiiE8values_s;
	add.s32 	%r25, %r90, %r89;
	ld.shared.f64 	%fd45, [%r25];
	shl.b32 	%r91, %r122, 2;
	mov.u32 	%r92, _ZZ17sconv_batch_tiledIdLi2ELi16ELi16ELi56ELi1ELi0EEvPKiS1_PKT_S4_iiiiiiiiiS4_PS2_iiiiE8colidx_s;
	add.s32 	%r26, %r92, %r91;
	ld.shared.s32 	%rd51, [%r26];
	add.s64 	%rd52, %rd3, %rd51;
	shl.b64 	%rd53, %rd52, 3;
	add.s64 	%rd50, %rd5, %rd53;
	// begin inline asm
	ld.global.nc.f64 %fd44, [%rd50];
	// end inline asm
	fma.rn.f64 	%fd77, %fd45, %fd44, %fd77;
	and.b32  	%r93, %r14, 3;
	setp.eq.s32 	%p14, %r93, 1;
	@%p14 bra 	$L__BB24_22;
	ld.shared.f64 	%fd47, [%r25+8];
	ld.shared.s32 	%rd55, [%r26+4];
	add.s64 	%rd56, %rd3, %rd55;
	shl.b64 	%rd57, %rd56, 3;
	add.s64 	%rd54, %rd5, %rd57;
	// begin inline asm
	ld.global.nc.f64 %fd46, [%rd54];
	// end inline asm
	fma.rn.f64 	%fd77, %fd47, %fd46, %fd77;
	and.b32  	%r94, %r14, 3;
	setp.eq.s32 	%p15, %r94, 2;
	@%p15 bra 	$L__BB24_22;
	ld.shared.f64 	%fd49, [%r25+16];
	ld.shared.s32 	%rd59, [%r26+8];
	add.s64 	%rd60, %rd3, %rd59;
	shl.b64 	%rd61, %rd60, 3;
	add.s64 	%rd58, %rd5, %rd61;
	// begin inline asm
	ld.global.nc.f64 %fd48, [%rd58];
	// end inline asm
	fma.rn.f64 	%fd77, %fd49, %fd48, %fd77;
$L__BB24_22:
	@%p2 bra 	$L__BB24_30;
	and.b32  	%r27, %r14, 3;
	setp.lt.s32 	%p16, %r117, 4;
	mov.b32 	%r124, 0;
	@%p16 bra 	$L__BB24_26;
	and.b32  	%r124, %r14, 2044;
	mov.b32 	%r123, 0;
$L__BB24_25:
	shl.b32 	%r97, %r123, 3;
	mov.u32 	%r98, _ZZ17sconv_batch_tiledIdLi2ELi16ELi16ELi56ELi1ELi0EEvPKiS1_PKT_S4_iiiiiiiiiS4_PS2_iiiiE8values_s;
	add.s32 	%r99, %r98, %r97;
	ld.shared.f64 	%fd54, [%r99];
	shl.b32 	%r100, %r123, 2;
	mov.u32 	%r101, _ZZ17sconv_batch_tiledIdLi2ELi16ELi16ELi56ELi1ELi0EEvPKiS1_PKT_S4_iiiiiiiiiS4_PS2_iiiiE8colidx_s;
	add.s32 	%r102, %r101, %r100;
	ld.shared.s32 	%rd66, [%r102];
	add.s64 	%rd67, %rd4, %rd66;
	shl.b64 	%rd68, %rd67, 3;
	add.s64 	%rd62, %rd5, %rd68;
	// begin inline asm
	ld.global.nc.f64 %fd50, [%rd62];
	// end inline asm
	fma.rn.f64 	%fd55, %fd54, %fd50, %fd80;
	ld.shared.f64 	%fd56, [%r99+8];
	ld.shared.s32 	%rd69, [%r102+4];
	add.s64 	%rd70, %rd4, %rd69;
	shl.b64 	%rd71, %rd70, 3;
	add.s64 	%rd63, %rd5, %rd71;
	// begin inline asm
	ld.global.nc.f64 %fd51, [%rd63];
	// end inline asm
	fma.rn.f64 	%fd57, %fd56, %fd51, %fd55;
	ld.shared.f64 	%fd58, [%r99+16];
	ld.shared.s32 	%rd72, [%r102+8];
	add.s64 	%rd73, %rd4, %rd72;
	shl.b64 	%rd74, %rd73, 3;
	add.s64 	%rd64, %rd5, %rd74;
	// begin inline asm
	ld.global.nc.f64 %fd52, [%rd64];
	// end inline asm
	fma.rn.f64 	%fd59, %fd58, %fd52, %fd57;
	ld.shared.f64 	%fd60, [%r99+24];
	ld.shared.s32 	%rd75, [%r102+12];
	add.s64 	%rd76, %rd4, %rd75;
	shl.b64 	%rd77, %rd76, 3;
	add.s64 	%rd65, %rd5, %rd77;
	// begin inline asm
	ld.global.nc.f64 %fd53, [%rd65];
	// end inline asm
	fma.rn.f64 	%fd80, %fd60, %fd53, %fd59;
	add.s32 	%r123, %r123, 4;
	setp.ne.s32 	%p17, %r123, %r124;
	@%p17 bra 	$L__BB24_25;
$L__BB24_26:
	setp.eq.s32 	%p18, %r27, 0;
	@%p18 bra 	$L__BB24_30;
	shl.b32 	%r103, %r124, 3;
	mov.u32 	%r104, _ZZ17sconv_batch_tiledIdLi2ELi16ELi16ELi56ELi1ELi0EEvPKiS1_PKT_S4_iiiiiiiiiS4_PS2_iiiiE8values_s;
	add.s32 	%r32, %r104, %r103;
	ld.shared.f64 	%fd62, [%r32];
	shl.b32 	%r105, %r124, 2;
	mov.u32 	%r106, _ZZ17sconv_batch_tiledIdLi2ELi16ELi16ELi56ELi1ELi0EEvPKiS1_PKT_S4_iiiiiiiiiS4_PS2_iiiiE8colidx_s;
	add.s32 	%r33, %r106, %r105;
	ld.shared.s32 	%rd79, [%r33];
	add.s64 	%rd80, %rd4, %rd79;
	shl.b64 	%rd81, %rd80, 3;
	add.s64 	%rd78, %rd5, %rd81;
	// begin inline asm
	ld.global.nc.f64 %fd61, [%rd78];
	// end inline asm
	fma.rn.f64 	%fd80, %fd62, %fd61, %fd80;
	setp.eq.s32 	%p19, %r27, 1;
	@%p19 bra 	$L__BB24_30;
	ld.shared.f64 	%fd64, [%r32+8];
	ld.shared.s32 	%rd83, [%r33+4];
	add.s64 	%rd84, %rd4, %rd83;
	shl.b64 	%rd85, %rd84, 3;
	add.s64 	%rd82, %rd5, %rd85;
	// begin inline asm
	ld.global.nc.f64 %fd63, [%rd82];
	// end inline asm
	fma.rn.f64 	%fd80, %fd64, %fd63, %fd80;
	setp.eq.s32 	%p20, %r27, 2;
	@%p20 bra 	$L__BB24_30;
	ld.shared.f64 	%fd66, [%r32+16];
	ld.shared.s32 	%rd87, [%r33+8];
	add.s64 	%rd88, %rd4, %rd87;
	shl.b64 	%rd89, %rd88, 3;
	add.s64 	%rd86, %rd5, %rd89;
	// begin inline asm
	ld.global.nc.f64 %fd65, [%rd86];
	// end inline asm
	fma.rn.f64 	%fd80, %fd66, %fd65, %fd80;
$L__BB24_30:
	bar.sync 	0;
	add.s32 	%r118, %r118, 1024;
	setp.lt.s32 	%p21, %r118, %r8;
	add.s32 	%r117, %r117, -1024;
	@%p21 bra 	$L__BB24_2;
$L__BB24_31:
	ld.param.u32 	%r116, [_Z17sconv_batch_tiledIdLi2ELi16ELi16ELi56ELi1ELi0EEvPKiS1_PKT_S4_iiiiiiiiiS4_PS2_iiii_param_18];
	setp.lt.s32 	%p22, %r1, %r42;
	setp.lt.s32 	%p23, %r2, %r43;
	and.pred  	%p24, %p22, %p23;
	mul.lo.s32 	%r11, %r116, %r41;
	@%p24 bra 	$L__BB24_32;
	bra.uni 	$L__BB24_33;
$L__BB24_32:
	ld.param.u64 	%rd95, [_Z17sconv_batch_tiledIdLi2ELi16ELi16ELi56ELi1ELi0EEvPKiS1_PKT_S4_iiiiiiiiiS4_PS2_iiii_param_14];
	cvta.to.global.u64 	%rd90, %rd95;
	mul.lo.s32 	%r107, %r4, %r11;
	shl.b32 	%r108, %r107, 1;
	add.s32 	%r109, %r108, %r3;
	mad.lo.s32 	%r110, %r109, %r42, %r1;
	mad.lo.s32 	%r111, %r110, %r43, %r2;
	mul.wide.s32 	%rd91, %r111, 8;
	add.s64 	%rd92, %rd90, %rd91;
	st.global.f64 	[%rd92], %fd77;
	add.s32 	%r112, %r109, %r11;
	mad.lo.s32 	%r113, %r112, %r42, %r1;
	mad.lo.s32 	%r114, %r113, %r43, %r2;
	mul.wide.s32 	%rd93, %r114, 8;
	add.s64 	%rd94, %rd90, %rd93;
	st.global.f64 	[%rd94], %fd80;
$L__BB24_33:
	ret;

}
	// .globl	_Z15sconv_relu_baseIdEvPKiS1_PKT_S4_iiiiiiiiS4_PS2_iii
.visible .entry _Z15sconv_relu_baseIdEvPKiS1_PKT_S4_iiiiiiiiS4_PS2_iii(
	.param .u64 .ptr .align 1 _Z15sconv_relu_baseIdEvPKiS1_PKT_S4_iiiiiiiiS4_PS2_iii_param_0,
	.param .u64 .ptr .align 1 _Z15sconv_relu_baseIdEvPKiS1_PKT_S4_iiiiiiiiS4_PS2_iii_param_1,
	.param .u64 .ptr .align 1 _Z15sconv_relu_baseIdEvPKiS1_PKT_S4_iiiiiiiiS4_PS2_iii_param_2,
	.param .u64 .ptr .align 1 _Z15sconv_relu_baseIdEvPKiS1_PKT_S4_iiiiiiiiS4_PS2_iii_param_3,
	.param .u32 _Z15sconv_relu_baseIdEvPKiS1_PKT_S4_iiiiiiiiS4_PS2_iii_param_4,
	.param .u32 _Z15sconv_relu_baseIdEvPKiS1_PKT_S4_iiiiiiiiS4_PS2_iii_param_5,
	.param .u32 _Z15sconv_relu_baseIdEvPKiS1_PKT_S4_iiiiiiiiS4_PS2_iii_param_6,
	.param .u32 _Z15sconv_relu_baseIdEvPKiS1_PKT_S4_iiiiiiiiS4_PS2_iii_param_7,
	.param .u32 _Z15sconv_relu_baseIdEvPKiS1_PKT_S4_iiiiiiiiS4_PS2_iii_param_8,
	.param .u32 _Z15sconv_relu_baseIdEvPKiS1_PKT_S4_iiiiiiiiS4_PS2_iii_param_9,
	.param .u32 _Z15sconv_relu_baseIdEvPKiS1_PKT_S4_iiiiiiiiS4_PS2_iii_param_10,
	.param .u32 _Z15sconv_relu_baseIdEvPKiS1_PKT_S4_iiiiiiiiS4_PS2_iii_param_11,
	.param .u64 .ptr .align 1 _Z15sconv_relu_baseIdEvPKiS1_PKT_S4_iiiiiiiiS4_PS2_iii_param_12,
	.param .u64 .ptr .align 1 _Z15sconv_relu_baseIdEvPKiS1_PKT_S4_iiiiiiiiS4_PS2_iii_param_13,
	.param .u32 _Z15sconv_relu_baseIdEvPKiS1_PKT_S4_iiiiiiiiS4_PS2_iii_param_14,
	.param .u32 _Z15sconv_relu_baseIdEvPKiS1_PKT_S4_iiiiiiiiS4_PS2_iii_param_15,
	.param .u32 _Z15sconv_relu_baseIdEvPKiS1_PKT_S4_iiiiiiiiS4_PS2_iii_param_16
)
{
	.reg .pred 	%p<15>;
	.reg .b32 	%r<51>;
	.reg .b64 	%rd<98>;
	.reg .b64 	%fd<67>;

	ld.param.u64 	%rd5, [_Z15sconv_relu_baseIdEvPKiS1_PKT_S4_iiiiiiiiS4_PS2_iii_param_0];
	ld.param.u64 	%rd8, [_Z15sconv_relu_baseIdEvPKiS1_PKT_S4_iiiiiiiiS4_PS2_iii_param_1];
	ld.param.u64 	%rd9, [_Z15sconv_relu_baseIdEvPKiS1_PKT_S4_iiiiiiiiS4_PS2_iii_param_2];
	ld.param.u64 	%rd10, [_Z15sconv_relu_baseIdEvPKiS1_PKT_S4_iiiiiiiiS4_PS2_iii_param_3];
	ld.param.u32 	%r19, [_Z15sconv_relu_baseIdEvPKiS1_PKT_S4_iiiiiiiiS4_PS2_iii_param_5];
	ld.param.u32 	%r20, [_Z15sconv_relu_baseIdEvPKiS1_PKT_S4_iiiiiiiiS4_PS2_iii_param_7];
	ld.param.u32 	%r21, [_Z15sconv_relu_baseIdEvPKiS1_PKT_S4_iiiiiiiiS4_PS2_iii_param_8];
	ld.param.u32 	%r22, [_Z15sconv_relu_baseIdEvPKiS1_PKT_S4_iiiiiiiiS4_PS2_iii_param_9];
	ld.param.u64 	%rd6, [_Z15sconv_relu_baseIdEvPKiS1_PKT_S4_iiiiiiiiS4_PS2_iii_param_12];
	ld.param.u64 	%rd7, [_Z15sconv_relu_baseIdEvPKiS1_PKT_S4_iiiiiiiiS4_PS2_iii_param_13];
	ld.param.u32 	%r25, [_Z15sconv_relu_baseIdEvPKiS1_PKT_S4_iiiiiiiiS4_PS2_iii_param_14];
	ld.param.u32 	%r23, [_Z15sconv_relu_baseIdEvPKiS1_PKT_S4_iiiiiiiiS4_PS2_iii_param_15];
	ld.param.u32 	%r24, [_Z15sconv_relu_baseIdEvPKiS1_PKT_S4_iiiiiiiiS4_PS2_iii_param_16];
	cvta.to.global.u64 	%rd1, %rd10;
	cvta.to.global.u64 	%rd2, %rd8;
	cvta.to.global.u64 	%rd3, %rd9;
	mov.u32 	%r26, %ctaid.y;
	mov.u32 	%r27, %ntid.y;
	mov.u32 	%r28, %tid.y;
	mad.lo.s32 	%r1, %r26, %r27, %r28;
	mov.u32 	%r29, %ctaid.x;
	mov.u32 	%r30, %ntid.x;
	mov.u32 	%r31, %tid.x;
	mad.lo.s32 	%r2, %r29, %r30, %r31;
	mov.u32 	%r32, %ctaid.z;
	mov.u32 	%r33, %ntid.z;
	mov.u32 	%r34, %tid.z;
	mad.lo.s32 	%r3, %r32, %r33, %r34;
	setp.ge.s32 	%p1, %r3, %r25;
	setp.ge.s32 	%p2, %r1, %r23;
	or.pred  	%p3, %p1, %p2;
	setp.ge.s32 	%p4, %r2, %r24;
	or.pred  	%p5, %p3, %p4;
	@%p5 bra 	$L__BB25_14;
	cvta.to.global.u64 	%rd11, %rd5;
	cvta.to.global.u64 	%rd12, %rd6;
	mul.lo.s32 	%r35, %r21, %r1;
	add.s32 	%r36, %r20, %r19;
	mul.lo.s32 	%r37, %r35, %r36;
	cvt.s64.s32 	%rd13, %r37;
	mul.lo.s32 	%r38, %r22, %r2;
	cvt.s64.s32 	%rd14, %r38;
	add.s64 	%rd4, %rd13, %rd14;
	mul.wide.u32 	%rd15, %r3, 8;
	add.s64 	%rd16, %rd12, %rd15;
	ld.global.f64 	%fd66, [%rd16];
	mul.wide.u32 	%rd17, %r3, 4;
	add.s64 	%rd18, %rd11, %rd17;
	ld.global.u32 	%r48, [%rd18];
	ld.global.u32 	%r5, [%rd18+4];
	setp.ge.s32 	%p6, %r48, %r5;
	@%p6 bra 	$L__BB25_13;
	add.s32 	%r39, %r48, 1;
	max.s32 	%r40, %r5, %r39;
	sub.s32 	%r6, %r40, %r48;
	and.b32  	%r7, %r6, 7;
	sub.s32 	%r41, %r48, %r40;
	setp.gt.u32 	%p7, %r41, -8;
	@%p7 bra 	$L__BB25_5;
	and.b32  	%r42, %r6, -8;
	neg.s32 	%r46, %r42;
$L__BB25_4:
	.pragma "nounroll";
	mul.wide.s32 	%rd19, %r48, 8;
	add.s64 	%rd20, %rd3, %rd19;
	mul.wide.s32 	%rd21, %r48, 4;
	add.s64 	%rd22, %rd2, %rd21;
	ld.global.f64 	%fd15, [%rd20];
	ld.global.s32 	%rd23, [%rd22];
	add.s64 	%rd24, %rd4, %rd23;
	shl.b64 	%rd25, %rd24, 3;
	add.s64 	%rd26, %rd1, %rd25;
	ld.global.f64 	%fd16, [%rd26];
	fma.rn.f64 	%fd17, %fd15, %fd16, %fd66;
	ld.global.f64 	%fd18, [%rd20+8];
	ld.global.s32 	%rd27, [%rd22+4];
	add.s64 	%rd28, %rd4, %rd27;
	shl.b64 	%rd29, %rd28, 3;
	add.s64 	%rd30, %rd1, %rd29;
	ld.global.f64 	%fd19, [%rd30];
	fma.rn.f64 	%fd20, %fd18, %fd19, %fd17;
	ld.global.f64 	%fd21, [%rd20+16];
	ld.global.s32 	%rd31, [%rd22+8];
	add.s64 	%rd32, %rd4, %rd31;
	shl.b64 	%rd33, %rd32, 3;
	add.s64 	%rd34, %rd1, %rd33;
	ld.global.f64 	%fd22, [%rd34];
	fma.rn.f64 	%fd23, %fd21, %fd22, %fd20;
	ld.global.f64 	%fd24, [%rd20+24];
	ld.global.s32 	%rd35, [%rd22+12];
	add.s64 	%rd36, %rd4, %rd35;
	shl.b64 	%rd37, %rd36, 3;
	add.s64 	%rd38, %rd1, %rd37;
	ld.global.f64 	%fd25, [%rd38];
	fma.rn.f64 	%fd26, %fd24, %fd25, %fd23;
	ld.global.f64 	%fd27, [%rd20+32];
	ld.global.s32 	%rd39, [%rd22+16];
	add.s64 	%rd40, %rd4, %rd39;
	shl.b64 	%rd41, %rd40, 3;
	add.s64 	%rd42, %rd1, %rd41;
	ld.global.f64 	%fd28, [%rd42];
	fma.rn.f64 	%fd29, %fd27, %fd28, %fd26;
	ld.global.f64 	%fd30, [%rd20+40];
	ld.global.s32 	%rd43, [%rd22+20];
	add.s64 	%rd44, %rd4, %rd43;
	shl.b64 	%rd45, %rd44, 3;
	add.s64 	%rd46, %rd1, %rd45;
	ld.global.f64 	%fd31, [%rd46];
	fma.rn.f64 	%fd32, %fd30, %fd31, %fd29;
	ld.global.f64 	%fd33, [%rd20+48];
	ld.global.s32 	%rd47, [%rd22+24];
	add.s64 	%rd48, %rd4, %rd47;
	shl.b64 	%rd49, %rd48, 3;
	add.s64 	%rd50, %rd1, %rd49;
	ld.global.f64 	%fd34, [%rd50];
	fma.rn.f64 	%fd35, %fd33, %fd34, %fd32;
	ld.global.f64 	%fd36, [%rd20+56];
	ld.global.s32 	%rd51, [%rd22+28];
	add.s64 	%rd52, %rd4, %rd51;
	shl.b64 	%rd53, %rd52, 3;
	add.s64 	%rd54, %rd1, %rd53;
	ld.global.f64 	%fd37, [%rd54];
	fma.rn.f64 	%fd66, %fd36, %fd37, %fd35;
	add.s32 	%r48, %r48, 8;
	add.s32 	%r46, %r46, 8;
	setp.ne.s32 	%p8, %r46, 0;
	@%p8 bra 	$L__BB25_4;
$L__BB25_5:
	setp.eq.s32 	%p9, %r7, 0;
	@%p9 bra 	$L__BB25_13;
	and.b32  	%r14, %r6, 3;
	setp.lt.u32 	%p10, %r7, 4;
	@%p10 bra 	$L__BB25_8;
	mul.wide.s32 	%rd55, %r48, 8;
	add.s64 	%rd56, %rd3, %rd55;
	ld.global.f64 	%fd39, [%rd56];
	mul.wide.s32 	%rd57, %r48, 4;
	add.s64 	%rd58, %rd2, %rd57;
	ld.global.s32 	%rd59, [%rd58];
	add.s64 	%rd60, %rd4, %rd59;
	shl.b64 	%rd61, %rd60, 3;
	add.s64 	%rd62, %rd1, %rd61;
	ld.global.f64 	%fd40, [%rd62];
	fma.rn.f64 	%fd41, %fd39, %fd40, %fd66;
	ld.global.f64 	%fd42, [%rd56+8];
	ld.global.s32 	%rd63, [%rd58+4];
	add.s64 	%rd64, %rd4, %rd63;
	shl.b64 	%rd65, %rd64, 3;
	add.s64 	%rd66, %rd1, %rd65;
	ld.global.f64 	%fd43, [%rd66];
	fma.rn.f64 	%fd44, %fd42, %fd43, %fd41;
	ld.global.f64 	%fd45, [%rd56+16];
	ld.global.s32 	%rd67, [%rd58+8];
	add.s64 	%rd68, %rd4, %rd67;
	shl.b64 	%rd69, %rd68, 3;
	add.s64 	%rd70, %rd1, %rd69;
	ld.global.f64 	%fd46, [%rd70];
	fma.rn.f64 	%fd47, %fd45, %fd46, %fd44;
	ld.global.f64 	%fd48, [%rd56+24];
	ld.global.s32 	%rd71, [%rd58+12];
	add.s64 	%rd72, %rd4, %rd71;
	shl.b64 	%rd73, %rd72, 3;
	add.s64 	%rd74, %rd1, %rd73;
	ld.global.f64 	%fd49, [%rd74];
	fma.rn.f64 	%fd66, %fd48, %fd49, %fd47;
	add.s32 	%r48, %r48, 4;
$L__BB25_8:
	setp.eq.s32 	%p11, %r14, 0;
	@%p11 bra 	$L__BB25_13;
	setp.eq.s32 	%p12, %r14, 1;
	@%p12 bra 	$L__BB25_11;
	mul.wide.s32 	%rd75, %r48, 8;
	add.s64 	%rd76, %rd3, %rd75;
	ld.global.f64 	%fd51, [%rd76];
	mul.wide.s32 	%rd77, %r48, 4;
	add.s64 	%rd78, %rd2, %rd77;
	ld.global.s32 	%rd79, [%rd78];
	add.s64 	%rd80, %rd4, %rd79;
	shl.b64 	%rd81, %rd80, 3;
	add.s64 	%rd82, %rd1, %rd81;
	ld.global.f64 	%fd52, [%rd82];
	fma.rn.f64 	%fd53, %fd51, %fd52, %fd66;
	ld.global.f64 	%fd54, [%rd76+8];
	ld.global.s32 	%rd83, [%rd78+4];
	add.s64 	%rd84, %rd4, %rd83;
	shl.b64 	%rd85, %rd84, 3;
	add.s64 	%rd86, %rd1, %rd85;
	ld.global.f64 	%fd55, [%rd86];
	fma.rn.f64 	%fd66, %fd54, %fd55, %fd53;
	add.s32 	%r48, %r48, 2;
$L__BB25_11:
	and.b32  	%r43, %r6, 1;
	setp.eq.b32 	%p13, %r43, 1;
	not.pred 	%p14, %p13;
	@%p14 bra 	$L__BB25_13;
	mul.wide.s32 	%rd87, %r48, 8;
	add.s64 	%rd88, %rd3, %rd87;
	ld.global.f64 	%fd56, [%rd88];
	mul.wide.s32 	%rd89, %r48, 4;
	add.s64 	%rd90, %rd2, %rd89;
	ld.global.s32 	%rd91, [%rd90];
	add.s64 	%rd92, %rd4, %rd91;
	shl.b64 	%rd93, %rd92, 3;
	add.s64 	%rd94, %rd1, %rd93;
	ld.global.f64 	%fd57, [%rd94];
	fma.rn.f64 	%fd66, %fd56, %fd57, %fd66;
$L__BB25_13:
	max.f64 	%fd58, %fd66, 0d0000000000000000;
	mad.lo.s32 	%r44, %r23, %r3, %r1;
	mad.lo.s32 	%r45, %r44, %r24, %r2;
	cvta.to.global.u64 	%rd95, %rd7;
	mul.wide.s32 	%rd96, %r45, 8;
	add.s64 	%rd97, %rd95, %rd96;
	st.global.f64 	[%rd97], %fd58;
$L__BB25_14:
	ret;

}
	// .globl	_Z10sconv_baseIdEvPKiS1_PKT_S4_iiiiiiiiS4_PS2_iii
.visible .entry _Z10sconv_baseIdEvPKiS1_PKT_S4_iiiiiiiiS4_PS2_iii(
	.param .u64 .ptr .align 1 _Z10sconv_baseIdEvPKiS1_PKT_S4_iiiiiiiiS4_PS2_iii_param_0,
	.param .u64 .ptr .align 1 _Z10sconv_baseIdEvPKiS1_PKT_S4_iiiiiiiiS4_PS2_iii_param_1,
	.param .u64 .ptr .align 1 _Z10sconv_baseIdEvPKiS1_PKT_S4_iiiiiiiiS4_PS2_iii_param_2,
	.param .u64 .ptr .align 1 _Z10sconv_baseIdEvPKiS1_PKT_S4_iiiiiiiiS4_PS2_iii_param_3,
	.param .u32 _Z10sconv_baseIdEvPKiS1_PKT_S4_iiiiiiiiS4_PS2_iii_param_4,
	.param .u32 _Z10sconv_baseIdEvPKiS1_PKT_S4_iiiiiiiiS4_PS2_iii_param_5,
	.param .u32 _Z10sconv_baseIdEvPKiS1_PKT_S4_iiiiiiiiS4_PS2_iii_param_6,
	.param .u32 _Z10sconv_baseIdEvPKiS1_PKT_S4_iiiiiiiiS4_PS2_iii_param_7,
	.param .u32 _Z10sconv_baseIdEvPKiS1_PKT_S4_iiiiiiiiS4_PS2_iii_param_8,
	.param .u32 _Z10sconv_baseIdEvPKiS1_PKT_S4_iiiiiiiiS4_PS2_iii_param_9,
	.param .u32 _Z10sconv_baseIdEvPKiS1_PKT_S4_iiiiiiiiS4_PS2_iii_param_10,
	.param .u32 _Z10sconv_baseIdEvPKiS1_PKT_S4_iiiiiiiiS4_PS2_iii_param_11,
	.param .u64 .ptr .align 1 _Z10sconv_baseIdEvPKiS1_PKT_S4_iiiiiiiiS4_PS2_iii_param_12,
	.param .u64 .ptr .align 1 _Z10sconv_baseIdEvPKiS1_PKT_S4_iiiiiiiiS4_PS2_iii_param_13,
	.param .u32 _Z10sconv_baseIdEvPKiS1_PKT_S4_iiiiiiiiS4_PS2_iii_param_14,
	.param .u32 _Z10sconv_baseIdEvPKiS1_PKT_S4_iiiiiiiiS4_PS2_iii_param_15,
	.param .u32 _Z10sconv_baseIdEvPKiS1_PKT_S4_iiiiiiiiS4_PS2_iii_param_16
)
{
	.reg .pred 	%p<15>;
	.reg .b32 	%r<51>;
	.reg .b64 	%rd<94>;
	.reg .b64 	%fd<68>;

	ld.param.u64 	%rd5, [_Z10sconv_baseIdEvPKiS1_PKT_S4_iiiiiiiiS4_PS2_iii_param_0];
	ld.param.u64 	%rd7, [_Z10sconv_baseIdEvPKiS1_PKT_S4_iiiiiiiiS4_PS2_iii_param_1];
	ld.param.u64 	%rd8, [_Z10sconv_baseIdEvPKiS1_PKT_S4_iiiiiiiiS4_PS2_iii_param_2];
	ld.param.u64 	%rd9, [_Z10sconv_baseIdEvPKiS1_PKT_S4_iiiiiiiiS4_PS2_iii_param_3];
	ld.param.u32 	%r19, [_Z10sconv_baseIdEvPKiS1_PKT_S4_iiiiiiiiS4_PS2_iii_param_5];
	ld.param.u32 	%r20, [_Z10sconv_baseIdEvPKiS1_PKT_S4_iiiiiiiiS4_PS2_iii_param_7];
	ld.param.u32 	%r21, [_Z10sconv_baseIdEvPKiS1_PKT_S4_iiiiiiiiS4_PS2_iii_param_8];
	ld.param.u32 	%r22, [_Z10sconv_baseIdEvPKiS1_PKT_S4_iiiiiiiiS4_PS2_iii_param_9];
	ld.param.u64 	%rd6, [_Z10sconv_baseIdEvPKiS1_PKT_S4_iiiiiiiiS4_PS2_iii_param_13];
	ld.param.u32 	%r25, [_Z10sconv_baseIdEvPKiS1_PKT_S4_iiiiiiiiS4_PS2_iii_param_14];
	ld.param.u32 	%r23, [_Z10sconv_baseIdEvPKiS1_PKT_S4_iiiiiiiiS4_PS2_iii_param_15];
	ld.param.u32 	%r24, [_Z10sconv_baseIdEvPKiS1_PKT_S4_iiiiiiiiS4_PS2_iii_param_16];
	cvta.to.global.u64 	%rd1, %rd9;
	cvta.to.global.u64 	%rd2, %rd7;
	cvta.to.global.u64 	%rd3, %rd8;
	mov.u32 	%r26, %ctaid.y;
	mov.u32 	%r27, %ntid.y;
	mov.u32 	%r28, %tid.y;
	mad.lo.s32 	%r1, %r26, %r27, %r28;
	mov.u32 	%r29, %ctaid.x;
	mov.u32 	%r30, %ntid.x;
	mov.u32 	%r31, %tid.x;
	mad.lo.s32 	%r2, %r29, %r30, %r31;
	mov.u32 	%r32, %ctaid.z;
	mov.u32 	%r33, %ntid.z;
	mov.u32 	%r34, %tid.z;
	mad.lo.s32 	%r3, %r32, %r33, %r34;
	setp.ge.s32 	%p1, %r3, %r25;
	setp.ge.s32 	%p2, %r1, %r23;
	or.pred  	%p3, %p1, %p2;
	setp.ge.s32 	%p4, %r2, %r24;
	or.pred  	%p5, %p3, %p4;
	@%p5 bra 	$L__BB26_14;
	cvta.to.global.u64 	%rd10, %rd5;
	mul.lo.s32 	%r35, %r21, %r1;
	add.s32 	%r36, %r20, %r19;
	mul.lo.s32 	%r37, %r35, %r36;
	cvt.s64.s32 	%rd11, %r37;
	mul.lo.s32 	%r38, %r22, %r2;
	cvt.s64.s32 	%rd12, %r38;
	add.s64 	%rd4, %rd11, %rd12;
	mul.wide.u32 	%rd13, %r3, 4;
	add.s64 	%rd14, %rd10, %rd13;
	ld.global.u32 	%r48, [%rd14];
	ld.global.u32 	%r5, [%rd14+4];
	setp.ge.s32 	%p6, %r48, %r5;
	mov.f64 	%fd67, 0d0000000000000000;
	@%p6 bra 	$L__BB26_13;
	add.s32 	%r39, %r48, 1;
	max.s32 	%r40, %r5, %r39;
	sub.s32 	%r6, %r40, %r48;
	and.b32  	%r7, %r6, 7;
	sub.s32 	%r41, %r48, %r40;
	setp.gt.u32 	%p7, %r41, -8;
	mov.f64 	%fd67, 0d0000000000000000;
	@%p7 bra 	$L__BB26_5;
	and.b32  	%r42, %r6, -8;
	neg.s32 	%r46, %r42;
	mov.f64 	%fd67, 0d0000000000000000;
$L__BB26_4:
	.pragma "nounroll";
	mul.wide.s32 	%rd15, %r48, 8;
	add.s64 	%rd16, %rd3, %rd15;
	mul.wide.s32 	%rd17, %r48, 4;
	add.s64 	%rd18, %rd2, %rd17;
	ld.global.f64 	%fd17, [%rd16];
	ld.global.s32 	%rd19, [%rd18];
	add.s64 	%rd20, %rd4, %rd19;
	shl.b64 	%rd21, %rd20, 3;
	add.s64 	%rd22, %rd1, %rd21;
	ld.global.f64 	%fd18, [%rd22];
	fma.rn.f64 	%fd19, %fd17, %fd18, %fd67;
	ld.global.f64 	%fd20, [%rd16+8];
	ld.global.s32 	%rd23, [%rd18+4];
	add.s64 	%rd24, %rd4, %rd23;
	shl.b64 	%rd25, %rd24, 3;
	add.s64 	%rd26, %rd1, %rd25;
	ld.global.f64 	%fd21, [%rd26];
	fma.rn.f64 	%fd22, %fd20, %fd21, %fd19;
	ld.global.f64 	%fd23, [%rd16+16];
	ld.global.s32 	%rd27, [%rd18+8];
	add.s64 	%rd28, %rd4, %rd27;
	shl.b64 	%rd29, %rd28, 3;
	add.s64 	%rd30, %rd1, %rd29;
	ld.global.f64 	%fd24, [%rd30];
	fma.rn.f64 	%fd25, %fd23, %fd24, %fd22;
	ld.global.f64 	%fd26, [%rd16+24];
	ld.global.s32 	%rd31, [%rd18+12];
	add.s64 	%rd32, %rd4, %rd31;
	shl.b64 	%rd33, %rd32, 3;
	add.s64 	%rd34, %rd1, %rd33;
	ld.global.f64 	%fd27, [%rd34];
	fma.rn.f64 	%fd28, %fd26, %fd27, %fd25;
	ld.global.f64 	%fd29, [%rd16+32];
	ld.global.s32 	%rd35, [%rd18+16];
	add.s64 	%rd36, %rd4, %rd35;
	shl.b64 	%rd37, %rd36, 3;
	add.s64 	%rd38, %rd1, %rd37;
	ld.global.f64 	%fd30, [%rd38];
	fma.rn.f64 	%fd31, %fd29, %fd30, %fd28;
	ld.global.f64 	%fd32, [%rd16+40];
	ld.global.s32 	%rd39, [%rd18+20];
	add.s64 	%rd40, %rd4, %rd39;
	shl.b64 	%rd41, %rd40, 3;
	add.s64 	%rd42, %rd1, %rd41;
	ld.global.f64 	%fd33, [%rd42];
	fma.rn.f64 	%fd34, %fd32, %fd33, %fd31;
	ld.global.f64 	%fd35, [%rd16+48];
	ld.global.s32 	%rd43, [%rd18+24];
	add.s64 	%rd44, %rd4, %rd43;
	shl.b64 	%rd45, %rd44, 3;
	add.s64 	%rd46, %rd1, %rd45;
	ld.global.f64 	%fd36, [%rd46];
	fma.rn.f64 	%fd37, %fd35, %fd36, %fd34;
	ld.global.f64 	%fd38, [%rd16+56];
	ld.global.s32 	%rd47, [%rd18+28];
	add.s64 	%rd48, %rd4, %rd47;
	shl.b64 	%rd49, %rd48, 3;
	add.s64 	%rd50, %rd1, %rd49;
	ld.global.f64 	%fd39, [%rd50];
	fma.rn.f64 	%fd67, %fd38, %fd39, %fd37;
	add.s32 	%r48, %r48, 8;
	add.s32 	%r46, %r46, 8;
	setp.ne.s32 	%p8, %r46, 0;
	@%p8 bra 	$L__BB26_4;
$L__BB26_5:
	setp.eq.s32 	%p9, %r7, 0;
	@%p9 bra 	$L__BB26_13;
	and.b32  	%r14, %r6, 3;
	setp.lt.u32 	%p10, %r7, 4;
	@%p10 bra 	$L__BB26_8;
	mul.wide.s32 	%rd51, %r48, 8;
	add.s64 	%rd52, %rd3, %rd51;
	ld.global.f64 	%fd41, [%rd52];
	mul.wide.s32 	%rd53, %r48, 4;
	add.s64 	%rd54, %rd2, %rd53;
	ld.global.s32 	%rd55, [%rd54];
	add.s64 	%rd56, %rd4, %rd55;
	shl.b64 	%rd57, %rd56, 3;
	add.s64 	%rd58, %rd1, %rd57;
	ld.global.f64 	%fd42, [%rd58];
	fma.rn.f64 	%fd43, %fd41, %fd42, %fd67;
	ld.global.f64 	%fd44, [%rd52+8];
	ld.global.s32 	%rd59, [%rd54+4];
	add.s64 	%rd60, %rd4, %rd59;
	shl.b64 	%rd61, %rd60, 3;
	add.s64 	%rd62, %rd1, %rd61;
	ld.global.f64 	%fd45, [%rd62];
	fma.rn.f64 	%fd46, %fd44, %fd45, %fd43;
	ld.global.f64 	%fd47, [%rd52+16];
	ld.global.s32 	%rd63, [%rd54+8];
	add.s64 	%rd64, %rd4, %rd63;
	shl.b64 	%rd65, %rd64, 3;
	add.s64 	%rd66, %rd1, %rd65;
	ld.global.f64 	%fd48, [%rd66];
	fma.rn.f64 	%fd49, %fd47, %fd48, %fd46;
	ld.global.f64 	%fd50, [%rd52+24];
	ld.global.s32 	%rd67, [%rd54+12];
	add.s64 	%rd68, %rd4, %rd67;
	shl.b64 	%rd69, %rd68, 3;
	add.s64 	%rd70, %rd1, %rd69;
	ld.global.f64 	%fd51, [%rd70];
	fma.rn.f64 	%fd67, %fd50, %fd51, %fd49;
	add.s32 	%r48, %r48, 4;
$L__BB26_8:
	setp.eq.s32 	%p11, %r14, 0;
	@%p11 bra 	$L__BB26_13;
	setp.eq.s32 	%p12, %r14, 1;
	@%p12 bra 	$L__BB26_11;
	mul.wide.s32 	%rd71, %r48, 8;
	add.s64 	%rd72, %rd3, %rd71;
	ld.global.f64 	%fd53, [%rd72];
	mul.wide.s32 	%rd73, %r48, 4;
	add.s64 	%rd74, %rd2, %rd73;
	ld.global.s32 	%rd75, [%rd74];
	add.s64 	%rd76, %rd4, %rd75;
	shl.b64 	%rd77, %rd76, 3;
	add.s64 	%rd78, %rd1, %rd77;
	ld.global.f64 	%fd54, [%rd78];
	fma.rn.f64 	%fd55, %fd53, %fd54, %fd67;
	ld.global.f64 	%fd56, [%rd72+8];
	ld.global.s32 	%rd79, [%rd74+4];
	add.s64 	%rd80, %rd4, %rd79;
	shl.b64 	%rd81, %rd80, 3;
	add.s64 	%rd82, %rd1, %rd81;
	ld.global.f64 	%fd57, [%rd82];
	fma.rn.f64 	%fd67, %fd56, %fd57, %fd55;
	add.s32 	%r48, %r48, 2;
$L__BB26_11:
	and.b32  	%r43, %r6, 1;
	setp.eq.b32 	%p13, %r43, 1;
	not.pred 	%p14, %p13;
	@%p14 bra 	$L__BB26_13;
	mul.wide.s32 	%rd83, %r48, 8;
	add.s64 	%rd84, %rd3, %rd83;
	ld.global.f64 	%fd58, [%rd84];
	mul.wide.s32 	%rd85, %r48, 4;
	add.s64 	%rd86, %rd2, %rd85;
	ld.global.s32 	%rd87, [%rd86];
	add.s64 	%rd88, %rd4, %rd87;
	shl.b64 	%rd89, %rd88, 3;
	add.s64 	%rd90, %rd1, %rd89;
	ld.global.f64 	%fd59, [%rd90];
	fma.rn.f64 	%fd67, %fd58, %fd59, %fd67;
$L__BB26_13:
	mad.lo.s32 	%r44, %r23, %r3, %r1;
	mad.lo.s32 	%r45, %r44, %r24, %r2;
	cvta.to.global.u64 	%rd91, %rd6;
	mul.wide.s32 	%rd92, %r45, 8;
	add.s64 	%rd93, %rd91, %rd92;
	st.global.f64 	[%rd93], %fd67;
$L__BB26_14:
	ret;

}
	// .globl	_Z16sconv_batch_baseIdEvPKiS1_PKT_S4_iiiiiiiiiS4_PS2_iii
.visible .entry _Z16sconv_batch_baseIdEvPKiS1_PKT_S4_iiiiiiiiiS4_PS2_iii(
	.param .u64 .ptr .align 1 _Z16sconv_batch_baseIdEvPKiS1_PKT_S4_iiiiiiiiiS4_PS2_iii_param_0,
	.param .u64 .ptr .align 1 _Z16sconv_batch_baseIdEvPKiS1_PKT_S4_iiiiiiiiiS4_PS2_iii_param_1,
	.param .u64 .ptr .align 1 _Z16sconv_batch_baseIdEvPKiS1_PKT_S4_iiiiiiiiiS4_PS2_iii_param_2,
	.param .u64 .ptr .align 1 _Z16sconv_batch_baseIdEvPKiS1_PKT_S4_iiiiiiiiiS4_PS2_iii_param_3,
	.param .u32 _Z16sconv_batch_baseIdEvPKiS1_PKT_S4_iiiiiiiiiS4_PS2_iii_param_4,
	.param .u32 _Z16sconv_batch_baseIdEvPKiS1_PKT_S4_iiiiiiiiiS4_PS2_iii_param_5,
	.param .u32 _Z16sconv_batch_baseIdEvPKiS1_PKT_S4_iiiiiiiiiS4_PS2_iii_param_6,
	.param .u32 _Z16sconv_batch_baseIdEvPKiS1_PKT_S4_iiiiiiiiiS4_PS2_iii_param_7,
	.param .u32 _Z16sconv_batch_baseIdEvPKiS1_PKT_S4_iiiiiiiiiS4_PS2_iii_param_8,
	.param .u32 _Z16sconv_batch_baseIdEvPKiS1_PKT_S4_iiiiiiiiiS4_PS2_iii_param_9,
	.param .u32 _Z16sconv_batch_baseIdEvPKiS1_PKT_S4_iiiiiiiiiS4_PS2_iii_param_10,
	.param .u32 _Z16sconv_batch_baseIdEvPKiS1_PKT_S4_iiiiiiiiiS4_PS2_iii_param_11,
	.param .u32 _Z16sconv_batch_baseIdEvPKiS1_PKT_S4_iiiiiiiiiS4_PS2_iii_param_12,
	.param .u64 .ptr .align 1 _Z16sconv_batch_baseIdEvPKiS1_PKT_S4_iiiiiiiiiS4_PS2_iii_param_13,
	.param .u64 .ptr .align 1 _Z16sconv_batch_baseIdEvPKiS1_PKT_S4_iiiiiiiiiS4_PS2_iii_param_14,
	.param .u32 _Z16sconv_batch_baseIdEvPKiS1_PKT_S4_iiiiiiiiiS4_PS2_iii_param_15,
	.param .u32 _Z16sconv_batch_baseIdEvPKiS1_PKT_S4_iiiiiiiiiS4_PS2_iii_param_16,
	.param .u32 _Z16sconv_batch_baseIdEvPKiS1_PKT_S4_iiiiiiiiiS4_PS2_iii_param_17
)
{
	.reg .pred 	%p<13>;
	.reg .b32 	%r<57>;
	.reg .b64 	%rd<96>;
	.reg .b64 	%fd<68>;

	ld.param.u64 	%rd5, [_Z16sconv_batch_baseIdEvPKiS1_PKT_S4_iiiiiiiiiS4_PS2_iii_param_0];
	ld.param.u64 	%rd7, [_Z16sconv_batch_baseIdEvPKiS1_PKT_S4_iiiiiiiiiS4_PS2_iii_param_1];
	ld.param.u64 	%rd8, [_Z16sconv_batch_baseIdEvPKiS1_PKT_S4_iiiiiiiiiS4_PS2_iii_param_2];
	ld.param.u64 	%rd9, [_Z16sconv_batch_baseIdEvPKiS1_PKT_S4_iiiiiiiiiS4_PS2_iii_param_3];
	ld.param.u32 	%r21, [_Z16sconv_batch_baseIdEvPKiS1_PKT_S4_iiiiiiiiiS4_PS2_iii_param_4];
	ld.param.u32 	%r22, [_Z16sconv_batch_baseIdEvPKiS1_PKT_S4_iiiiiiiiiS4_PS2_iii_param_6];
	ld.param.u32 	%r23, [_Z16sconv_batch_baseIdEvPKiS1_PKT_S4_iiiiiiiiiS4_PS2_iii_param_8];
	ld.param.u32 	%r24, [_Z16sconv_batch_baseIdEvPKiS1_PKT_S4_iiiiiiiiiS4_PS2_iii_param_9];
	ld.param.u32 	%r25, [_Z16sconv_batch_baseIdEvPKiS1_PKT_S4_iiiiiiiiiS4_PS2_iii_param_10];
	ld.param.u64 	%rd6, [_Z16sconv_batch_baseIdEvPKiS1_PKT_S4_iiiiiiiiiS4_PS2_iii_param_14];
	ld.param.u32 	%r26, [_Z16sconv_batch_baseIdEvPKiS1_PKT_S4_iiiiiiiiiS4_PS2_iii_param_15];
	ld.param.u32 	%r27, [_Z16sconv_batch_baseIdEvPKiS1_PKT_S4_iiiiiiiiiS4_PS2_iii_param_16];
	ld.param.u32 	%r28, [_Z16sconv_batch_baseIdEvPKiS1_PKT_S4_iiiiiiiiiS4_PS2_iii_param_17];
	cvta.to.global.u64 	%rd1, %rd9;
	cvta.to.global.u64 	%rd2, %rd7;
	cvta.to.global.u64 	%rd3, %rd8;
	mov.u32 	%r29, %ctaid.y;
	mov.u32 	%r30, %ntid.y;
	mov.u32 	%r31, %tid.y;
	mad.lo.s32 	%r1, %r29, %r30, %r31;
	mov.u32 	%r32, %ctaid.x;
	mov.u32 	%r33, %ntid.x;
	mov.u32 	%r34, %tid.x;
	mad.lo.s32 	%r2, %r32, %r33, %r34;
	mov.u32 	%r35, %ctaid.z;
	mov.u32 	%r36, %ntid.z;
	mov.u32 	%r37, %tid.z;
	mad.lo.s32 	%r38, %r35, %r36, %r37;
	div.s32 	%r4, %r38, %r26;
	mul.lo.s32 	%r39, %r4, %r26;
	sub.s32 	%r3, %r38, %r39;
	setp.ge.s32 	%p1, %r1, %r27;
	setp.ge.s32 	%p2, %r2, %r28;
	or.pred  	%p3, %p1, %p2;
	@%p3 bra 	$L__BB27_14;
	cvta.to.global.u64 	%rd10, %rd5;
	mul.lo.s32 	%r40, %r24, %r1;
	add.s32 	%r41, %r23, %r22;
	mul.lo.s32 	%r5, %r40, %r41;
	mul.wide.u32 	%rd11, %r3, 4;
	add.s64 	%rd12, %rd10, %rd11;
	ld.global.u32 	%r54, [%rd12];
	ld.global.u32 	%r7, [%rd12+4];
	setp.ge.s32 	%p4, %r54, %r7;
	mov.f64 	%fd67, 0d0000000000000000;
	@%p4 bra 	$L__BB27_13;
	mul.lo.s32 	%r42, %r25, %r2;
	cvt.s64.s32 	%rd13, %r42;
	cvt.s64.s32 	%rd14, %r5;
	mul.lo.s32 	%r43, %r4, %r21;
	cvt.s64.s32 	%rd15, %r43;
	add.s64 	%rd16, %rd13, %rd14;
	add.s64 	%rd4, %rd16, %rd15;
	add.s32 	%r44, %r54, 1;
	max.s32 	%r45, %r7, %r44;
	sub.s32 	%r8, %r45, %r54;
	sub.s32 	%r46, %r54, %r45;
	setp.gt.u32 	%p5, %r46, -8;
	mov.f64 	%fd67, 0d0000000000000000;
	@%p5 bra 	$L__BB27_5;
	and.b32  	%r47, %r8, -8;
	neg.s32 	%r52, %r47;
	mov.f64 	%fd67, 0d0000000000000000;
$L__BB27_4:
	.pragma "nounroll";
	mul.wide.s32 	%rd17, %r54, 8;
	add.s64 	%rd18, %rd3, %rd17;
	mul.wide.s32 	%rd19, %r54, 4;
	add.s64 	%rd20, %rd2, %rd19;
	ld.global.f64 	%fd17, [%rd18];
	ld.global.s32 	%rd21, [%rd20];
	add.s64 	%rd22, %rd4, %rd21;
	shl.b64 	%rd23, %rd22, 3;
	add.s64 	%rd24, %rd1, %rd23;
	ld.global.f64 	%fd18, [%rd24];
	fma.rn.f64 	%fd19, %fd17, %fd18, %fd67;
	ld.global.f64 	%fd20, [%rd18+8];
	ld.global.s32 	%rd25, [%rd20+4];
	add.s64 	%rd26, %rd4, %rd25;
	shl.b64 	%rd27, %rd26, 3;
	add.s64 	%rd28, %rd1, %rd27;
	ld.global.f64 	%fd21, [%rd28];
	fma.rn.f64 	%fd22, %fd20, %fd21, %fd19;
	ld.global.f64 	%fd23, [%rd18+16];
	ld.global.s32 	%rd29, [%rd20+8];
	add.s64 	%rd30, %rd4, %rd29;
	shl.b64 	%rd31, %rd30, 3;
	add.s64 	%rd32, %rd1, %rd31;
	ld.global.f64 	%fd24, [%rd32];
	fma.rn.f64 	%fd25, %fd23, %fd24, %fd22;
	ld.global.f64 	%fd26, [%rd18+24];
	ld.global.s32 	%rd33, [%rd20+12];
	add.s64 	%rd34, %rd4, %rd33;
	shl.b64 	%rd35, %rd34, 3;
	add.s64 	%rd36, %rd1, %rd35;
	ld.global.f64 	%fd27, [%rd36];
	fma.rn.f64 	%fd28, %fd26, %fd27, %fd25;
	ld.global.f64 	%fd29, [%rd18+32];
	ld.global.s32 	%rd37, [%rd20+16];
	add.s64 	%rd38, %rd4, %rd37;
	shl.b64 	%rd39, %rd38, 3;
	add.s64 	%rd40, %rd1, %rd39;
	ld.global.f64 	%fd30, [%rd40];
	fma.rn.f64 	%fd31, %fd29, %fd30, %fd28;
	ld.global.f64 	%fd32, [%rd18+40];
	ld.global.s32 	%rd41, [%rd20+20];
	add.s64 	%rd42, %rd4, %rd41;
	shl.b64 	%rd43, %rd42, 3;
	add.s64 	%rd44, %rd1, %rd43;
	ld.global.f64 	%fd33, [%rd44];
	fma.rn.f64 	%fd34, %fd32, %fd33, %fd31;
	ld.global.f64 	%fd35, [%rd18+48];
	ld.global.s32 	%rd45, [%rd20+24];
	add.s64 	%rd46, %rd4, %rd45;
	shl.b64 	%rd47, %rd46, 3;
	add.s64 	%rd48, %rd1, %rd47;
	ld.global.f64 	%fd36, [%rd48];
	fma.rn.f64 	%fd37, %fd35, %fd36, %fd34;
	ld.global.f64 	%fd38, [%rd18+56];
	ld.global.s32 	%rd49, [%rd20+28];
	add.s64 	%rd50, %rd4, %rd49;
	shl.b64 	%rd51, %rd50, 3;
	add.s64 	%rd52, %rd1, %rd51;
	ld.global.f64 	%fd39, [%rd52];
	fma.rn.f64 	%fd67, %fd38, %fd39, %fd37;
	add.s32 	%r54, %r54, 8;
	add.s32 	%r52, %r52, 8;
	setp.ne.s32 	%p6, %r52, 0;
	@%p6 bra 	$L__BB27_4;
$L__BB27_5:
	and.b32  	%r15, %r8, 7;
	setp.eq.s32 	%p7, %r15, 0;
	@%p7 bra 	$L__BB27_13;
	and.b32  	%r16, %r8, 3;
	setp.lt.u32 	%p8, %r15, 4;
	@%p8 bra 	$L__BB27_8;
	mul.wide.s32 	%rd53, %r54, 8;
	add.s64 	%rd54, %rd3, %rd53;
	ld.global.f64 	%fd41, [%rd54];
	mul.wide.s32 	%rd55, %r54, 4;
	add.s64 	%rd56, %rd2, %rd55;
	ld.global.s32 	%rd57, [%rd56];
	add.s64 	%rd58, %rd4, %rd57;
	shl.b64 	%rd59, %rd58, 3;
	add.s64 	%rd60, %rd1, %rd59;
	ld.global.f64 	%fd42, [%rd60];
	fma.rn.f64 	%fd43, %fd41, %fd42, %fd67;
	ld.global.f64 	%fd44, [%rd54+8];
	ld.global.s32 	%rd61, [%rd56+4];
	add.s64 	%rd62, %rd4, %rd61;
	shl.b64 	%rd63, %rd62, 3;
	add.s64 	%rd64, %rd1, %rd63;
	ld.global.f64 	%fd45, [%rd64];
	fma.rn.f64 	%fd46, %fd44, %fd45, %fd43;
	ld.global.f64 	%fd47, [%rd54+16];
	ld.global.s32 	%rd65, [%rd56+8];
	add.s64 	%rd66, %rd4, %rd65;
	shl.b64 	%rd67, %rd66, 3;
	add.s64 	%rd68, %rd1, %rd67;
	ld.global.f64 	%fd48, [%rd68];
	fma.rn.f64 	%fd49, %fd47, %fd48, %fd46;
	ld.global.f64 	%fd50, [%rd54+24];
	ld.global.s32 	%rd69, [%rd56+12];
	add.s64 	%rd70, %rd4, %rd69;
	shl.b64 	%rd71, %rd70, 3;
	add.s64 	%rd72, %rd1, %rd71;
	ld.global.f64 	%fd51, [%rd72];
	fma.rn.f64 	%fd67, %fd50, %fd51, %fd49;
	add.s32 	%r54, %r54, 4;
$L__BB27_8:
	setp.eq.s32 	%p9, %r16, 0;
	@%p9 bra 	$L__BB27_13;
	setp.eq.s32 	%p10, %r16, 1;
	@%p10 bra 	$L__BB27_11;
	mul.wide.s32 	%rd73, %r54, 8;
	add.s64 	%rd74, %rd3, %rd73;
	ld.global.f64 	%fd53, [%rd74];
	mul.wide.s32 	%rd75, %r54, 4;
	add.s64 	%rd76, %rd2, %rd75;
	ld.global.s32 	%rd77, [%rd76];
	add.s64 	%rd78, %rd4, %rd77;
	shl.b64 	%rd79, %rd78, 3;
	add.s64 	%rd80, %rd1, %rd79;
	ld.global.f64 	%fd54, [%rd80];
	fma.rn.f64 	%fd55, %fd53, %fd54, %fd67;
	ld.global.f64 	%fd56, [%rd74+8];
	ld.global.s32 	%rd81, [%rd76+4];
	add.s64 	%rd82, %rd4, %rd81;
	shl.b64 	%rd83, %rd82, 3;
	add.s64 	%rd84, %rd1, %rd83;
	ld.global.f64 	%fd57, [%rd84];
	fma.rn.f64 	%fd67, %fd56, %fd57, %fd55;
	add.s32 	%r54, %r54, 2;
$L__BB27_11:
	and.b32  	%r48, %r8, 1;
	setp.eq.b32 	%p11, %r48, 1;
	not.pred 	%p12, %p11;
	@%p12 bra 	$L__BB27_13;
	mul.wide.s32 	%rd85, %r54, 8;
	add.s64 	%rd86, %rd3, %rd85;
	ld.global.f64 	%fd58, [%rd86];
	mul.wide.s32 	%rd87, %r54, 4;
	add.s64 	%rd88, %rd2, %rd87;
	ld.global.s32 	%rd89, [%rd88];
	add.s64 	%rd90, %rd4, %rd89;
	shl.b64 	%rd91, %rd90, 3;
	add.s64 	%rd92, %rd1, %rd91;
	ld.global.f64 	%fd59, [%rd92];
	fma.rn.f64 	%fd67, %fd58, %fd59, %fd67;
$L__BB27_13:
	mad.lo.s32 	%r49, %r4, %r26, %r3;
	mad.lo.s32 	%r50, %r49, %r27, %r1;
	mad.lo.s32 	%r51, %r50, %r28, %r2;
	cvta.to.global.u64 	%rd93, %rd6;
	mul.wide.s32 	%rd94, %r51, 8;
	add.s64 	%rd95, %rd93, %rd94;
	st.global.f64 	[%rd95], %fd67;
$L__BB27_14:
	ret;

}
	// .globl	_ZN3cub18CUB_300001_SM_10006detail11EmptyKernelIvEEvv
.visible .entry _ZN3cub18CUB_300001_SM_10006detail11EmptyKernelIvEEvv()
{


	ret;

}


// ===== COMPILED SASS (sm_100) =====

	.target	sm_100

	.elftype	@"ET_EXEC"


//--------------------- .note.nv.tkinfo           --------------------------
	.section	.note.nv.tkinfo,"",@"SHT_NOTE"
	.sectionflags	@"SHF_NOTE_NV_TKINFO"
	.tkinfo
        /*0018*/ 	.word	0x00000002
        /*0030*/ 	.string	""
        /*0030*/ 	.string	"ptxas"
        /*0030*/ 	.string	"Cuda compilation tools, release 13.0, V13.0.88"
        /*0030*/ 	.string	"Build cuda_13.0.r13.0/compiler.36424714_0"
        /*0030*/ 	.string	"-arch sm_100 -m 64 "



//--------------------- .note.nv.cuinfo           --------------------------
	.section	.note.nv.cuinfo,"",@"SHT_NOTE"
	.sectionflags	@"SHF_NOTE_NV_CUINFO"
        /*0018*/ 	.short	0x0002
        /*001a*/ 	.short	0x0064
        /*001c*/ 	.short	0x0082
	.zero		2


//--------------------- .nv.info                  --------------------------
	.section	.nv.info,"",@"SHT_CUDA_INFO"
	.align	4


	//----- nvinfo : EIATTR_REGCOUNT
	.align		4
        /*0000*/ 	.byte	0x04, 0x2f
        /*0002*/ 	.short	(.L_44 - .L_43)
	.align		4
.L_43:
        /*0004*/ 	.word	index@(_Z14stretch_kernelPKiPiiiiiiii)
        /*0008*/ 	.word	0x0000001c


	//----- nvinfo : EIATTR_FRAME_SIZE
	.align		4
.L_44:
        /*000c*/ 	.byte	0x04, 0x11
        /*000e*/ 	.short	(.L_46 - .L_45)
	.align		4
.L_45:
        /*0010*/ 	.word	index@(_Z14stretch_kernelPKiPiiiiiiii)
        /*0014*/ 	.word	0x00000000


	//----- nvinfo : EIATTR_REGCOUNT
	.align		4
.L_46:
        /*0018*/ 	.byte	0x04, 0x2f
        /*001a*/ 	.short	(.L_48 - .L_47)
	.align		4
.L_47:
        /*001c*/ 	.word	index@(_Z14sconv_dilationIiEvPKiS1_PKT_S4_iiiiiiiiiiS4_PS2_iii)
        /*0020*/ 	.word	0x00000028


	//----- nvinfo : EIATTR_FRAME_SIZE
	.align		4
.L_48:
        /*0024*/ 	.byte	0x04, 0x11
        /*0026*/ 	.short	(.L_50 - .L_49)
	.align		4
.L_49:
        /*0028*/ 	.word	index@(_Z14sconv_dilationIiEvPKiS1_PKT_S4_iiiiiiiiiiS4_PS2_iii)
        /*002c*/ 	.word	0x00000000


	//----- nvinfo : EIATTR_REGCOUNT
	.align		4
.L_50:
        /*0030*/ 	.byte	0x04, 0x2f
        /*0032*/ 	.short	(.L_52 - .L_51)
	.align		4
.L_51:
        /*0034*/ 	.word	index@(_Z16sconv_relu_tiledIiLi16ELi16EEvPKiS1_PKT_S4_iiiiiiiiS4_PS2_iii)
        /*0038*/ 	.word	0x00000020


	//----- nvinfo : EIATTR_FRAME_SIZE
	.align		4
.L_52:
        /*003c*/ 	.byte	0x04, 0x11
        /*003e*/ 	.short	(.L_54 - .L_53)
	.align		4
.L_53:
        /*0040*/ 	.word	index@(_Z16sconv_relu_tiledIiLi16ELi16EEvPKiS1_PKT_S4_iiiiiiiiS4_PS2_iii)
        /*0044*/ 	.word	0x00000000


	//----- nvinfo : EIATTR_REGCOUNT
	.align		4
.L_54:
        /*0048*/ 	.byte	0x04, 0x2f
        /*004a*/ 	.short	(.L_56 - .L_55)
	.align		4
.L_55:
        /*004c*/ 	.word	index@(_Z9sconv_shmIiLi32ELi8EEvPKiS1_PKT_S4_iiiiiiiiS4_PS2_iii)
        /*0050*/ 	.word	0x00000020


	//----- nvinfo : EIATTR_FRAME_SIZE
	.align		4
.L_56:
        /*0054*/ 	.byte	0x04, 0x11
        /*0056*/ 	.short	(.L_58 - .L_57)
	.align		4
.L_57:
        /*0058*/ 	.word	index@(_Z9sconv_shmIiLi32ELi8EEvPKiS1_PKT_S4_iiiiiiiiS4_PS2_iii)
        /*005c*/ 	.word	0x00000000


	//----- nvinfo : EIATTR_REGCOUNT
	.align		4
.L_58:
        /*0060*/ 	.byte	0x04, 0x2f
        /*0062*/ 	.short	(.L_60 - .L_59)
	.align		4
.L_59:
        /*0064*/ 	.word	index@(_Z9sconv_shmIiLi16ELi16EEvPKiS1_PKT_S4_iiiiiiiiS4_PS2_iii)
        /*0068*/ 	.word	0x00000020


	//----- nvinfo : EIATTR_FRAME_SIZE
	.align		4
.L_60:
        /*006c*/ 	.byte	0x04, 0x11
        /*006e*/ 	.short	(.L_62 - .L_61)
	.align		4
.L_61:
        /*0070*/ 	.word	index@(_Z9sconv_shmIiLi16ELi16EEvPKiS1_PKT_S4_iiiiiiiiS4_PS2_iii)
        /*0074*/ 	.word	0x00000000


	//----- nvinfo : EIATTR_REGCOUNT
	.align		4
.L_62:
        /*0078*/ 	.byte	0x04, 0x2f
        /*007a*/ 	.short	(.L_64 - .L_63)
	.align		4
.L_63:
        /*007c*/ 	.word	index@(_Z17sconv_batch_tiledIiLi1ELi16ELi16ELi56ELi1ELi0EEvPKiS1_PKT_S4_iiiiiiiiiS4_PS2_iiii)
        /*0080*/ 	.word	0x00000020


	//----- nvinfo : EIATTR_FRAME_SIZE
	.align		4
.L_64:
        /*0084*/ 	.byte	0x04, 0x11
        /*0086*/ 	.short	(.L_66 - .L_65)
	.align		4
.L_65:
        /*0088*/ 	.word	index@(_Z17sconv_batch_tiledIiLi1ELi16ELi16ELi56ELi1ELi0EEvPKiS1_PKT_S4_iiiiiiiiiS4_PS2_iiii)
        /*008c*/ 	.word	0x00000000


	//----- nvinfo : EIATTR_REGCOUNT
	.align		4
.L_66:
        /*0090*/ 	.byte	0x04, 0x2f
        /*0092*/ 	.short	(.L_68 - .L_67)
	.align		4
.L_67:
        /*0094*/ 	.word	index@(_Z17sconv_batch_tiledIiLi2ELi16ELi16ELi56ELi1ELi0EEvPKiS1_PKT_S4_iiiiiiiiiS4_PS2_iiii)
        /*0098*/ 	.word	0x00000020


	//----- nvinfo : EIATTR_FRAME_SIZE
	.align		4
.L_68:
        /*009c*/ 	.byte	0x04, 0x11
        /*009e*/ 	.short	(.L_70 - .L_69)
	.align		4
.L_69:
        /*00a0*/ 	.word	index@(_Z17sconv_batch_tiledIiLi2ELi16ELi16ELi56ELi1ELi0EEvPKiS1_PKT_S4_iiiiiiiiiS4_PS2_iiii)
        /*00a4*/ 	.word	0x00000000


	//----- nvinfo : EIATTR_REGCOUNT
	.align		4
.L_70:
        /*00a8*/ 	.byte	0x04, 0x2f
        /*00aa*/ 	.short	(.L_72 - .L_71)
	.align		4
.L_71:
        /*00ac*/ 	.word	index@(_Z15sconv_relu_baseIiEvPKiS1_PKT_S4_iiiiiiiiS4_PS2_iii)
        /*00b0*/ 	.word	0x00000020


	//----- nvinfo : EIATTR_FRAME_SIZE
	.align		4
.L_72:
        /*00b4*/ 	.byte	0x04, 0x11
        /*00b6*/ 	.short	(.L_74 - .L_73)
	.align		4
.L_73:
        /*00b8*/ 	.word	index@(_Z15sconv_relu_baseIiEvPKiS1_PKT_S4_iiiiiiiiS4_PS2_iii)
        /*00bc*/ 	.word	0x00000000


	//----- nvinfo : EIATTR_REGCOUNT
	.align		4
.L_74:
        /*00c0*/ 	.byte	0x04, 0x2f
        /*00c2*/ 	.short	(.L_76 - .L_75)
	.align		4
.L_75:
        /*00c4*/ 	.word	index@(_Z10sconv_baseIiEvPKiS1_PKT_S4_iiiiiiiiS4_PS2_iii)
        /*00c8*/ 	.word	0x00000020


	//----- nvinfo : EIATTR_FRAME_SIZE
	.align		4
.L_76:
        /*00cc*/ 	.byte	0x04, 0x11
        /*00ce*/ 	.short	(.L_78 - .L_77)
	.align		4
.L_77:
        /*00d0*/ 	.word	index@(_Z10sconv_baseIiEvPKiS1_PKT_S4_iiiiiiiiS4_PS2_iii)
        /*00d4*/ 	.word	0x00000000


	//----- nvinfo : EIATTR_REGCOUNT
	.align		4
.L_78:
        /*00d8*/ 	.byte	0x04, 0x2f
        /*00da*/ 	.short	(.L_80 - .L_79)
	.align		4
.L_79:
        /*00dc*/ 	.word	index@(_Z16sconv_batch_baseIiEvPKiS1_PKT_S4_iiiiiiiiiS4_PS2_iii)
        /*00e0*/ 	.word	0x00000020


	//----- nvinfo : EIATTR_FRAME_SIZE
	.align		4
.L_80:
        /*00e4*/ 	.byte	0x04, 0x11
        /*00e6*/ 	.short	(.L_82 - .L_81)
	.align		4
.L_81:
        /*00e8*/ 	.word	index@(_Z16sconv_batch_baseIiEvPKiS1_PKT_S4_iiiiiiiiiS4_PS2_iii)
        /*00ec*/ 	.word	0x00000000


	//----- nvinfo : EIATTR_REGCOUNT
	.align		4
.L_82:
        /*00f0*/ 	.byte	0x04, 0x2f
        /*00f2*/ 	.short	(.L_84 - .L_83)
	.align		4
.L_83:
        /*00f4*/ 	.word	index@(_Z14sconv_dilationIfEvPKiS1_PKT_S4_iiiiiiiiiiS4_PS2_iii)
        /*00f8*/ 	.word	0x00000028


	//----- nvinfo : EIATTR_FRAME_SIZE
	.align		4
.L_84:
        /*00fc*/ 	.byte	0x04, 0x11
        /*00fe*/ 	.short	(.L_86 - .L_85)
	.align		4
.L_85:
        /*0100*/ 	.word	index@(_Z14sconv_dilationIfEvPKiS1_PKT_S4_iiiiiiiiiiS4_PS2_iii)
        /*0104*/ 	.word	0x00000000


	//----- nvinfo : EIATTR_REGCOUNT
	.align		4
.L_86:
        /*0108*/ 	.byte	0x04, 0x2f
        /*010a*/ 	.short	(.L_88 - .L_87)
	.align		4
.L_87:
        /*010c*/ 	.word	index@(_Z16sconv_relu_tiledIfLi16ELi16EEvPKiS1_PKT_S4_iiiiiiiiS4_PS2_iii)
        /*0110*/ 	.word	0x00000020


	//----- nvinfo : EIATTR_FRAME_SIZE
	.align		4
.L_88:
        /*0114*/ 	.byte	0x04, 0x11
        /*0116*/ 	.short	(.L_90 - .L_89)
	.align		4
.L_89:
        /*0118*/ 	.word	index@(_Z16sconv_relu_tiledIfLi16ELi16EEvPKiS1_PKT_S4_iiiiiiiiS4_PS2_iii)
        /*011c*/ 	.word	0x00000000


	//----- nvinfo : EIATTR_REGCOUNT
	.align		4
.L_90:
        /*0120*/ 	.byte	0x04, 0x2f
        /*0122*/ 	.short	(.L_92 - .L_91)
	.align		4
.L_91:
        /*0124*/ 	.word	index@(_Z9sconv_shmIfLi32ELi8EEvPKiS1_PKT_S4_iiiiiiiiS4_PS2_iii)
        /*0128*/ 	.word	0x00000020


	//----- nvinfo : EIATTR_FRAME_SIZE
	.align		4
.L_92:
        /*012c*/ 	.byte	0x04, 0x11
        /*012e*/ 	.short	(.L_94 - .L_93)
	.align		4
.L_93:
        /*0130*/ 	.word	index@(_Z9sconv_shmIfLi32ELi8EEvPKiS1_PKT_S4_iiiiiiiiS4_PS2_iii)
        /*0134*/ 	.word	0x00000000


	//----- nvinfo : EIATTR_REGCOUNT
	.align		4
.L_94:
        /*0138*/ 	.byte	0x04, 0x2f
        /*013a*/ 	.short	(.L_96 - .L_95)
	.align		4
.L_95:
        /*013c*/ 	.word	index@(_Z9sconv_shmIfLi16ELi16EEvPKiS1_PKT_S4_iiiiiiiiS4_PS2_iii)
        /*0140*/ 	.word	0x00000020


	//----- nvinfo : EIATTR_FRAME_SIZE
	.align		4
.L_96:
        /*0144*/ 	.byte	0x04, 0x11
        /*0146*/ 	.short	(.L_98 - .L_97)
	.align		4
.L_97:
        /*0148*/ 	.word	index@(_Z9sconv_shmIfLi16ELi16EEvPKiS1_PKT_S4_iiiiiiiiS4_PS2_iii)
        /*014c*/ 	.word	0x00000000


	//----- nvinfo : EIATTR_REGCOUNT
	.align		4
.L_98:
        /*0150*/ 	.byte	0x04, 0x2f
        /*0152*/ 	.short	(.L_100 - .L_99)
	.align		4
.L_99:
        /*0154*/ 	.word	index@(_Z17sconv_batch_tiledIfLi1ELi16ELi16ELi56ELi1ELi0EEvPKiS1_PKT_S4_iiiiiiiiiS4_PS2_iiii)
        /*0158*/ 	.word	0x00000020


	//----- nvinfo : EIATTR_FRAME_SIZE
	.align		4
.L_100:
        /*015c*/ 	.byte	0x04, 0x11
        /*015e*/ 	.short	(.L_102 - .L_101)
	.align		4
.L_101:
        /*0160*/ 	.word	index@(_Z17sconv_batch_tiledIfLi1ELi16ELi16ELi56ELi1ELi0EEvPKiS1_PKT_S4_iiiiiiiiiS4_PS2_iiii)
        /*0164*/ 	.word	0x00000000


	//----- nvinfo : EIATTR_REGCOUNT
	.align		4
.L_102:
        /*0168*/ 	.byte	0x04, 0x2f
        /*016a*/ 	.short	(.L_104 - .L_103)
	.align		4
.L_103:
        /*016c*/ 	.word	index@(_Z17sconv_batch_tiledIfLi2ELi16ELi16ELi56ELi1ELi0EEvPKiS1_PKT_S4_iiiiiiiiiS4_PS2_iiii)
        /*0170*/ 	.word	0x00000020


	//----- nvinfo : EIATTR_FRAME_SIZE
	.align		4
.L_104:
        /*0174*/ 	.byte	0x04, 0x11
        /*0176*/ 	.short	(.L_106 - .L_105)
	.align		4
.L_105:
        /*0178*/ 	.word	index@(_Z17sconv_batch_tiledIfLi2ELi16ELi16ELi56ELi1ELi0EEvPKiS1_PKT_S4_iiiiiiiiiS4_PS2_iiii)
        /*017c*/ 	.word	0x00000000


	//----- nvinfo : EIATTR_REGCOUNT
	.align		4
.L_106:
        /*0180*/ 	.byte	0x04, 0x2f
        /*0182*/ 	.short	(.L_108 - .L_107)
	.align		4
.L_107:
        /*0184*/ 	.word	index@(_Z15sconv_relu_baseIfEvPKiS1_PKT_S4_iiiiiiiiS4_PS2_iii)
        /*0188*/ 	.word	0x00000020


	//----- nvinfo : EIATTR_FRAME_SIZE
	.align		4
.L_108:
        /*018c*/ 	.byte	0x04, 0x11
        /*018e*/ 	.short	(.L_110 - .L_109)
	.align		4
.L_109:
        /*0190*/ 	.word	index@(_Z15sconv_relu_baseIfEvPKiS1_PKT_S4_iiiiiiiiS4_PS2_iii)
        /*0194*/ 	.word	0x00000000


	//----- nvinfo : EIATTR_REGCOUNT
	.align		4
.L_110:
        /*0198*/ 	.byte	0x04, 0x2f
        /*019a*/ 	.short	(.L_112 - .L_111)
	.align		4
.L_111:
        /*019c*/ 	.word	index@(_Z10sconv_baseIfEvPKiS1_PKT_S4_iiiiiiiiS4_PS2_iii)
        /*01a0*/ 	.word	0x00000020


	//----- nvinfo : EIATTR_FRAME_SIZE
	.align		4
.L_112:
        /*01a4*/ 	.byte	0x04, 0x11
        /*01a6*/ 	.short	(.L_114 - .L_113)
	.align		4
.L_113:
        /*01a8*/ 	.word	index@(_Z10sconv_baseIfEvPKiS1_PKT_S4_iiiiiiiiS4_PS2_iii)
        /*01ac*/ 	.word	0x00000000


	//----- nvinfo : EIATTR_REGCOUNT
	.align		4
.L_114:
        /*01b0*/ 	.byte	0x04, 0x2f
        /*01b2*/ 	.short	(.L_116 - .L_115)
	.align		4
.L_115:
        /*01b4*/ 	.word	index@(_Z16sconv_batch_baseIfEvPKiS1_PKT_S4_iiiiiiiiiS4_PS2_iii)
        /*01b8*/ 	.word	0x00000020


	//----- nvinfo : EIATTR_FRAME_SIZE
	.align		4
.L_116:
        /*01bc*/ 	.byte	0x04, 0x11
        /*01be*/ 	.short	(.L_118 - .L_117)
	.align		4
.L_117:
        /*01c0*/ 	.word	index@(_Z16sconv_batch_baseIfEvPKiS1_PKT_S4_iiiiiiiiiS4_PS2_iii)
        /*01c4*/ 	.word	0x00000000


	//----- nvinfo : EIATTR_REGCOUNT
	.align		4
.L_118:
        /*01c8*/ 	.byte	0x04, 0x2f
        /*01ca*/ 	.short	(.L_120 - .L_119)
	.align		4
.L_119:
        /*01cc*/ 	.word	index@(_Z14sconv_dilationIdEvPKiS1_PKT_S4_iiiiiiiiiiS4_PS2_iii)
        /*01d0*/ 	.word	0x00000028


	//----- nvinfo : EIATTR_FRAME_SIZE
	.align		4
.L_120:
        /*01d4*/ 	.byte	0x04, 0x11
        /*01d6*/ 	.short	(.L_122 - .L_121)
	.align		4
.L_121:
        /*01d8*/ 	.word	index@(_Z14sconv_dilationIdEvPKiS1_PKT_S4_iiiiiiiiiiS4_PS2_iii)
        /*01dc*/ 	.word	0x00000000


	//----- nvinfo : EIATTR_REGCOUNT
	.align		4
.L_122:
        /*01e0*/ 	.byte	0x04, 0x2f
        /*01e2*/ 	.short	(.L_124 - .L_123)
	.align		4
.L_123:
        /*01e4*/ 	.word	index@(_Z16sconv_relu_tiledIdLi16ELi16EEvPKiS1_PKT_S4_iiiiiiiiS4_PS2_iii)
        /*01e8*/ 	.word	0x00000020


	//----- nvinfo : EIATTR_FRAME_SIZE
	.align		4
.L_124:
        /*01ec*/ 	.byte	0x04, 0x11
        /*01ee*/ 	.short	(.L_126 - .L_125)
	.align		4
.L_125:
        /*01f0*/ 	.word	index@(_Z16sconv_relu_tiledIdLi16ELi16EEvPKiS1_PKT_S4_iiiiiiiiS4_PS2_iii)
        /*01f4*/ 	.word	0x00000000


	//----- nvinfo : EIATTR_REGCOUNT
	.align		4
.L_126:
        /*01f8*/ 	.byte	0x04, 0x2f
        /*01fa*/ 	.short	(.L_128 - .L_127)
	.align		4
.L_127:
        /*01fc*/ 	.word	index@(_Z9sconv_shmIdLi32ELi8EEvPKiS1_PKT_S4_iiiiiiiiS4_PS2_iii)
        /*0200*/ 	.word	0x00000020


	//----- nvinfo : EIATTR_FRAME_SIZE
	.align		4
.L_128:
        /*0204*/ 	.byte	0x04, 0x11
        /*0206*/ 	.short	(.L_130 - .L_129)
	.align		4
.L_129:
        /*0208*/ 	.word	index@(_Z9sconv_shmIdLi32ELi8EEvPKiS1_PKT_S4_iiiiiiiiS4_PS2_iii)
        /*020c*/ 	.word	0x00000000


	//----- nvinfo : EIATTR_REGCOUNT
	.align		4
.L_130:
        /*0210*/ 	.byte	0x04, 0x2f
        /*0212*/ 	.short	(.L_132 - .L_131)
	.align		4
.L_131:
        /*0214*/ 	.word	index@(_Z9sconv_shmIdLi16ELi16EEvPKiS1_PKT_S4_iiiiiiiiS4_PS2_iii)
        /*0218*/ 	.word	0x00000020


	//----- nvinfo : EIATTR_FRAME_SIZE
	.align		4
.L_132:
        /*021c*/ 	.byte	0x04, 0x11
        /*021e*/ 	.short	(.L_134 - .L_133)
	.align		4
.L_133:
        /*0220*/ 	.word	index@(_Z9sconv_shmIdLi16ELi16EEvPKiS1_PKT_S4_iiiiiiiiS4_PS2_iii)
        /*0224*/ 	.word	0x00000000


	//----- nvinfo : EIATTR_REGCOUNT
	.align		4
.L_134:
        /*0228*/ 	.byte	0x04, 0x2f
        /*022a*/ 	.short	(.L_136 - .L_135)
	.align		4
.L_135:
        /*022c*/ 	.word	index@(_Z17sconv_batch_tiledIdLi1ELi16ELi16ELi56ELi1ELi0EEvPKiS1_PKT_S4_iiiiiiiiiS4_PS2_iiii)
        /*0230*/ 	.word	0x00000020


	//----- nvinfo : EIATTR_FRAME_SIZE
	.align		4
.L_136:
        /*0234*/ 	.byte	0x04, 0x11
        /*0236*/ 	.short	(.L_138 - .L_137)
	.align		4
.L_137:
        /*0238*/ 	.word	index@(_Z17sconv_batch_tiledIdLi1ELi16ELi16ELi56ELi1ELi0EEvPKiS1_PKT_S4_iiiiiiiiiS4_PS2_iiii)
        /*023c*/ 	.word	0x00000000


	//----- nvinfo : EIATTR_REGCOUNT
	.align		4
.L_138:
        /*0240*/ 	.byte	0x04, 0x2f
        /*0242*/ 	.short	(.L_140 - .L_139)
	.align		4
.L_139:
        /*0244*/ 	.word	index@(_Z17sconv_batch_tiledIdLi2ELi16ELi16ELi56ELi1ELi0EEvPKiS1_PKT_S4_iiiiiiiiiS4_PS2_iiii)
        /*0248*/ 	.word	0x00000028


	//----- nvinfo : EIATTR_FRAME_SIZE
	.align		4
.L_140:
        /*024c*/ 	.byte	0x04, 0x11
        /*024e*/ 	.short	(.L_142 - .L_141)
	.align		4
.L_141:
        /*0250*/ 	.word	index@(_Z17sconv_batch_tiledIdLi2ELi16ELi16ELi56ELi1ELi0EEvPKiS1_PKT_S4_iiiiiiiiiS4_PS2_iiii)
        /*0254*/ 	.word	0x00000000


	//----- nvinfo : EIATTR_REGCOUNT
	.align		4
.L_142:
        /*0258*/ 	.byte	0x04, 0x2f
        /*025a*/ 	.short	(.L_144 - .L_143)
	.align		4
.L_143:
        /*025c*/ 	.word	index@(_Z15sconv_relu_baseIdEvPKiS1_PKT_S4_iiiiiiiiS4_PS2_iii)
        /*0260*/ 	.word	0x0000001f


	//----- nvinfo : EIATTR_FRAME_SIZE
	.align		4
.L_144:
        /*0264*/ 	.byte	0x04, 0x11
        /*0266*/ 	.short	(.L_146 - .L_145)
	.align		4
.L_145:
        /*0268*/ 	.word	index@(_Z15sconv_relu_baseIdEvPKiS1_PKT_S4_iiiiiiiiS4_PS2_iii)
        /*026c*/ 	.word	0x00000000


	//----- nvinfo : EIATTR_REGCOUNT
	.align		4
.L_146:
        /*0270*/ 	.byte	0x04, 0x2f
        /*0272*/ 	.short	(.L_148 - .L_147)
	.align		4
.L_147:
        /*0274*/ 	.word	index@(_Z10sconv_baseIdEvPKiS1_PKT_S4_iiiiiiiiS4_PS2_iii)
        /*0278*/ 	.word	0x0000001f


	//----- nvinfo : EIATTR_FRAME_SIZE
	.align		4
.L_148:
        /*027c*/ 	.byte	0x04, 0x11
        /*027e*/ 	.short	(.L_150 - .L_149)
	.align		4
.L_149:
        /*0280*/ 	.word	index@(_Z10sconv_baseIdEvPKiS1_PKT_S4_iiiiiiiiS4_PS2_iii)
        /*0284*/ 	.word	0x00000000


	//----- nvinfo : EIATTR_REGCOUNT
	.align		4
.L_150:
        /*0288*/ 	.byte	0x04, 0x2f
        /*028a*/ 	.short	(.L_152 - .L_151)
	.align		4
.L_151:
        /*028c*/ 	.word	index@(_Z16sconv_batch_baseIdEvPKiS1_PKT_S4_iiiiiiiiiS4_PS2_iii)
        /*0290*/ 	.word	0x00000020


	//----- nvinfo : EIATTR_FRAME_SIZE
	.align		4
.L_152:
        /*0294*/ 	.byte	0x04, 0x11
        /*0296*/ 	.short	(.L_154 - .L_153)
	.align		4
.L_153:
        /*0298*/ 	.word	index@(_Z16sconv_batch_baseIdEvPKiS1_PKT_S4_iiiiiiiiiS4_PS2_iii)
        /*029c*/ 	.word	0x00000000


	//----- nvinfo : EIATTR_REGCOUNT
	.align		4
.L_154:
        /*02a0*/ 	.byte	0x04, 0x2f
        /*02a2*/ 	.short	(.L_156 - .L_155)
	.align		4
.L_155:
        /*02a4*/ 	.word	index@(_ZN3cub18CUB_300001_SM_10006detail11EmptyKernelIvEEvv)
        /*02a8*/ 	.word	0x00000004


	//----- nvinfo : EIATTR_FRAME_SIZE
	.align		4
.L_156:
        /*02ac*/ 	.byte	0x04, 0x11
        /*02ae*/ 	.short	(.L_158 - .L_157)
	.align		4
.L_157:
        /*02b0*/ 	.word	index@(_ZN3cub18CUB_300001_SM_10006detail11EmptyKernelIvEEvv)
        /*02b4*/ 	.word	0x00000000


	//----- nvinfo : EIATTR_MIN_STACK_SIZE
	.align		4
.L_158:
        /*02b8*/ 	.byte	0x04, 0x12
        /*02ba*/ 	.short	(.L_160 - .L_159)
	.align		4
.L_159:
        /*02bc*/ 	.word	index@(_ZN3cub18CUB_300001_SM_10006detail11EmptyKernelIvEEvv)
        /*02c0*/ 	.word	0x00000000


	//----- nvinfo : EIATTR_MIN_STACK_SIZE
	.align		4
.L_160:
        /*02c4*/ 	.byte	0x04, 0x12
        /*02c6*/ 	.short	(.L_162 - .L_161)
	.align		4
.L_161:
        /*02c8*/ 	.word	index@(_Z16sconv_batch_baseIdEvPKiS1_PKT_S4_iiiiiiiiiS4_PS2_iii)
        /*02cc*/ 	.word	0x00000000


	//----- nvinfo : EIATTR_MIN_STACK_SIZE
	.align		4
.L_162:
        /*02d0*/ 	.byte	0x04, 0x12
        /*02d2*/ 	.short	(.L_164 - .L_163)
	.align		4
.L_163:
        /*02d4*/ 	.word	index@(_Z10sconv_baseIdEvPKiS1_PKT_S4_iiiiiiiiS4_PS2_iii)
        /*02d8*/ 	.word	0x00000000


	//----- nvinfo : EIATTR_MIN_STACK_SIZE
	.align		4
.L_164:
        /*02dc*/ 	.byte	0x04, 0x12
        /*02de*/ 	.short	(.L_166 - .L_165)
	.align		4
.L_165:
        /*02e0*/ 	.word	index@(_Z15sconv_relu_baseIdEvPKiS1_PKT_S4_iiiiiiiiS4_PS2_iii)
        /*02e4*/ 	.word	0x00000000


	//----- nvinfo : EIATTR_MIN_STACK_SIZE
	.align		4
.L_166:
        /*02e8*/ 	.byte	0x04, 0x12
        /*02ea*/ 	.short	(.L_168 - .L_167)
	.align		4
.L_167:
        /*02ec*/ 	.word	index@(_Z17sconv_batch_tiledIdLi2ELi16ELi16ELi56ELi1ELi0EEvPKiS1_PKT_S4_iiiiiiiiiS4_PS2_iiii)
        /*02f0*/ 	.word	0x00000000


	//----- nvinfo : EIATTR_MIN_STACK_SIZE
	.align		4
.L_168:
        /*02f4*/ 	.byte	0x04, 0x12
        /*02f6*/ 	.short	(.L_170 - .L_169)
	.align		4
.L_169:
        /*02f8*/ 	.word	index@(_Z17sconv_batch_tiledIdLi1ELi16ELi16ELi56ELi1ELi0EEvPKiS1_PKT_S4_iiiiiiiiiS4_PS2_iiii)
        /*02fc*/ 	.word	0x00000000


	//----- nvinfo : EIATTR_MIN_STACK_SIZE
	.align		4
.L_170:
        /*0300*/ 	.byte	0x04, 0x12
        /*0302*/ 	.short	(.L_172 - .L_171)
	.align		4
.L_171:
        /*0304*/ 	.word	index@(_Z9sconv_shmIdLi16ELi16EEvPKiS1_PKT_S4_iiiiiiiiS4_PS2_iii)
        /*0308*/ 	.word	0x00000000


	//----- nvinfo : EIATTR_MIN_STACK_SIZE
	.align		4
.L_172:
        /*030c*/ 	.byte	0x04, 0x12
        /*030e*/ 	.short	(.L_174 - .L_173)
	.align		4
.L_173:
        /*0310*/ 	.word	index@(_Z9sconv_shmIdLi32ELi8EEvPKiS1_PKT_S4_iiiiiiiiS4_PS2_iii)
        /*0314*/ 	.word	0x00000000


	//----- nvinfo : EIATTR_MIN_STACK_SIZE
	.align		4
.L_174:
        /*0318*/ 	.byte	0x04, 0x12
        /*031a*/ 	.short	(.L_176 - .L_175)
	.align		4
.L_175:
        /*031c*/ 	.word	index@(_Z16sconv_relu_tiledIdLi16ELi16EEvPKiS1_PKT_S4_iiiiiiiiS4_PS2_iii)
        /*0320*/ 	.word	0x00000000


	//----- nvinfo : EIATTR_MIN_STACK_SIZE
	.align		4
.L_176:
        /*0324*/ 	.byte	0x04, 0x12
        /*0326*/ 	.short	(.L_178 - .L_177)
	.align		4
.L_177:
        /*0328*/ 	.word	index@(_Z14sconv_dilationIdEvPKiS1_PKT_S4_iiiiiiiiiiS4_PS2_iii)
        /*032c*/ 	.word	0x00000000


	//----- nvinfo : EIATTR_MIN_STACK_SIZE
	.align		4
.L_178:
        /*0330*/ 	.byte	0x04, 0x12
        /*0332*/ 	.short	(.L_180 - .L_179)
	.align		4
.L_179:
        /*0334*/ 	.word	index@(_Z16sconv_batch_baseIfEvPKiS1_PKT_S4_iiiiiiiiiS4_PS2_iii)
        /*0338*/ 	.word	0x00000000


	//----- nvinfo : EIATTR_MIN_STACK_SIZE
	.align		4
.L_180:
        /*033c*/ 	.byte	0x04, 0x12
        /*033e*/ 	.short	(.L_182 - .L_181)
	.align		4
.L_181:
        /*0340*/ 	.word	index@(_Z10sconv_baseIfEvPKiS1_PKT_S4_iiiiiiiiS4_PS2_iii)
        /*0344*/ 	.word	0x00000000


	//----- nvinfo : EIATTR_MIN_STACK_SIZE
	.align		4
.L_182:
        /*0348*/ 	.byte	0x04, 0x12
        /*034a*/ 	.short	(.L_184 - .L_183)
	.align		4
.L_183:
        /*034c*/ 	.word	index@(_Z15sconv_relu_baseIfEvPKiS1_PKT_S4_iiiiiiiiS4_PS2_iii)
        /*0350*/ 	.word	0x00000000


	//----- nvinfo : EIATTR_MIN_STACK_SIZE
	.align		4
.L_184:
        /*0354*/ 	.byte	0x04, 0x12
        /*0356*/ 	.short	(.L_186 - .L_185)
	.align		4
.L_185:
        /*0358*/ 	.word	index@(_Z17sconv_batch_tiledIfLi2ELi16ELi16ELi56ELi1ELi0EEvPKiS1_PKT_S4_iiiiiiiiiS4_PS2_iiii)
        /*035c*/ 	.word	0x00000000


	//----- nvinfo : EIATTR_MIN_STACK_SIZE
	.align		4
.L_186:
        /*0360*/ 	.byte	0x04, 0x12
        /*0362*/ 	.short	(.L_188 - .L_187)
	.align		4
.L_187:
        /*0364*/ 	.word	index@(_Z17sconv_batch_tiledIfLi1ELi16ELi16ELi56ELi1ELi0EEvPKiS1_PKT_S4_iiiiiiiiiS4_PS2_iiii)
        /*0368*/ 	.word	0x00000000


	//----- nvinfo : EIATTR_MIN_STACK_SIZE
	.align		4
.L_188:
        /*036c*/ 	.byte	0x04, 0x12
        /*036e*/ 	.short	(.L_190 - .L_189)
	.align		4
.L_189:
        /*0370*/ 	.word	index@(_Z9sconv_shmIfLi16ELi16EEvPKiS1_PKT_S4_iiiiiiiiS4_PS2_iii)
        /*0374*/ 	.word	0x00000000


	//----- nvinfo : EIATTR_MIN_STACK_SIZE
	.align		4
.L_190:
        /*0378*/ 	.byte	0x04, 0x12
        /*037a*/ 	.short	(.L_192 - .L_191)
	.align		4
.L_191:
        /*037c*/ 	.word	index@(_Z9sconv_shmIfLi32ELi8EEvPKiS1_PKT_S4_iiiiiiiiS4_PS2_iii)
        /*0380*/ 	.word	0x00000000


	//----- nvinfo : EIATTR_MIN_STACK_SIZE
	.align		4
.L_192:
        /*0384*/ 	.byte	0x04, 0x12
        /*0386*/ 	.short	(.L_194 - .L_193)
	.align		4
.L_193:
        /*0388*/ 	.word	index@(_Z16sconv_relu_tiledIfLi16ELi16EEvPKiS1_PKT_S4_iiiiiiiiS4_PS2_iii)
        /*038c*/ 	.word	0x00000000


	//----- nvinfo : EIATTR_MIN_STACK_SIZE
	.align		4
.L_194:
        /*0390*/ 	.byte	0x04, 0x12
        /*0392*/ 	.short	(.L_196 - .L_195)
	.align		4
.L_195:
        /*0394*/ 	.word	index@(_Z14sconv_dilationIfEvPKiS1_PKT_S4_iiiiiiiiiiS4_PS2_iii)
        /*0398*/ 	.word	0x00000000


	//----- nvinfo : EIATTR_MIN_STACK_SIZE
	.align		4
.L_196:
        /*039c*/ 	.byte	0x04, 0x12
        /*039e*/ 	.short	(.L_198 - .L_197)
	.align		4
.L_197:
        /*03a0*/ 	.word	index@(_Z16sconv_batch_baseIiEvPKiS1_PKT_S4_iiiiiiiiiS4_PS2_iii)
        /*03a4*/ 	.word	0x00000000


	//----- nvinfo : EIATTR_MIN_STACK_SIZE
	.align		4
.L_198:
        /*03a8*/ 	.byte	0x04, 0x12
        /*03aa*/ 	.short	(.L_200 - .L_199)
	.align		4
.L_199:
        /*03ac*/ 	.word	index@(_Z10sconv_baseIiEvPKiS1_PKT_S4_iiiiiiiiS4_PS2_iii)
        /*03b0*/ 	.word	0x00000000


	//----- nvinfo : EIATTR_MIN_STACK_SIZE
	.align		4
.L_200:
        /*03b4*/ 	.byte	0x04, 0x12
        /*03b6*/ 	.short	(.L_202 - .L_201)
	.align		4
.L_201:
        /*03b8*/ 	.word	index@(_Z15sconv_relu_baseIiEvPKiS1_PKT_S4_iiiiiiiiS4_PS2_iii)
        /*03bc*/ 	.word	0x00000000


	//----- nvinfo : EIATTR_MIN_STACK_SIZE
	.align		4
.L_202:
        /*03c0*/ 	.byte	0x04, 0x12
        /*03c2*/ 	.short	(.L_204 - .L_203)
	.align		4
.L_203:
        /*03c4*/ 	.word	index@(_Z17sconv_batch_tiledIiLi2ELi16ELi16ELi56ELi1ELi0EEvPKiS1_PKT_S4_iiiiiiiiiS4_PS2_iiii)
        /*03c8*/ 	.word	0x00000000


	//----- nvinfo : EIATTR_MIN_STACK_SIZE
	.align		4
.L_204:
        /*03cc*/ 	.byte	0x04, 0x12
        /*03ce*/ 	.short	(.L_206 - .L_205)
	.align		4
.L_205:
        /*03d0*/ 	.word	index@(_Z17sconv_batch_tiledIiLi1ELi16ELi16ELi56ELi1ELi0EEvPKiS1_PKT_S4_iiiiiiiiiS4_PS2_iiii)
        /*03d4*/ 	.word	0x00000000


	//----- nvinfo : EIATTR_MIN_STACK_SIZE
	.align		4
.L_206:
        /*03d8*/ 	.byte	0x04, 0x12
        /*03da*/ 	.short	(.L_208 - .L_207)
	.align		4
.L_207:
        /*03dc*/ 	.word	index@(_Z9sconv_shmIiLi16ELi16EEvPKiS1_PKT_S4_iiiiiiiiS4_PS2_iii)
        /*03e0*/ 	.word	0x00000000


	//----- nvinfo : EIATTR_MIN_STACK_SIZE
	.align		4
.L_208:
        /*03e4*/ 	.byte	0x04, 0x12
        /*03e6*/ 	.short	(.L_210 - .L_209)
	.align		4
.L_209:
        /*03e8*/ 	.word	index@(_Z9sconv_shmIiLi32ELi8EEvPKiS1_PKT_S4_iiiiiiiiS4_PS2_iii)
        /*03ec*/ 	.word	0x00000000


	//----- nvinfo : EIATTR_MIN_STACK_SIZE
	.align		4
.L_210:
        /*03f0*/ 	.byte	0x04, 0x12
        /*03f2*/ 	.short	(.L_212 - .L_211)
	.align		4
.L_211:
        /*03f4*/ 	.word	index@(_Z16sconv_relu_tiledIiLi16ELi16EEvPKiS1_PKT_S4_iiiiiiiiS4_PS2_iii)
        /*03f8*/ 	.word	0x00000000


	//----- nvinfo : EIATTR_MIN_STACK_SIZE
	.align		4
.L_212:
        /*03fc*/ 	.byte	0x04, 0x12
        /*03fe*/ 	.short	(.L_214 - .L_213)
	.align		4
.L_213:
        /*0400*/ 	.word	index@(_Z14sconv_dilationIiEvPKiS1_PKT_S4_iiiiiiiiiiS4_PS2_iii)
        /*0404*/ 	.word	0x00000000


	//----- nvinfo : EIATTR_MIN_STACK_SIZE
	.align		4
.L_214:
        /*0408*/ 	.byte	0x04, 0x12
        /*040a*/ 	.short	(.L_216 - .L_215)
	.align		4
.L_215:
        /*040c*/ 	.word	index@(_Z14stretch_kernelPKiPiiiiiiii)
        /*0410*/ 	.word	0x00000000
.L_216:


//--------------------- .nv.compat                --------------------------
	.section	.nv.compat,"",@"SHT_CUDA_COMPAT_INFO"
	.align	4
        /*0000*/ 	.byte	0x02, 0x09, 0x00, 0x00, 0x02, 0x02, 0x01, 0x00, 0x02, 0x05, 0x05, 0x00, 0x03, 0x07, 0x01, 0x01
        /*0010*/ 	.byte	0x02, 0x03, 0x00, 0x00, 0x02, 0x06, 0x01, 0x00, 0x04, 0x0b, 0x08, 0x00, 0x01, 0x00, 0x00, 0x00
        /*0020*/ 	.byte	0x00, 0x00, 0x00, 0x00


//--------------------- .nv.info._ZN3cub18CUB_300001_SM_10006detail11EmptyKernelIvEEvv --------------------------
	.section	.nv.info._ZN3cub18CUB_300001_SM_10006detail11EmptyKernelIvEEvv,"",@"SHT_CUDA_INFO"
	.sectionflags	@""
	.align	4


	//----- nvinfo : EIATTR_CUDA_API_VERSION
	.align		4
        /*0000*/ 	.byte	0x04, 0x37
        /*0002*/ 	.short	(.L_218 - .L_217)
.L_217:
        /*0004*/ 	.word	0x00000082


	//----- nvinfo : EIATTR_SPARSE_MMA_MASK
	.align		4
.L_218:
        /*0008*/ 	.byte	0x03, 0x50
        /*000a*/ 	.short	0x0000


	//----- nvinfo : EIATTR_MAXREG_COUNT
	.align		4
        /*000c*/ 	.byte	0x03, 0x1b
        /*000e*/ 	.short	0x00ff


	//----- nvinfo : EIATTR_MERCURY_ISA_VERSION
	.align		4
        /*0010*/ 	.byte	0x03, 0x5f
        /*0012*/ 	.short	0x0101


	//----- nvinfo : EIATTR_VRC_CTA_INIT_COUNT
	.align		4
        /*0014*/ 	.byte	0x02, 0x4a
	.zero		1
	.zero		1


	//----- nvinfo : EIATTR_EXIT_INSTR_OFFSETS
	.align		4
        /*0018*/ 	.byte	0x04, 0x1c
        /*001a*/ 	.short	(.L_220 - .L_219)


	//   ....[0]....
.L_219:
        /*001c*/ 	.word	0x00000010


	//----- nvinfo : EIATTR_SW_WAR
	.align		4
.L_220:
        /*0020*/ 	.byte	0x04, 0x36
        /*0022*/ 	.short	(.L_222 - .L_221)
.L_221:
        /*0024*/ 	.word	0x00000008
.L_222:


//--------------------- .nv.info._Z16sconv_batch_baseIdEvPKiS1_PKT_S4_iiiiiiiiiS4_PS2_iii --------------------------
	.section	.nv.info._Z16sconv_batch_baseIdEvPKiS1_PKT_S4_iiiiiiiiiS4_PS2_iii,"",@"SHT_CUDA_INFO"
	.sectionflags	@""
	.align	4


	//----- nvinfo : EIATTR_CUDA_API_VERSION
	.align		4
        /*0000*/ 	.byte	0x04, 0x37
        /*0002*/ 	.short	(.L_224 - .L_223)
.L_223:
        /*0004*/ 	.word	0x00000082


	//----- nvinfo : EIATTR_KPARAM_INFO
	.align		4
.L_224:
        /*0008*/ 	.byte	0x04, 0x17
        /*000a*/ 	.short	(.L_226 - .L_225)
.L_225:
        /*000c*/ 	.word	0x00000000
        /*0010*/ 	.short	0x0011
        /*0012*/ 	.short	0x0060
        /*0014*/ 	.byte	0x00, 0xf0, 0x11, 0x00


	//----- nvinfo : EIATTR_KPARAM_INFO
	.align		4
.L_226:
        /*0018*/ 	.byte	0x04, 0x17
        /*001a*/ 	.short	(.L_228 - .L_227)
.L_227:
        /*001c*/ 	.word	0x00000000
        /*0020*/ 	.short	0x0010
        /*0022*/ 	.short	0x005c
        /*0024*/ 	.byte	0x00, 0xf0, 0x11, 0x00


	//----- nvinfo : EIATTR_KPARAM_INFO
	.align		4
.L_228:
        /*0028*/ 	.byte	0x04, 0x17
        /*002a*/ 	.short	(.L_230 - .L_229)
.L_229:
        /*002c*/ 	.word	0x00000000
        /*0030*/ 	.short	0x000f
        /*0032*/ 	.short	0x0058
        /*0034*/ 	.byte	0x00, 0xf0, 0x11, 0x00


	//----- nvinfo : EIATTR_KPARAM_INFO
	.align		4
.L_230:
        /*0038*/ 	.byte	0x04, 0x17
        /*003a*/ 	.short	(.L_232 - .L_231)
.L_231:
        /*003c*/ 	.word	0x00000000
        /*0040*/ 	.short	0x000e
        /*0042*/ 	.short	0x0050
        /*0044*/ 	.byte	0x00, 0xf5, 0x21, 0x00


	//----- nvinfo : EIATTR_KPARAM_INFO
	.align		4
.L_232:
        /*0048*/ 	.byte	0x04, 0x17
        /*004a*/ 	.short	(.L_234 - .L_233)
.L_233:
        /*004c*/ 	.word	0x00000000
        /*0050*/ 	.short	0x000d
        /*0052*/ 	.short	0x0048
        /*0054*/ 	.byte	0x00, 0xf5, 0x21, 0x00


	//----- nvinfo : EIATTR_KPARAM_INFO
	.align		4
.L_234:
        /*0058*/ 	.byte	0x04, 0x17
        /*005a*/ 	.short	(.L_236 - .L_235)
.L_235:
        /*005c*/ 	.word	0x00000000
        /*0060*/ 	.short	0x000c
        /*0062*/ 	.short	0x0040
        /*0064*/ 	.byte	0x00, 0xf0, 0x11, 0x00


	//----- nvinfo : EIATTR_KPARAM_INFO
	.align		4
.L_236:
        /*0068*/ 	.byte	0x04, 0x17
        /*006a*/ 	.short	(.L_238 - .L_237)
.L_237:
        /*006c*/ 	.word	0x00000000
        /*0070*/ 	.short	0x000b
        /*0072*/ 	.short	0x003c
        /*0074*/ 	.byte	0x00, 0xf0, 0x11, 0x00


	//----- nvinfo : EIATTR_KPARAM_INFO
	.align		4
.L_238:
        /*0078*/ 	.byte	0x04, 0x17
        /*007a*/ 	.short	(.L_240 - .L_239)
.L_239:
        /*007c*/ 	.word	0x00000000
        /*0080*/ 	.short	0x000a
        /*0082*/ 	.short	0x0038
        /*0084*/ 	.byte	0x00, 0xf0, 0x11, 0x00


	//----- nvinfo : EIATTR_KPARAM_INFO
	.align		4
.L_240:
        /*0088*/ 	.byte	0x04, 0x17
        /*008a*/ 	.short	(.L_242 - .L_241)
.L_241:
        /*008c*/ 	.word	0x00000000
        /*0090*/ 	.short	0x0009
        /*0092*/ 	.short	0x0034
        /*0094*/ 	.byte	0x00, 0xf0, 0x11, 0x00


	//----- nvinfo : EIATTR_KPARAM_INFO
	.align		4
.L_242:
        /*0098*/ 	.byte	0x04, 0x17
        /*009a*/ 	.short	(.L_244 - .L_243)
.L_243:
        /*009c*/ 	.word	0x00000000
        /*00a0*/ 	.short	0x0008
        /*00a2*/ 	.short	0x0030
        /*00a4*/ 	.byte	0x00, 0xf0, 0x11, 0x00


	//----- nvinfo : EIATTR_KPARAM_INFO
	.align		4
.L_244:
        /*00a8*/ 	.byte	0x04, 0x17
        /*00aa*/ 	.short	(.L_246 - .L_245)
.L_245:
        /*00ac*/ 	.word	0x00000000
        /*00b0*/ 	.short	0x0007
        /*00b2*/ 	.short	0x002c
        /*00b4*/ 	.byte	0x00, 0xf0, 0x11, 0x00


	//----- nvinfo : EIATTR_KPARAM_INFO
	.align		4
.L_246:
        /*00b8*/ 	.byte	0x04, 0x17
        /*00ba*/ 	.short	(.L_248 - .L_247)
.L_247:
        /*00bc*/ 	.word	0x00000000
        /*00c0*/ 	.short	0x0006
        /*00c2*/ 	.short	0x0028
        /*00c4*/ 	.byte	0x00, 0xf0, 0x11, 0x00


	//----- nvinfo : EIATTR_KPARAM_INFO
	.align		4
.L_248:
        /*00c8*/ 	.byte	0x04, 0x17
        /*00ca*/ 	.short	(.L_250 - .L_249)
.L_249:
        /*00cc*/ 	.word	0x00000000
        /*00d0*/ 	.short	0x0005
        /*00d2*/ 	.short	0x0024
        /*00d4*/ 	.byte	0x00, 0xf0, 0x11, 0x00


	//----- nvinfo : EIATTR_KPARAM_INFO
	.align		4
.L_250:
        /*00d8*/ 	.byte	0x04, 0x17
        /*00da*/ 	.short	(.L_252 - .L_251)
.L_251:
        /*00dc*/ 	.word	0x00000000
        /*00e0*/ 	.short	0x0004
        /*00e2*/ 	.short	0x0020
        /*00e4*/ 	.byte	0x00, 0xf0, 0x11, 0x00


	//----- nvinfo : EIATTR_KPARAM_INFO
	.align		4
.L_252:
        /*00e8*/ 	.byte	0x04, 0x17
        /*00ea*/ 	.short	(.L_254 - .L_253)
.L_253:
        /*00ec*/ 	.word	0x00000000
        /*00f0*/ 	.short	0x0003
        /*00f2*/ 	.short	0x0018
        /*00f4*/ 	.byte	0x00, 0xf5, 0x21, 0x00


	//----- nvinfo : EIATTR_KPARAM_INFO
	.align		4
.L_254:
        /*00f8*/ 	.byte	0x04, 0x17
        /*00fa*/ 	.short	(.L_256 - .L_255)
.L_255:
        /*00fc*/ 	.word	0x00000000
        /*0100*/ 	.short	0x0002
        /*0102*/ 	.short	0x0010
        /*0104*/ 	.byte	0x00, 0xf5, 0x21, 0x00


	//----- nvinfo : EIATTR_KPARAM_INFO
	.align		4
.L_256:
        /*0108*/ 	.byte	0x04, 0x17
        /*010a*/ 	.short	(.L_258 - .L_257)
.L_257:
        /*010c*/ 	.word	0x00000000
        /*0110*/ 	.short	0x0001
        /*0112*/ 	.short	0x0008
        /*0114*/ 	.byte	0x00, 0xf5, 0x21, 0x00


	//----- nvinfo : EIATTR_KPARAM_INFO
	.align		4
.L_258:
        /*0118*/ 	.byte	0x04, 0x17
        /*011a*/ 	.short	(.L_260 - .L_259)
.L_259:
        /*011c*/ 	.word	0x00000000
        /*0120*/ 	.short	0x0000
        /*0122*/ 	.short	0x0000
        /*0124*/ 	.byte	0x00, 0xf5, 0x21, 0x00


	//----- nvinfo : EIATTR_SPARSE_MMA_MASK
	.align		4
.L_260:
        /*0128*/ 	.byte	0x03, 0x50
        /*012a*/ 	.short	0x0000


	//----- nvinfo : EIATTR_MAXREG_COUNT
	.align		4
        /*012c*/ 	.byte	0x03, 0x1b
        /*012e*/ 	.short	0x00ff


	//----- nvinfo : EIATTR_MERCURY_ISA_VERSION
	.align		4
        /*0130*/ 	.byte	0x03, 0x5f
        /*0132*/ 	.short	0x0101


	//----- nvinfo : EIATTR_VRC_CTA_INIT_COUNT
	.align		4
        /*0134*/ 	.byte	0x02, 0x4a
	.zero		1
	.zero		1


	//----- nvinfo : EIATTR_EXIT_INSTR_OFFSETS
	.align		4
        /*0138*/ 	.byte	0x04, 0x1c
        /*013a*/ 	.short	(.L_262 - .L_261)


	//   ....[0]....
.L_261:
        /*013c*/ 	.word	0x00000260


	//   ....[1]....
        /*0140*/ 	.word	0x00000f80


	//----- nvinfo : EIATTR_CRS_STACK_SIZE
	.align		4
.L_262:
        /*0144*/ 	.byte	0x04, 0x1e
        /*0146*/ 	.short	(.L_264 - .L_263)
.L_263:
        /*0148*/ 	.word	0x00000000


	//----- nvinfo : EIATTR_CBANK_PARAM_SIZE
	.align		4
.L_264:
        /*014c*/ 	.byte	0x03, 0x19
        /*014e*/ 	.short	0x0064


	//----- nvinfo : EIATTR_PARAM_CBANK
	.align		4
        /*0150*/ 	.byte	0x04, 0x0a
        /*0152*/ 	.short	(.L_266 - .L_265)
	.align		4
.L_265:
        /*0154*/ 	.word	index@(.nv.constant0._Z16sconv_batch_baseIdEvPKiS1_PKT_S4_iiiiiiiiiS4_PS2_iii)
        /*0158*/ 	.short	0x0380
        /*015a*/ 	.short	0x0064


	//----- nvinfo : EIATTR_SW_WAR
	.align		4
.L_266:
        /*015c*/ 	.byte	0x04, 0x36
        /*015e*/ 	.short	(.L_268 - .L_267)
.L_267:
        /*0160*/ 	.word	0x00000008
.L_268:


//--------------------- .nv.info._Z10sconv_baseIdEvPKiS1_PKT_S4_iiiiiiiiS4_PS2_iii --------------------------
	.section	.nv.info._Z10sconv_baseIdEvPKiS1_PKT_S4_iiiiiiiiS4_PS2_iii,"",@"SHT_CUDA_INFO"
	.sectionflags	@""
	.align	4


	//----- nvinfo : EIATTR_CUDA_API_VERSION
	.align		4
        /*0000*/ 	.byte	0x04, 0x37
        /*0002*/ 	.short	(.L_270 - .L_269)
.L_269:
        /*0004*/ 	.word	0x00000082


	//----- nvinfo : EIATTR_KPARAM_INFO
	.align		4
.L_270:
        /*0008*/ 	.byte	0x04, 0x17
        /*000a*/ 	.short	(.L_272 - .L_271)
.L_271:
        /*000c*/ 	.word	0x00000000
        /*0010*/ 	.short	0x0010
        /*0012*/ 	.short	0x0058
        /*0014*/ 	.byte	0x00, 0xf0, 0x11, 0x00


	//----- nvinfo : EIATTR_KPARAM_INFO
	.align		4
.L_272:
        /*0018*/ 	.byte	0x04, 0x17
        /*001a*/ 	.short	(.L_274 - .L_273)
.L_273:
        /*001c*/ 	.word	0x00000000
        /*0020*/ 	.short	0x000f
        /*0022*/ 	.short	0x0054
        /*0024*/ 	.byte	0x00, 0xf0, 0x11, 0x00


	//----- nvinfo : EIATTR_KPARAM_INFO
	.align		4
.L_274:
        /*0028*/ 	.byte	0x04, 0x17
        /*002a*/ 	.short	(.L_276 - .L_275)
.L_275:
        /*002c*/ 	.word	0x00000000
        /*0030*/ 	.short	0x000e
        /*0032*/ 	.short	0x0050
        /*0034*/ 	.byte	0x00, 0xf0, 0x11, 0x00


	//----- nvinfo : EIATTR_KPARAM_INFO
	.align		4
.L_276:
        /*0038*/ 	.byte	0x04, 0x17
        /*003a*/ 	.short	(.L_278 - .L_277)
.L_277:
        /*003c*/ 	.word	0x00000000
        /*0040*/ 	.short	0x000d
        /*0042*/ 	.short	0x0048
        /*0044*/ 	.byte	0x00, 0xf5, 0x21, 0x00


	//----- nvinfo : EIATTR_KPARAM_INFO
	.align		4
.L_278:
        /*0048*/ 	.byte	0x04, 0x17
        /*004a*/ 	.short	(.L_280 - .L_279)
.L_279:
        /*004c*/ 	.word	0x00000000
        /*0050*/ 	.short	0x000c
        /*0052*/ 	.short	0x0040
        /*0054*/ 	.byte	0x00, 0xf5, 0x21, 0x00


	//----- nvinfo : EIATTR_KPARAM_INFO
	.align		4
.L_280:
        /*0058*/ 	.byte	0x04, 0x17
        /*005a*/ 	.short	(.L_282 - .L_281)
.L_281:
        /*005c*/ 	.word	0x00000000
        /*0060*/ 	.short	0x000b
        /*0062*/ 	.short	0x003c
        /*0064*/ 	.byte	0x00, 0xf0, 0x11, 0x00


	//----- nvinfo : EIATTR_KPARAM_INFO
	.align		4
.L_282:
        /*0068*/ 	.byte	0x04, 0x17
        /*006a*/ 	.short	(.L_284 - .L_283)
.L_283:
        /*006c*/ 	.word	0x00000000
        /*0070*/ 	.short	0x000a
        /*0072*/ 	.short	0x0038
        /*0074*/ 	.byte	0x00, 0xf0, 0x11, 0x00


	//----- nvinfo : EIATTR_KPARAM_INFO
	.align		4
.L_284:
        /*0078*/ 	.byte	0x04, 0x17
        /*007a*/ 	.short	(.L_286 - .L_285)
.L_285:
        /*007c*/ 	.word	0x00000000
        /*0080*/ 	.short	0x0009
        /*0082*/ 	.short	0x0034
        /*0084*/ 	.byte	0x00, 0xf0, 0x11, 0x00


	//----- nvinfo : EIATTR_KPARAM_INFO
	.align		4
.L_286:
        /*0088*/ 	.byte	0x04, 0x17
        /*008a*/ 	.short	(.L_288 - .L_287)
.L_287:
        /*008c*/ 	.word	0x00000000
        /*0090*/ 	.short	0x0008
        /*0092*/ 	.short	0x0030
        /*0094*/ 	.byte	0x00, 0xf0, 0x11, 0x00


	//----- nvinfo : EIATTR_KPARAM_INFO
	.align		4
.L_288:
        /*0098*/ 	.byte	0x04, 0x17
        /*009a*/ 	.short	(.L_290 - .L_289)
.L_289:
        /*009c*/ 	.word	0x00000000
        /*00a0*/ 	.short	0x0007
        /*00a2*/ 	.short	0x002c
        /*00a4*/ 	.byte	0x00, 0xf0, 0x11, 0x00


	//----- nvinfo : EIATTR_KPARAM_INFO
	.align		4
.L_290:
        /*00a8*/ 	.byte	0x04, 0x17
        /*00aa*/ 	.short	(.L_292 - .L_291)
.L_291:
        /*00ac*/ 	.word	0x00000000
        /*00b0*/ 	.short	0x0006
        /*00b2*/ 	.short	0x0028
        /*00b4*/ 	.byte	0x00, 0xf0, 0x11, 0x00


	//----- nvinfo : EIATTR_KPARAM_INFO
	.align		4
.L_292:
        /*00b8*/ 	.byte	0x04, 0x17
        /*00ba*/ 	.short	(.L_294 - .L_293)
.L_293:
        /*00bc*/ 	.word	0x00000000
        /*00c0*/ 	.short	0x0005
        /*00c2*/ 	.short	0x0024
        /*00c4*/ 	.byte	0x00, 0xf0, 0x11, 0x00


	//----- nvinfo : EIATTR_KPARAM_INFO
	.align		4
.L_294:
        /*00c8*/ 	.byte	0x04, 0x17
        /*00ca*/ 	.short	(.L_296 - .L_295)
.L_295:
        /*00cc*/ 	.word	0x00000000
        /*00d0*/ 	.short	0x0004
        /*00d2*/ 	.short	0x0020
        /*00d4*/ 	.byte	0x00, 0xf0, 0x11, 0x00


	//----- nvinfo : EIATTR_KPARAM_INFO
	.align		4
.L_296:
        /*00d8*/ 	.byte	0x04, 0x17
        /*00da*/ 	.short	(.L_298 - .L_297)
.L_297:
        /*00dc*/ 	.word	0x00000000
        /*00e0*/ 	.short	0x0003
        /*00e2*/ 	.short	0x0018
        /*00e4*/ 	.byte	0x00, 0xf5, 0x21, 0x00


	//----- nvinfo : EIATTR_KPARAM_INFO
	.align		4
.L_298:
        /*00e8*/ 	.byte	0x04, 0x17
        /*00ea*/ 	.short	(.L_300 - .L_299)
.L_299:
        /*00ec*/ 	.word	0x00000000
        /*00f0*/ 	.short	0x0002
        /*00f2*/ 	.short	0x0010
        /*00f4*/ 	.byte	0x00, 0xf5, 0x21, 0x00


	//----- nvinfo : EIATTR_KPARAM_INFO
	.align		4
.L_300:
        /*00f8*/ 	.byte	0x04, 0x17
        /*00fa*/ 	.short	(.L_302 - .L_301)
.L_301:
        /*00fc*/ 	.word	0x00000000
        /*0100*/ 	.short	0x0001
        /*0102*/ 	.short	0x0008
        /*0104*/ 	.byte	0x00, 0xf5, 0x21, 0x00


	//----- nvinfo : EIATTR_KPARAM_INFO
	.align		4
.L_302:
        /*0108*/ 	.byte	0x04, 0x17
        /*010a*/ 	.short	(.L_304 - .L_303)
.L_303:
        /*010c*/ 	.word	0x00000000
        /*0110*/ 	.short	0x0000
        /*0112*/ 	.short	0x0000
        /*0114*/ 	.byte	0x00, 0xf5, 0x21, 0x00


	//----- nvinfo : EIATTR_SPARSE_MMA_MASK
	.align		4
.L_304:
        /*0118*/ 	.byte	0x03, 0x50
        /*011a*/ 	.short	0x0000


	//----- nvinfo : EIATTR_MAXREG_COUNT
	.align		4
        /*011c*/ 	.byte	0x03, 0x1b
        /*011e*/ 	.short	0x00ff


	//----- nvinfo : EIATTR_MERCURY_ISA_VERSION
	.align		4
        /*0120*/ 	.byte	0x03, 0x5f
        /*0122*/ 	.short	0x0101


	//----- nvinfo : EIATTR_VRC_CTA_INIT_COUNT
	.align		4
        /*0124*/ 	.byte	0x02, 0x4a
	.zero		1
	.zero		1


	//----- nvinfo : EIATTR_EXIT_INSTR_OFFSETS
	.align		4
        /*0128*/ 	.byte	0x04, 0x1c
        /*012a*/ 	.short	(.L_306 - .L_305)


	//   ....[0]....
.L_305:
        /*012c*/ 	.word	0x00000120


	//   ....[1]....
        /*0130*/ 	.word	0x00000db0


	//----- nvinfo : EIATTR_CRS_STACK_SIZE
	.align		4
.L_306:
        /*0134*/ 	.byte	0x04, 0x1e
        /*0136*/ 	.short	(.L_308 - .L_307)
.L_307:
        /*0138*/ 	.word	0x00000000


	//----- nvinfo : EIATTR_CBANK_PARAM_SIZE
	.align		4
.L_308:
        /*013c*/ 	.byte	0x03, 0x19
        /*013e*/ 	.short	0x005c


	//----- nvinfo : EIATTR_PARAM_CBANK
	.align		4
        /*0140*/ 	.byte	0x04, 0x0a
        /*0142*/ 	.short	(.L_310 - .L_309)
	.align		4
.L_309:
        /*0144*/ 	.word	index@(.nv.constant0._Z10sconv_baseIdEvPKiS1_PKT_S4_iiiiiiiiS4_PS2_iii)
        /*0148*/ 	.short	0x0380
        /*014a*/ 	.short	0x005c


	//----- nvinfo : EIATTR_SW_WAR
	.align		4
.L_310:
        /*014c*/ 	.byte	0x04, 0x36
        /*014e*/ 	.short	(.L_312 - .L_311)
.L_311:
        /*0150*/ 	.word	0x00000008
.L_312:


//--------------------- .nv.info._Z15sconv_relu_baseIdEvPKiS1_PKT_S4_iiiiiiiiS4_PS2_iii --------------------------
	.section	.nv.info._Z15sconv_relu_baseIdEvPKiS1_PKT_S4_iiiiiiiiS4_PS2_iii,"",@"SHT_CUDA_INFO"
	.sectionflags	@""
	.align	4


	//----- nvinfo : EIATTR_CUDA_API_VERSION
	.align		4
        /*0000*/ 	.byte	0x04, 0x37
        /*0002*/ 	.short	(.L_314 - .L_313)
.L_313:
        /*0004*/ 	.word	0x00000082


	//----- nvinfo : EIATTR_KPARAM_INFO
	.align		4
.L_314:
        /*0008*/ 	.byte	0x04, 0x17
        /*000a*/ 	.short	(.L_316 - .L_315)
.L_315:
        /*000c*/ 	.word	0x00000000
        /*0010*/ 	.short	0x0010
        /*0012*/ 	.short	0x0058
        /*0014*/ 	.byte	0x00, 0xf0, 0x11, 0x00


	//----- nvinfo : EIATTR_KPARAM_INFO
	.align		4
.L_316:
        /*0018*/ 	.byte	0x04, 0x17
        /*001a*/ 	.short	(.L_318 - .L_317)
.L_317:
        /*001c*/ 	.word	0x00000000
        /*0020*/ 	.short	0x000f
        /*0022*/ 	.short	0x0054
        /*0024*/ 	.byte	0x00, 0xf0, 0x11, 0x00


	//----- nvinfo : EIATTR_KPARAM_INFO
	.align		4
.L_318:
        /*0028*/ 	.byte	0x04, 0x17
        /*002a*/ 	.short	(.L_320 - .L_319)
.L_319:
        /*002c*/ 	.word	0x00000000
        /*0030*/ 	.short	0x000e
        /*0032*/ 	.short	0x0050
        /*0034*/ 	.byte	0x00, 0xf0, 0x11, 0x00


	//----- nvinfo : EIATTR_KPARAM_INFO
	.align		4
.L_320:
        /*0038*/ 	.byte	0x04, 0x17
        /*003a*/ 	.short	(.L_322 - .L_321)
.L_321:
        /*003c*/ 	.word	0x00000000
        /*0040*/ 	.short	0x000d
        /*0042*/ 	.short	0x0048
        /*0044*/ 	.byte	0x00, 0xf5, 0x21, 0x00


	//----- nvinfo : EIATTR_KPARAM_INFO
	.align		4
.L_322:
        /*0048*/ 	.byte	0x04, 0x17
        /*004a*/ 	.short	(.L_324 - .L_323)
.L_323:
        /*004c*/ 	.word	0x00000000
        /*0050*/ 	.short	0x000c
        /*0052*/ 	.short	0x0040
        /*0054*/ 	.byte	0x00, 0xf5, 0x21, 0x00


	//----- nvinfo : EIATTR_KPARAM_INFO
	.align		4
.L_324:
        /*0058*/ 	.byte	0x04, 0x17
        /*005a*/ 	.short	(.L_326 - .L_325)
.L_325:
        /*005c*/ 	.word	0x00000000
        /*0060*/ 	.short	0x000b
        /*0062*/ 	.short	0x003c
        /*0064*/ 	.byte	0x00, 0xf0, 0x11, 0x00


	//----- nvinfo : EIATTR_KPARAM_INFO
	.align		4
.L_326:
        /*0068*/ 	.byte	0x04, 0x17
        /*006a*/ 	.short	(.L_328 - .L_327)
.L_327:
        /*006c*/ 	.word	0x00000000
        /*0070*/ 	.short	0x000a
        /*0072*/ 	.short	0x0038
        /*0074*/ 	.byte	0x00, 0xf0, 0x11, 0x00


	//----- nvinfo : EIATTR_KPARAM_INFO
	.align		4
.L_328:
        /*0078*/ 	.byte	0x04, 0x17
        /*007a*/ 	.short	(.L_330 - .L_329)
.L_329:
        /*007c*/ 	.word	0x00000000
        /*0080*/ 	.short	0x0009
        /*0082*/ 	.short	0x0034
        /*0084*/ 	.byte	0x00, 0xf0, 0x11, 0x00


	//----- nvinfo : EIATTR_KPARAM_INFO
	.align		4
.L_330:
        /*0088*/ 	.byte	0x04, 0x17
        /*008a*/ 	.short	(.L_332 - .L_331)
.L_331:
        /*008c*/ 	.word	0x00000000
        /*0090*/ 	.short	0x0008
        /*0092*/ 	.short	0x0030
        /*0094*/ 	.byte	0x00, 0xf0, 0x11, 0x00


	//----- nvinfo : EIATTR_KPARAM_INFO
	.align		4
.L_332:
        /*0098*/ 	.byte	0x04, 0x17
        /*009a*/ 	.short	(.L_334 - .L_333)
.L_333:
        /*009c*/ 	.word	0x00000000
        /*00a0*/ 	.short	0x0007
        /*00a2*/ 	.short	0x002c
        /*00a4*/ 	.byte	0x00, 0xf0, 0x11, 0x00


	//----- nvinfo : EIATTR_KPARAM_INFO
	.align		4
.L_334:
        /*00a8*/ 	.byte	0x04, 0x17
        /*00aa*/ 	.short	(.L_336 - .L_335)
.L_335:
        /*00ac*/ 	.word	0x00000000
        /*00b0*/ 	.short	0x0006
        /*00b2*/ 	.short	0x0028
        /*00b4*/ 	.byte	0x00, 0xf0, 0x11, 0x00


	//----- nvinfo : EIATTR_KPARAM_INFO
	.align		4
.L_336:
        /*00b8*/ 	.byte	0x04, 0x17
        /*00ba*/ 	.short	(.L_338 - .L_337)
.L_337:
        /*00bc*/ 	.word	0x00000000
        /*00c0*/ 	.short	0x0005
        /*00c2*/ 	.short	0x0024
        /*00c4*/ 	.byte	0x00, 0xf0, 0x11, 0x00


	//----- nvinfo : EIATTR_KPARAM_INFO
	.align		4
.L_338:
        /*00c8*/ 	.byte	0x04, 0x17
        /*00ca*/ 	.short	(.L_340 - .L_339)
.L_339:
        /*00cc*/ 	.word	0x00000000
        /*00d0*/ 	.short	0x0004
        /*00d2*/ 	.short	0x0020
        /*00d4*/ 	.byte	0x00, 0xf0, 0x11, 0x00


	//----- nvinfo : EIATTR_KPARAM_INFO
	.align		4
.L_340:
        /*00d8*/ 	.byte	0x04, 0x17
        /*00da*/ 	.short	(.L_342 - .L_341)
.L_341:
        /*00dc*/ 	.word	0x00000000
        /*00e0*/ 	.short	0x0003
        /*00e2*/ 	.short	0x0018
        /*00e4*/ 	.byte	0x00, 0xf5, 0x21, 0x00


	//----- nvinfo : EIATTR_KPARAM_INFO
	.align		4
.L_342:
        /*00e8*/ 	.byte	0x04, 0x17
        /*00ea*/ 	.short	(.L_344 - .L_343)
.L_343:
        /*00ec*/ 	.word	0x00000000
        /*00f0*/ 	.short	0x0002
        /*00f2*/ 	.short	0x0010
        /*00f4*/ 	.byte	0x00, 0xf5, 0x21, 0x00


	//----- nvinfo : EIATTR_KPARAM_INFO
	.align		4
.L_344:
        /*00f8*/ 	.byte	0x04, 0x17
        /*00fa*/ 	.short	(.L_346 - .L_345)
.L_345:
        /*00fc*/ 	.word	0x00000000
        /*0100*/ 	.short	0x0001
        /*0102*/ 	.short	0x0008
        /*0104*/ 	.byte	0x00, 0xf5, 0x21, 0x00


	//----- nvinfo : EIATTR_KPARAM_INFO
	.align		4
.L_346:
        /*0108*/ 	.byte	0x04, 0x17
        /*010a*/ 	.short	(.L_348 - .L_347)
.L_347:
        /*010c*/ 	.word	0x00000000
        /*0110*/ 	.short	0x0000
        /*0112*/ 	.short	0x0000
        /*0114*/ 	.byte	0x00, 0xf5, 0x21, 0x00


	//----- nvinfo : EIATTR_SPARSE_MMA_MASK
	.align		4
.L_348:
        /*0118*/ 	.byte	0x03, 0x50
        /*011a*/ 	.short	0x0000


	//----- nvinfo : EIATTR_MAXREG_COUNT
	.align		4
        /*011c*/ 	.byte	0x03, 0x1b
        /*011e*/ 	.short	0x00ff


	//----- nvinfo : EIATTR_MERCURY_ISA_VERSION
	.align		4
        /*0120*/ 	.byte	0x03, 0x5f
        /*0122*/ 	.short	0x0101


	//----- nvinfo : EIATTR_VRC_CTA_INIT_COUNT
	.align		4
        /*0124*/ 	.byte	0x02, 0x4a
	.zero		1
	.zero		1


	//----- nvinfo : EIATTR_EXIT_INSTR_OFFSETS
	.align		4
        /*0128*/ 	.byte	0x04, 0x1c
        /*012a*/ 	.short	(.L_350 - .L_349)


	//   ....[0]....
.L_349:
        /*012c*/ 	.word	0x00000120


	//   ....[1]....
        /*0130*/ 	.word	0x00000e30


	//----- nvinfo : EIATTR_CRS_STACK_SIZE
	.align		4
.L_350:
        /*0134*/ 	.byte	0x04, 0x1e
        /*0136*/ 	.short	(.L_352 - .L_351)
.L_351:
        /*0138*/ 	.word	0x00000000


	//----- nvinfo : EIATTR_CBANK_PARAM_SIZE
	.align		4
.L_352:
        /*013c*/ 	.byte	0x03, 0x19
        /*013e*/ 	.short	0x005c


	//----- nvinfo : EIATTR_PARAM_CBANK
	.align		4
        /*0140*/ 	.byte	0x04, 0x0a
        /*0142*/ 	.short	(.L_354 - .L_353)
	.align		4
.L_353:
        /*0144*/ 	.word	index@(.nv.constant0._Z15sconv_relu_baseIdEvPKiS1_PKT_S4_iiiiiiiiS4_PS2_iii)
        /*0148*/ 	.short	0x0380
        /*014a*/ 	.short	0x005c


	//----- nvinfo : EIATTR_SW_WAR
	.align		4
.L_354:
        /*014c*/ 	.byte	0x04, 0x36
        /*014e*/ 	.short	(.L_356 - .L_355)
.L_355:
        /*0150*/ 	.word	0x00000008
.L_356:


//--------------------- .nv.info._Z17sconv_batch_tiledIdLi2ELi16ELi16ELi56ELi1ELi0EEvPKiS1_PKT_S4_iiiiiiiiiS4_PS2_iiii --------------------------
	.section	.nv.info._Z17sconv_batch_tiledIdLi2ELi16ELi16ELi56ELi1ELi0EEvPKiS1_PKT_S4_iiiiiiiiiS4_PS2_iiii,"",@"SHT_CUDA_INFO"
	.sectionflags	@""
	.align	4


	//----- nvinfo : EIATTR_CUDA_API_VERSION
	.align		4
        /*0000*/ 	.byte	0x04, 0x37
        /*0002*/ 	.short	(.L_358 - .L_357)
.L_357:
        /*0004*/ 	.word	0x00000082


	//----- nvinfo : EIATTR_KPARAM_INFO
	.align		4
.L_358:
        /*0008*/ 	.byte	0x04, 0x17
        /*000a*/ 	.short	(.L_360 - .L_359)
.L_359:
        /*000c*/ 	.word	0x00000000
        /*0010*/ 	.short	0x0012
        /*0012*/ 	.short	0x0064
        /*0014*/ 	.byte	0x00, 0xf0, 0x11, 0x00


	//----- nvinfo : EIATTR_KPARAM_INFO
	.align		4
.L_360:
        /*0018*/ 	.byte	0x04, 0x17
        /*001a*/ 	.short	(.L_362 - .L_361)
.L_361:
        /*001c*/ 	.word	0x00000000
        /*0020*/ 	.short	0x0011
        /*0022*/ 	.short	0x0060
        /*0024*/ 	.byte	0x00, 0xf0, 0x11, 0x00


	//----- nvinfo : EIATTR_KPARAM_INFO
	.align		4
.L_362:
        /*0028*/ 	.byte	0x04, 0x17
        /*002a*/ 	.short	(.L_364 - .L_363)
.L_363:
        /*002c*/ 	.word	0x00000000
        /*0030*/ 	.short	0x0010
        /*0032*/ 	.short	0x005c
        /*0034*/ 	.byte	0x00, 0xf0, 0x11, 0x00


	//----- nvinfo : EIATTR_KPARAM_INFO
	.align		4
.L_364:
        /*0038*/ 	.byte	0x04, 0x17
        /*003a*/ 	.short	(.L_366 - .L_365)
.L_365:
        /*003c*/ 	.word	0x00000000
        /*0040*/ 	.short	0x000f
        /*0042*/ 	.short	0x0058
        /*0044*/ 	.byte	0x00, 0xf0, 0x11, 0x00


	//----- nvinfo : EIATTR_KPARAM_INFO
	.align		4
.L_366:
        /*0048*/ 	.byte	0x04, 0x17
        /*004a*/ 	.short	(.L_368 - .L_367)
.L_367:
        /*004c*/ 	.word	0x00000000
        /*0050*/ 	.short	0x000e
        /*0052*/ 	.short	0x0050
        /*0054*/ 	.byte	0x00, 0xf5, 0x21, 0x00


	//----- nvinfo : EIATTR_KPARAM_INFO
	.align		4
.L_368:
        /*0058*/ 	.byte	0x04, 0x17
        /*005a*/ 	.short	(.L_370 - .L_369)
.L_369:
        /*005c*/ 	.word	0x00000000
        /*0060*/ 	.short	0x000d
        /*0062*/ 	.short	0x0048
        /*0064*/ 	.byte	0x00, 0xf5, 0x21, 0x00


	//----- nvinfo : EIATTR_KPARAM_INFO
	.align		4
.L_370:
        /*0068*/ 	.byte	0x04, 0x17
        /*006a*/ 	.short	(.L_372 - .L_371)
.L_371:
        /*006c*/ 	.word	0x00000000
        /*0070*/ 	.short	0x000c
        /*0072*/ 	.short	0x0040
        /*0074*/ 	.byte	0x00, 0xf0, 0x11, 0x00


	//----- nvinfo : EIATTR_KPARAM_INFO
	.align		4
.L_372:
        /*0078*/ 	.byte	0x04, 0x17
        /*007a*/ 	.short	(.L_374 - .L_373)
.L_373:
        /*007c*/ 	.word	0x00000000
        /*0080*/ 	.short	0x000b
        /*0082*/ 	.short	0x003c
        /*0084*/ 	.byte	0x00, 0xf0, 0x11, 0x00


	//----- nvinfo : EIATTR_KPARAM_INFO
	.align		4
.L_374:
        /*0088*/ 	.byte	0x04, 0x17
        /*008a*/ 	.short	(.L_376 - .L_375)
.L_375:
        /*008c*/ 	.word	0x00000000
        /*0090*/ 	.short	0x000a
        /*0092*/ 	.short	0x0038
        /*0094*/ 	.byte	0x00, 0xf0, 0x11, 0x00


	//----- nvinfo : EIATTR_KPARAM_INFO
	.align		4
.L_376:
        /*0098*/ 	.byte	0x04, 0x17
        /*009a*/ 	.short	(.L_378 - .L_377)
.L_377:
        /*009c*/ 	.word	0x00000000
        /*00a0*/ 	.short	0x0009
        /*00a2*/ 	.short	0x0034
        /*00a4*/ 	.byte	0x00, 0xf0, 0x11, 0x00


	//----- nvinfo : EIATTR_KPARAM_INFO
	.align		4
.L_378:
        /*00a8*/ 	.byte	0x04, 0x17
        /*00aa*/ 	.short	(.L_380 - .L_379)
.L_379:
        /*00ac*/ 	.word	0x00000000
        /*00b0*/ 	.short	0x0008
        /*00b2*/ 	.short	0x0030
        /*00b4*/ 	.byte	0x00, 0xf0, 0x11, 0x00


	//----- nvinfo : EIATTR_KPARAM_INFO
	.align		4
.L_380:
        /*00b8*/ 	.byte	0x04, 0x17
        /*00ba*/ 	.short	(.L_382 - .L_381)
.L_381:
        /*00bc*/ 	.word	0x00000000
        /*00c0*/ 	.short	0x0007
        /*00c2*/ 	.short	0x002c
        /*00c4*/ 	.byte	0x00, 0xf0, 0x11, 0x00


	//----- nvinfo : EIATTR_KPARAM_INFO
	.align		4
.L_382:
        /*00c8*/ 	.byte	0x04, 0x17
        /*00ca*/ 	.short	(.L_384 - .L_383)
.L_383:
        /*00cc*/ 	.word	0x00000000
        /*00d0*/ 	.short	0x0006
        /*00d2*/ 	.short	0x0028
        /*00d4*/ 	.byte	0x00, 0xf0, 0x11, 0x00


	//----- nvinfo : EIATTR_KPARAM_INFO
	.align		4
.L_384:
        /*00d8*/ 	.byte	0x04, 0x17
        /*00da*/ 	.short	(.L_386 - .L_385)
.L_385:
        /*00dc*/ 	.word	0x00000000
        /*00e0*/ 	.short	0x0005
        /*00e2*/ 	.short	0x0024
        /*00e4*/ 	.byte	0x00, 0xf0, 0x11, 0x00


	//----- nvinfo : EIATTR_KPARAM_INFO
	.align		4
.L_386:
        /*00e8*/ 	.byte	0x04, 0x17
        /*00ea*/ 	.short	(.L_388 - .L_387)
.L_387:
        /*00ec*/ 	.word	0x00000000
        /*00f0*/ 	.short	0x0004
        /*00f2*/ 	.short	0x0020
        /*00f4*/ 	.byte	0x00, 0xf0, 0x11, 0x00


	//----- nvinfo : EIATTR_KPARAM_INFO
	.align		4
.L_388:
        /*00f8*/ 	.byte	0x04, 0x17
        /*00fa*/ 	.short	(.L_390 - .L_389)
.L_389:
        /*00fc*/ 	.word	0x00000000
        /*0100*/ 	.short	0x0003
        /*0102*/ 	.short	0x0018
        /*0104*/ 	.byte	0x00, 0xf5, 0x21, 0x00


	//----- nvinfo : EIATTR_KPARAM_INFO
	.align		4
.L_390:
        /*0108*/ 	.byte	0x04, 0x17
        /*010a*/ 	.short	(.L_392 - .L_391)
.L_391:
        /*010c*/ 	.word	0x00000000
        /*0110*/ 	.short	0x0002
        /*0112*/ 	.short	0x0010
        /*0114*/ 	.byte	0x00, 0xf5, 0x21, 0x00


	//----- nvinfo : EIATTR_KPARAM_INFO
	.align		4
.L_392:
        /*0118*/ 	.byte	0x04, 0x17
        /*011a*/ 	.short	(.L_394 - .L_393)
.L_393:
        /*011c*/ 	.word	0x00000000
        /*0120*/ 	.short	0x0001
        /*0122*/ 	.short	0x0008
        /*0124*/ 	.byte	0x00, 0xf5, 0x21, 0x00


	//----- nvinfo : EIATTR_KPARAM_INFO
	.align		4
.L_394:
        /*0128*/ 	.byte	0x04, 0x17
        /*012a*/ 	.short	(.L_396 - .L_395)
.L_395:
        /*012c*/ 	.word	0x00000000
        /*0130*/ 	.short	0x0000
        /*0132*/ 	.short	0x0000
        /*0134*/ 	.byte	0x00, 0xf5, 0x21, 0x00


	//----- nvinfo : EIATTR_SPARSE_MMA_MASK
	.align		4
.L_396:
        /*0138*/ 	.byte	0x03, 0x50
        /*013a*/ 	.short	0x0000


	//----- nvinfo : EIATTR_MAXREG_COUNT
	.align		4
        /*013c*/ 	.byte	0x03, 0x1b
        /*013e*/ 	.short	0x00ff


	//----- nvinfo : EIATTR_NUM_BARRIERS
	.align		4
        /*0140*/ 	.byte	0x02, 0x4c
        /*0142*/ 	.byte	0x01
	.zero		1


	//----- nvinfo : EIATTR_MERCURY_ISA_VERSION
	.align		4
        /*0144*/ 	.byte	0x03, 0x5f
        /*0146*/ 	.short	0x0101


	//----- nvinfo : EIATTR_UNUSED_LOAD_BYTE_OFFSET
	.align		4
        /*0148*/ 	.byte	0x04, 0x44
        /*014a*/ 	.short	(.L_398 - .L_397)


	//   ....[0]....
.L_397:
        /*014c*/ 	.word	0x00001960
        /*0150*/ 	.word	0x00000fff


	//   ....[1]....
        /*0154*/ 	.word	0x00002ba0
        /*0158*/ 	.word	0x00000fff


	//----- nvinfo : EIATTR_VRC_CTA_INIT_COUNT
	.align		4
.L_398:
        /*015c*/ 	.byte	0x02, 0x4a
	.zero		1
	.zero		1


	//----- nvinfo : EIATTR_EXIT_INSTR_OFFSETS
	.align		4
        /*0160*/ 	.byte	0x04, 0x1c
        /*0162*/ 	.short	(.L_400 - .L_399)


	//   ....[0]....
.L_399:
        /*0164*/ 	.word	0x00002e10


	//   ....[1]....
        /*0168*/ 	.word	0x00002ee0


	//----- nvinfo : EIATTR_CRS_STACK_SIZE
	.align		4
.L_400:
        /*016c*/ 	.byte	0x04, 0x1e
        /*016e*/ 	.short	(.L_402 - .L_401)
.L_401:
        /*0170*/ 	.word	0x00000000


	//----- nvinfo : EIATTR_CBANK_PARAM_SIZE
	.align		4
.L_402:
        /*0174*/ 	.byte	0x03, 0x19
        /*0176*/ 	.short	0x0068


	//----- nvinfo : EIATTR_PARAM_CBANK
	.align		4
        /*0178*/ 	.byte	0x04, 0x0a
        /*017a*/ 	.short	(.L_404 - .L_403)
	.align		4
.L_403:
        /*017c*/ 	.word	index@(.nv.constant0._Z17sconv_batch_tiledIdLi2ELi16ELi16ELi56ELi1ELi0EEvPKiS1_PKT_S4_iiiiiiiiiS4_PS2_iiii)
        /*0180*/ 	.short	0x0380
        /*0182*/ 	.short	0x0068


	//----- nvinfo : EIATTR_SW_WAR
	.align		4
.L_404:
        /*0184*/ 	.byte	0x04, 0x36
        /*0186*/ 	.short	(.L_406 - .L_405)
.L_405:
        /*0188*/ 	.word	0x00000008
.L_406:


//--------------------- .nv.info._Z17sconv_batch_tiledIdLi1ELi16ELi16ELi56ELi1ELi0EEvPKiS1_PKT_S4_iiiiiiiiiS4_PS2_iiii --------------------------
	.section	.nv.info._Z17sconv_batch_tiledIdLi1ELi16ELi16ELi56ELi1ELi0EEvPKiS1_PKT_S4_iiiiiiiiiS4_PS2_iiii,"",@"SHT_CUDA_INFO"
	.sectionflags	@""
	.align	4


	//----- nvinfo : EIATTR_CUDA_API_VERSION
	.align		4
        /*0000*/ 	.byte	0x04, 0x37
        /*0002*/ 	.short	(.L_408 - .L_407)
.L_407:
        /*0004*/ 	.word	0x00000082


	//----- nvinfo : EIATTR_KPARAM_INFO
	.align		4
.L_408:
        /*0008*/ 	.byte	0x04, 0x17
        /*000a*/ 	.short	(.L_410 - .L_409)
.L_409:
        /*000c*/ 	.word	0x00000000
        /*0010*/ 	.short	0x0012
        /*0012*/ 	.short	0x0064
        /*0014*/ 	.byte	0x00, 0xf0, 0x11, 0x00


	//----- nvinfo : EIATTR_KPARAM_INFO
	.align		4
.L_410:
        /*0018*/ 	.byte	0x04, 0x17
        /*001a*/ 	.short	(.L_412 - .L_411)
.L_411:
        /*001c*/ 	.word	0x00000000
        /*0020*/ 	.short	0x0011
        /*0022*/ 	.short	0x0060
        /*0024*/ 	.byte	0x00, 0xf0, 0x11, 0x00


	//----- nvinfo : EIATTR_KPARAM_INFO
	.align		4
.L_412:
        /*0028*/ 	.byte	0x04, 0x17
        /*002a*/ 	.short	(.L_414 - .L_413)
.L_413:
        /*002c*/ 	.word	0x00000000
        /*0030*/ 	.short	0x0010
        /*0032*/ 	.short	0x005c
        /*0034*/ 	.byte	0x00, 0xf0, 0x11, 0x00


	//----- nvinfo : EIATTR_KPARAM_INFO
	.align		4
.L_414:
        /*0038*/ 	.byte	0x04, 0x17
        /*003a*/ 	.short	(.L_416 - .L_415)
.L_415:
        /*003c*/ 	.word	0x00000000
        /*0040*/ 	.short	0x000f
        /*0042*/ 	.short	0x0058
        /*0044*/ 	.byte	0x00, 0xf0, 0x11, 0x00


	//----- nvinfo : EIATTR_KPARAM_INFO
	.align		4
.L_416:
        /*0048*/ 	.byte	0x04, 0x17
        /*004a*/ 	.short	(.L_418 - .L_417)
.L_417:
        /*004c*/ 	.word	0x00000000
        /*0050*/ 	.short	0x000e
        /*0052*/ 	.short	0x0050
        /*0054*/ 	.byte	0x00, 0xf5, 0x21, 0x00


	//----- nvinfo : EIATTR_KPARAM_INFO
	.align		4
.L_418:
        /*0058*/ 	.byte	0x04, 0x17
        /*005a*/ 	.short	(.L_420 - .L_419)
.L_419:
        /*005c*/ 	.word	0x00000000
        /*0060*/ 	.short	0x000d
        /*0062*/ 	.short	0x0048
        /*0064*/ 	.byte	0x00, 0xf5, 0x21, 0x00


	//----- nvinfo : EIATTR_KPARAM_INFO
	.align		4
.L_420:
        /*0068*/ 	.byte	0x04, 0x17
        /*006a*/ 	.short	(.L_422 - .L_421)
.L_421:
        /*006c*/ 	.word	0x00000000
        /*0070*/ 	.short	0x000c
        /*0072*/ 	.short	0x0040
        /*0074*/ 	.byte	0x00, 0xf0, 0x11, 0x00


	//----- nvinfo : EIATTR_KPARAM_INFO
	.align		4
.L_422:
        /*0078*/ 	.byte	0x04, 0x17
        /*007a*/ 	.short	(.L_424 - .L_423)
.L_423:
        /*007c*/ 	.word	0x00000000
        /*0080*/ 	.short	0x000b
        /*0082*/ 	.short	0x003c
        /*0084*/ 	.byte	0x00, 0xf0, 0x11, 0x00


	//----- nvinfo : EIATTR_KPARAM_INFO
	.align		4
.L_424:
        /*0088*/ 	.byte	0x04, 0x17
        /*008a*/ 	.short	(.L_426 - .L_425)
.L_425:
        /*008c*/ 	.word	0x00000000
        /*0090*/ 	.short	0x000a
        /*0092*/ 	.short	0x0038
        /*0094*/ 	.byte	0x00, 0xf0, 0x11, 0x00


	//----- nvinfo : EIATTR_KPARAM_INFO
	.align		4
.L_426:
        /*0098*/ 	.byte	0x04, 0x17
        /*009a*/ 	.short	(.L_428 - .L_427)
.L_427:
        /*009c*/ 	.word	0x00000000
        /*00a0*/ 	.short	0x0009
        /*00a2*/ 	.short	0x0034
        /*00a4*/ 	.byte	0x00, 0xf0, 0x11, 0x00


	//----- nvinfo : EIATTR_KPARAM_INFO
	.align		4
.L_428:
        /*00a8*/ 	.byte	0x04, 0x17
        /*00aa*/ 	.short	(.L_430 - .L_429)
.L_429:
        /*00ac*/ 	.word	0x00000000
        /*00b0*/ 	.short	0x0008
        /*00b2*/ 	.short	0x0030
        /*00b4*/ 	.byte	0x00, 0xf0, 0x11, 0x00


	//----- nvinfo : EIATTR_KPARAM_INFO
	.align		4
.L_430:
        /*00b8*/ 	.byte	0x04, 0x17
        /*00ba*/ 	.short	(.L_432 - .L_431)
.L_431:
        /*00bc*/ 	.word	0x00000000
        /*00c0*/ 	.short	0x0007
        /*00c2*/ 	.short	0x002c
        /*00c4*/ 	.byte	0x00, 0xf0, 0x11, 0x00


	//----- nvinfo : EIATTR_KPARAM_INFO
	.align		4
.L_432:
        /*00c8*/ 	.byte	0x04, 0x17
        /*00ca*/ 	.short	(.L_434 - .L_433)
.L_433:
        /*00cc*/ 	.word	0x00000000
        /*00d0*/ 	.short	0x0006
        /*00d2*/ 	.short	0x0028
        /*00d4*/ 	.byte	0x00, 0xf0, 0x11, 0x00


	//----- nvinfo : EIATTR_KPARAM_INFO
	.align		4
.L_434:
        /*00d8*/ 	.byte	0x04, 0x17
        /*00da*/ 	.short	(.L_436 - .L_435)
.L_435:
        /*00dc*/ 	.word	0x00000000
        /*00e0*/ 	.short	0x0005
        /*00e2*/ 	.short	0x0024
        /*00e4*/ 	.byte	0x00, 0xf0, 0x11, 0x00


	//----- nvinfo : EIATTR_KPARAM_INFO
	.align		4
.L_436:
        /*00e8*/ 	.byte	0x04, 0x17
        /*00ea*/ 	.short	(.L_438 - .L_437)
.L_437:
        /*00ec*/ 	.word	0x00000000
        /*00f0*/ 	.short	0x0004
        /*00f2*/ 	.short	0x0020
        /*00f4*/ 	.byte	0x00, 0xf0, 0x11, 0x00


	//----- nvinfo : EIATTR_KPARAM_INFO
	.align		4
.L_438:
        /*00f8*/ 	.byte	0x04, 0x17
        /*00fa*/ 	.short	(.L_440 - .L_439)
.L_439:
        /*00fc*/ 	.word	0x00000000
        /*0100*/ 	.short	0x0003
        /*0102*/ 	.short	0x0018
        /*0104*/ 	.byte	0x00, 0xf5, 0x21, 0x00


	//----- nvinfo : EIATTR_KPARAM_INFO
	.align		4
.L_440:
        /*0108*/ 	.byte	0x04, 0x17
        /*010a*/ 	.short	(.L_442 - .L_441)
.L_441:
        /*010c*/ 	.word	0x00000000
        /*0110*/ 	.short	0x0002
        /*0112*/ 	.short	0x0010
        /*0114*/ 	.byte	0x00, 0xf5, 0x21, 0x00


	//----- nvinfo : EIATTR_KPARAM_INFO
	.align		4
.L_442:
        /*0118*/ 	.byte	0x04, 0x17
        /*011a*/ 	.short	(.L_444 - .L_443)
.L_443:
        /*011c*/ 	.word	0x00000000
        /*0120*/ 	.short	0x0001
        /*0122*/ 	.short	0x0008
        /*0124*/ 	.byte	0x00, 0xf5, 0x21, 0x00


	//----- nvinfo : EIATTR_KPARAM_INFO
	.align		4
.L_444:
        /*0128*/ 	.byte	0x04, 0x17
        /*012a*/ 	.short	(.L_446 - .L_445)
.L_445:
        /*012c*/ 	.word	0x00000000
        /*0130*/ 	.short	0x0000
        /*0132*/ 	.short	0x0000
        /*0134*/ 	.byte	0x00, 0xf5, 0x21, 0x00


	//----- nvinfo : EIATTR_SPARSE_MMA_MASK
	.align		4
.L_446:
        /*0138*/ 	.byte	0x03, 0x50
        /*013a*/ 	.short	0x0000


	//----- nvinfo : EIATTR_MAXREG_COUNT
	.align		4
        /*013c*/ 	.byte	0x03, 0x1b
        /*013e*/ 	.short	0x00ff


	//----- nvinfo : EIATTR_NUM_BARRIERS
	.align		4
        /*0140*/ 	.byte	0x02, 0x4c
        /*0142*/ 	.byte	0x01
	.zero		1


	//----- nvinfo : EIATTR_MERCURY_ISA_VERSION
	.align		4
        /*0144*/ 	.byte	0x03, 0x5f
        /*0146*/ 	.short	0x0101


	//----- nvinfo : EIATTR_VRC_CTA_INIT_COUNT
	.align		4
        /*0148*/ 	.byte	0x02, 0x4a
	.zero		1
	.zero		1


	//----- nvinfo : EIATTR_EXIT_INSTR_OFFSETS
	.align		4
        /*014c*/ 	.byte	0x04, 0x1c
        /*014e*/ 	.short	(.L_448 - .L_447)


	//   ....[0]....
.L_447:
        /*0150*/ 	.word	0x000013d0


	//   ....[1]....
        /*0154*/ 	.word	0x00001470


	//----- nvinfo : EIATTR_CRS_STACK_SIZE
	.align		4
.L_448:
        /*0158*/ 	.byte	0x04, 0x1e
        /*015a*/ 	.short	(.L_450 - .L_449)
.L_449:
        /*015c*/ 	.word	0x00000000


	//----- nvinfo : EIATTR_CBANK_PARAM_SIZE
	.align		4
.L_450:
        /*0160*/ 	.byte	0x03, 0x19
        /*0162*/ 	.short	0x0068


	//----- nvinfo : EIATTR_PARAM_CBANK
	.align		4
        /*0164*/ 	.byte	0x04, 0x0a
        /*0166*/ 	.short	(.L_452 - .L_451)
	.align		4
.L_451:
        /*0168*/ 	.word	index@(.nv.constant0._Z17sconv_batch_tiledIdLi1ELi16ELi16ELi56ELi1ELi0EEvPKiS1_PKT_S4_iiiiiiiiiS4_PS2_iiii)
        /*016c*/ 	.short	0x0380
        /*016e*/ 	.short	0x0068


	//----- nvinfo : EIATTR_SW_WAR
	.align		4
.L_452:
        /*0170*/ 	.byte	0x04, 0x36
        /*0172*/ 	.short	(.L_454 - .L_453)
.L_453:
        /*0174*/ 	.word	0x00000008
.L_454:


//--------------------- .nv.info._Z9sconv_shmIdLi16ELi16EEvPKiS1_PKT_S4_iiiiiiiiS4_PS2_iii --------------------------
	.section	.nv.info._Z9sconv_shmIdLi16ELi16EEvPKiS1_PKT_S4_iiiiiiiiS4_PS2_iii,"",@"SHT_CUDA_INFO"
	.sectionflags	@""
	.align	4


	//----- nvinfo : EIATTR_CUDA_API_VERSION
	.align		4
        /*0000*/ 	.byte	0x04, 0x37
        /*0002*/ 	.short	(.L_456 - .L_455)
.L_455:
        /*0004*/ 	.word	0x00000082


	//----- nvinfo : EIATTR_KPARAM_INFO
	.align		4
.L_456:
        /*0008*/ 	.byte	0x04, 0x17
        /*000a*/ 	.short	(.L_458 - .L_457)
.L_457:
        /*000c*/ 	.word	0x00000000
        /*0010*/ 	.short	0x0010
        /*0012*/ 	.short	0x0058
        /*0014*/ 	.byte	0x00, 0xf0, 0x11, 0x00


	//----- nvinfo : EIATTR_KPARAM_INFO
	.align		4
.L_458:
        /*0018*/ 	.byte	0x04, 0x17
        /*001a*/ 	.short	(.L_460 - .L_459)
.L_459:
        /*001c*/ 	.word	0x00000000
        /*0020*/ 	.short	0x000f
        /*0022*/ 	.short	0x0054
        /*0024*/ 	.byte	0x00, 0xf0, 0x11, 0x00


	//----- nvinfo : EIATTR_KPARAM_INFO
	.align		4
.L_460:
        /*0028*/ 	.byte	0x04, 0x17
        /*002a*/ 	.short	(.L_462 - .L_461)
.L_461:
        /*002c*/ 	.word	0x00000000
        /*0030*/ 	.short	0x000e
        /*0032*/ 	.short	0x0050
        /*0034*/ 	.byte	0x00, 0xf0, 0x11, 0x00


	//----- nvinfo : EIATTR_KPARAM_INFO
	.align		4
.L_462:
        /*0038*/ 	.byte	0x04, 0x17
        /*003a*/ 	.short	(.L_464 - .L_463)
.L_463:
        /*003c*/ 	.word	0x00000000
        /*0040*/ 	.short	0x000d
        /*0042*/ 	.short	0x0048
        /*0044*/ 	.byte	0x00, 0xf5, 0x21, 0x00


	//----- nvinfo : EIATTR_KPARAM_INFO
	.align		4
.L_464:
        /*0048*/ 	.byte	0x04, 0x17
        /*004a*/ 	.short	(.L_466 - .L_465)
.L_465:
        /*004c*/ 	.word	0x00000000
        /*0050*/ 	.short	0x000c
        /*0052*/ 	.short	0x0040
        /*0054*/ 	.byte	0x00, 0xf5, 0x21, 0x00


	//----- nvinfo : EIATTR_KPARAM_INFO
	.align		4
.L_466:
        /*0058*/ 	.byte	0x04, 0x17
        /*005a*/ 	.short	(.L_468 - .L_467)
.L_467:
        /*005c*/ 	.word	0x00000000
        /*0060*/ 	.short	0x000b
        /*0062*/ 	.short	0x003c
        /*0064*/ 	.byte	0x00, 0xf0, 0x11, 0x00


	//----- nvinfo : EIATTR_KPARAM_INFO
	.align		4
.L_468:
        /*0068*/ 	.byte	0x04, 0x17
        /*006a*/ 	.short	(.L_470 - .L_469)
.L_469:
        /*006c*/ 	.word	0x00000000
        /*0070*/ 	.short	0x000a
        /*0072*/ 	.short	0x0038
        /*0074*/ 	.byte	0x00, 0xf0, 0x11, 0x00


	//----- nvinfo : EIATTR_KPARAM_INFO
	.align		4
.L_470:
        /*0078*/ 	.byte	0x04, 0x17
        /*007a*/ 	.short	(.L_472 - .L_471)
.L_471:
        /*007c*/ 	.word	0x00000000
        /*0080*/ 	.short	0x0009
        /*0082*/ 	.short	0x0034
        /*0084*/ 	.byte	0x00, 0xf0, 0x11, 0x00


	//----- nvinfo : EIATTR_KPARAM_INFO
	.align		4
.L_472:
        /*0088*/ 	.byte	0x04, 0x17
        /*008a*/ 	.short	(.L_474 - .L_473)
.L_473:
        /*008c*/ 	.word	0x00000000
        /*0090*/ 	.short	0x0008
        /*0092*/ 	.short	0x0030
        /*0094*/ 	.byte	0x00, 0xf0, 0x11, 0x00


	//----- nvinfo : EIATTR_KPARAM_INFO
	.align		4
.L_474:
        /*0098*/ 	.byte	0x04, 0x17
        /*009a*/ 	.short	(.L_476 - .L_475)
.L_475:
        /*009c*/ 	.word	0x00000000
        /*00a0*/ 	.short	0x0007
        /*00a2*/ 	.short	0x002c
        /*00a4*/ 	.byte	0x00, 0xf0, 0x11, 0x00


	//----- nvinfo : EIATTR_KPARAM_INFO
	.align		4
.L_476:
        /*00a8*/ 	.byte	0x04, 0x17
        /*00aa*/ 	.short	(.L_478 - .L_477)
.L_477:
        /*00ac*/ 	.word	0x00000000
        /*00b0*/ 	.short	0x0006
        /*00b2*/ 	.short	0x0028
        /*00b4*/ 	.byte	0x00, 0xf0, 0x11, 0x00


	//----- nvinfo : EIATTR_KPARAM_INFO
	.align		4
.L_478:
        /*00b8*/ 	.byte	0x04, 0x17
        /*00ba*/ 	.short	(.L_480 - .L_479)
.L_479:
        /*00bc*/ 	.word	0x00000000
        /*00c0*/ 	.short	0x0005
        /*00c2*/ 	.short	0x0024
        /*00c4*/ 	.byte	0x00, 0xf0, 0x11, 0x00


	//----- nvinfo : EIATTR_KPARAM_INFO
	.align		4
.L_480:
        /*00c8*/ 	.byte	0x04, 0x17
        /*00ca*/ 	.short	(.L_482 - .L_481)
.L_481:
        /*00cc*/ 	.word	0x00000000
        /*00d0*/ 	.short	0x0004
        /*00d2*/ 	.short	0x0020
        /*00d4*/ 	.byte	0x00, 0xf0, 0x11, 0x00


	//----- nvinfo : EIATTR_KPARAM_INFO
	.align		4
.L_482:
        /*00d8*/ 	.byte	0x04, 0x17
        /*00da*/ 	.short	(.L_484 - .L_483)
.L_483:
        /*00dc*/ 	.word	0x00000000
        /*00e0*/ 	.short	0x0003
        /*00e2*/ 	.short	0x0018
        /*00e4*/ 	.byte	0x00, 0xf5, 0x21, 0x00


	//----- nvinfo : EIATTR_KPARAM_INFO
	.align		4
.L_484:
        /*00e8*/ 	.byte	0x04, 0x17
        /*00ea*/ 	.short	(.L_486 - .L_485)
.L_485:
        /*00ec*/ 	.word	0x00000000
        /*00f0*/ 	.short	0x0002
        /*00f2*/ 	.short	0x0010
        /*00f4*/ 	.byte	0x00, 0xf5, 0x21, 0x00


	//----- nvinfo : EIATTR_KPARAM_INFO
	.align		4
.L_486:
        /*00f8*/ 	.byte	0x04, 0x17
        /*00fa*/ 	.short	(.L_488 - .L_487)
.L_487:
        /*00fc*/ 	.word	0x00000000
        /*0100*/ 	.short	0x0001
        /*0102*/ 	.short	0x0008
        /*0104*/ 	.byte	0x00, 0xf5, 0x21, 0x00


	//----- nvinfo : EIATTR_KPARAM_INFO
	.align		4
.L_488:
        /*0108*/ 	.byte	0x04, 0x17
        /*010a*/ 	.short	(.L_490 - .L_489)
.L_489:
        /*010c*/ 	.word	0x00000000
        /*0110*/ 	.short	0x0000
        /*0112*/ 	.short	0x0000
        /*0114*/ 	.byte	0x00, 0xf5, 0x21, 0x00


	//----- nvinfo : EIATTR_SPARSE_MMA_MASK
	.align		4
.L_490:
        /*0118*/ 	.byte	0x03, 0x50
        /*011a*/ 	.short	0x0000


	//----- nvinfo : EIATTR_MAXREG_COUNT
	.align		4
        /*011c*/ 	.byte	0x03, 0x1b
        /*011e*/ 	.short	0x00ff


	//----- nvinfo : EIATTR_NUM_BARRIERS
	.align		4
        /*0120*/ 	.byte	0x02, 0x4c
        /*0122*/ 	.byte	0x01
	.zero		1


	//----- nvinfo : EIATTR_MERCURY_ISA_VERSION
	.align		4
        /*0124*/ 	.byte	0x03, 0x5f
        /*0126*/ 	.short	0x0101


	//----- nvinfo : EIATTR_VRC_CTA_INIT_COUNT
	.align		4
        /*0128*/ 	.byte	0x02, 0x4a
	.zero		1
	.zero		1


	//----- nvinfo : EIATTR_EXIT_INSTR_OFFSETS
	.align		4
        /*012c*/ 	.byte	0x04, 0x1c
        /*012e*/ 	.short	(.L_492 - .L_491)


	//   ....[0]....
.L_491:
        /*0130*/ 	.word	0x000011c0


	//   ....[1]....
        /*0134*/ 	.word	0x00001220


	//----- nvinfo : EIATTR_CRS_STACK_SIZE
	.align		4
.L_492:
        /*0138*/ 	.byte	0x04, 0x1e
        /*013a*/ 	.short	(.L_494 - .L_493)
.L_493:
        /*013c*/ 	.word	0x00000000


	//----- nvinfo : EIATTR_CBANK_PARAM_SIZE
	.align		4
.L_494:
        /*0140*/ 	.byte	0x03, 0x19
        /*0142*/ 	.short	0x005c


	//----- nvinfo : EIATTR_PARAM_CBANK
	.align		4
        /*0144*/ 	.byte	0x04, 0x0a
        /*0146*/ 	.short	(.L_496 - .L_495)
	.align		4
.L_495:
        /*0148*/ 	.word	index@(.nv.constant0._Z9sconv_shmIdLi16ELi16EEvPKiS1_PKT_S4_iiiiiiiiS4_PS2_iii)
        /*014c*/ 	.short	0x0380
        /*014e*/ 	.short	0x005c


	//----- nvinfo : EIATTR_SW_WAR
	.align		4
.L_496:
        /*0150*/ 	.byte	0x04, 0x36
        /*0152*/ 	.short	(.L_498 - .L_497)
.L_497:
        /*0154*/ 	.word	0x00000008
.L_498:


//--------------------- .nv.info._Z9sconv_shmIdLi32ELi8EEvPKiS1_PKT_S4_iiiiiiiiS4_PS2_iii --------------------------
	.section	.nv.info._Z9sconv_shmIdLi32ELi8EEvPKiS1_PKT_S4_iiiiiiiiS4_PS2_iii,"",@"SHT_CUDA_INFO"
	.sectionflags	@""
	.align	4


	//----- nvinfo : EIATTR_CUDA_API_VERSION
	.align		4
        /*0000*/ 	.byte	0x04, 0x37
        /*0002*/ 	.short	(.L_500 - .L_499)
.L_499:
        /*0004*/ 	.word	0x00000082


	//----- nvinfo : EIATTR_KPARAM_INFO
	.align		4
.L_500:
        /*0008*/ 	.byte	0x04, 0x17
        /*000a*/ 	.short	(.L_502 - .L_501)
.L_501:
        /*000c*/ 	.word	0x00000000
        /*0010*/ 	.short	0x0010
        /*0012*/ 	.short	0x0058
        /*0014*/ 	.byte	0x00, 0xf0, 0x11, 0x00


	//----- nvinfo : EIATTR_KPARAM_INFO
	.align		4
.L_502:
        /*0018*/ 	.byte	0x04, 0x17
        /*001a*/ 	.short	(.L_504 - .L_503)
.L_503:
        /*001c*/ 	.word	0x00000000
        /*0020*/ 	.short	0x000f
        /*0022*/ 	.short	0x0054
        /*0024*/ 	.byte	0x00, 0xf0, 0x11, 0x00


	//----- nvinfo : EIATTR_KPARAM_INFO
	.align		4
.L_504:
        /*0028*/ 	.byte	0x04, 0x17
        /*002a*/ 	.short	(.L_506 - .L_505)
.L_505:
        /*002c*/ 	.word	0x00000000
        /*0030*/ 	.short	0x000e
        /*0032*/ 	.short	0x0050
        /*0034*/ 	.byte	0x00, 0xf0, 0x11, 0x00


	//----- nvinfo : EIATTR_KPARAM_INFO
	.align		4
.L_506:
        /*0038*/ 	.byte	0x04, 0x17
        /*003a*/ 	.short	(.L_508 - .L_507)
.L_507:
        /*003c*/ 	.word	0x00000000
        /*0040*/ 	.short	0x000d
        /*0042*/ 	.short	0x0048
        /*0044*/ 	.byte	0x00, 0xf5, 0x21, 0x00


	//----- nvinfo : EIATTR_KPARAM_INFO
	.align		4
.L_508:
        /*0048*/ 	.byte	0x04, 0x17
        /*004a*/ 	.short	(.L_510 - .L_509)
.L_509:
        /*004c*/ 	.word	0x00000000
        /*0050*/ 	.short	0x000c
        /*0052*/ 	.short	0x0040
        /*0054*/ 	.byte	0x00, 0xf5, 0x21, 0x00


	//----- nvinfo : EIATTR_KPARAM_INFO
	.align		4
.L_510:
        /*0058*/ 	.byte	0x04, 0x17
        /*005a*/ 	.short	(.L_512 - .L_511)
.L_511:
        /*005c*/ 	.word	0x00000000
        /*0060*/ 	.short	0x000b
        /*0062*/ 	.short	0x003c
        /*0064*/ 	.byte	0x00, 0xf0, 0x11, 0x00


	//----- nvinfo : EIATTR_KPARAM_INFO
	.align		4
.L_512:
        /*0068*/ 	.byte	0x04, 0x17
        /*006a*/ 	.short	(.L_514 - .L_513)
.L_513:
        /*006c*/ 	.word	0x00000000
        /*0070*/ 	.short	0x000a
        /*0072*/ 	.short	0x0038
        /*0074*/ 	.byte	0x00, 0xf0, 0x11, 0x00


	//----- nvinfo : EIATTR_KPARAM_INFO
	.align		4
.L_514:
        /*0078*/ 	.byte	0x04, 0x17
        /*007a*/ 	.short	(.L_516 - .L_515)
.L_515:
        /*007c*/ 	.word	0x00000000
        /*0080*/ 	.short	0x0009
        /*0082*/ 	.short	0x0034
        /*0084*/ 	.byte	0x00, 0xf0, 0x11, 0x00


	//----- nvinfo : EIATTR_KPARAM_INFO
	.align		4
.L_516:
        /*0088*/ 	.byte	0x04, 0x17
        /*008a*/ 	.short	(.L_518 - .L_517)
.L_517:
        /*008c*/ 	.word	0x00000000
        /*0090*/ 	.short	0x0008
        /*0092*/ 	.short	0x0030
        /*0094*/ 	.byte	0x00, 0xf0, 0x11, 0x00


	//----- nvinfo : EIATTR_KPARAM_INFO
	.align		4
.L_518:
        /*0098*/ 	.byte	0x04, 0x17
        /*009a*/ 	.short	(.L_520 - .L_519)
.L_519:
        /*009c*/ 	.word	0x00000000
        /*00a0*/ 	.short	0x0007
        /*00a2*/ 	.short	0x002c
        /*00a4*/ 	.byte	0x00, 0xf0, 0x11, 0x00


	//----- nvinfo : EIATTR_KPARAM_INFO
	.align		4
.L_520:
        /*00a8*/ 	.byte	0x04, 0x17
        /*00aa*/ 	.short	(.L_522 - .L_521)
.L_521:
        /*00ac*/ 	.word	0x00000000
        /*00b0*/ 	.short	0x0006
        /*00b2*/ 	.short	0x0028
        /*00b4*/ 	.byte	0x00, 0xf0, 0x11, 0x00


	//----- nvinfo : EIATTR_KPARAM_INFO
	.align		4
.L_522:
        /*00b8*/ 	.byte	0x04, 0x17
        /*00ba*/ 	.short	(.L_524 - .L_523)
.L_523:
        /*00bc*/ 	.word	0x00000000
        /*00c0*/ 	.short	0x0005
        /*00c2*/ 	.short	0x0024
        /*00c4*/ 	.byte	0x00, 0xf0, 0x11, 0x00


	//----- nvinfo : EIATTR_KPARAM_INFO
	.align		4
.L_524:
        /*00c8*/ 	.byte	0x04, 0x17
        /*00ca*/ 	.short	(.L_526 - .L_525)
.L_525:
        /*00cc*/ 	.word	0x00000000
        /*00d0*/ 	.short	0x0004
        /*00d2*/ 	.short	0x0020
        /*00d4*/ 	.byte	0x00, 0xf0, 0x11, 0x00


	//----- nvinfo : EIATTR_KPARAM_INFO
	.align		4
.L_526:
        /*00d8*/ 	.byte	0x04, 0x17
        /*00da*/ 	.short	(.L_528 - .L_527)
.L_527:
        /*00dc*/ 	.word	0x00000000
        /*00e0*/ 	.short	0x0003
        /*00e2*/ 	.short	0x0018
        /*00e4*/ 	.byte	0x00, 0xf5, 0x21, 0x00


	//----- nvinfo : EIATTR_KPARAM_INFO
	.align		4
.L_528:
        /*00e8*/ 	.byte	0x04, 0x17
        /*00ea*/ 	.short	(.L_530 - .L_529)
.L_529:
        /*00ec*/ 	.word	0x00000000
        /*00f0*/ 	.short	0x0002
        /*00f2*/ 	.short	0x0010
        /*00f4*/ 	.byte	0x00, 0xf5, 0x21, 0x00


	//----- nvinfo : EIATTR_KPARAM_INFO
	.align		4
.L_530:
        /*00f8*/ 	.byte	0x04, 0x17
        /*00fa*/ 	.short	(.L_532 - .L_531)
.L_531:
        /*00fc*/ 	.word	0x00000000
        /*0100*/ 	.short	0x0001
        /*0102*/ 	.short	0x0008
        /*0104*/ 	.byte	0x00, 0xf5, 0x21, 0x00


	//----- nvinfo : EIATTR_KPARAM_INFO
	.align		4
.L_532:
        /*0108*/ 	.byte	0x04, 0x17
        /*010a*/ 	.short	(.L_534 - .L_533)
.L_533:
        /*010c*/ 	.word	0x00000000
        /*0110*/ 	.short	0x0000
        /*0112*/ 	.short	0x0000
        /*0114*/ 	.byte	0x00, 0xf5, 0x21, 0x00


	//----- nvinfo : EIATTR_SPARSE_MMA_MASK
	.align		4
.L_534:
        /*0118*/ 	.byte	0x03, 0x50
        /*011a*/ 	.short	0x0000


	//----- nvinfo : EIATTR_MAXREG_COUNT
	.align		4
        /*011c*/ 	.byte	0x03, 0x1b
        /*011e*/ 	.short	0x00ff


	//----- nvinfo : EIATTR_NUM_BARRIERS
	.align		4
        /*0120*/ 	.byte	0x02, 0x4c
        /*0122*/ 	.byte	0x01
	.zero		1


	//----- nvinfo : EIATTR_MERCURY_ISA_VERSION
	.align		4
        /*0124*/ 	.byte	0x03, 0x5f
        /*0126*/ 	.short	0x0101


	//----- nvinfo : EIATTR_VRC_CTA_INIT_COUNT
	.align		4
        /*0128*/ 	.byte	0x02, 0x4a
	.zero		1
	.zero		1


	//----- nvinfo : EIATTR_EXIT_INSTR_OFFSETS
	.align		4
        /*012c*/ 	.byte	0x04, 0x1c
        /*012e*/ 	.short	(.L_536 - .L_535)


	//   ....[0]....
.L_535:
        /*0130*/ 	.word	0x000011c0


	//   ....[1]....
        /*0134*/ 	.word	0x00001220


	//----- nvinfo : EIATTR_CRS_STACK_SIZE
	.align		4
.L_536:
        /*0138*/ 	.byte	0x04, 0x1e
        /*013a*/ 	.short	(.L_538 - .L_537)
.L_537:
        /*013c*/ 	.word	0x00000000


	//----- nvinfo : EIATTR_CBANK_PARAM_SIZE
	.align		4
.L_538:
        /*0140*/ 	.byte	0x03, 0x19
        /*0142*/ 	.short	0x005c


	//----- nvinfo : EIATTR_PARAM_CBANK
	.align		4
        /*0144*/ 	.byte	0x04, 0x0a
        /*0146*/ 	.short	(.L_540 - .L_539)
	.align		4
.L_539:
        /*0148*/ 	.word	index@(.nv.constant0._Z9sconv_shmIdLi32ELi8EEvPKiS1_PKT_S4_iiiiiiiiS4_PS2_iii)
        /*014c*/ 	.short	0x0380
        /*014e*/ 	.short	0x005c


	//----- nvinfo : EIATTR_SW_WAR
	.align		4
.L_540:
        /*0150*/ 	.byte	0x04, 0x36
        /*0152*/ 	.short	(.L_542 - .L_541)
.L_541:
        /*0154*/ 	.word	0x00000008
.L_542:


//--------------------- .nv.info._Z16sconv_relu_tiledIdLi16ELi16EEvPKiS1_PKT_S4_iiiiiiiiS4_PS2_iii --------------------------
	.section	.nv.info._Z16sconv_relu_tiledIdLi16ELi16EEvPKiS1_PKT_S4_iiiiiiiiS4_PS2_iii,"",@"SHT_CUDA_INFO"
	.sectionflags	@""
	.align	4


	//----- nvinfo : EIATTR_CUDA_API_VERSION
	.align		4
        /*0000*/ 	.byte	0x04, 0x37
        /*0002*/ 	.short	(.L_544 - .L_543)
.L_543:
        /*0004*/ 	.word	0x00000082


	//----- nvinfo : EIATTR_KPARAM_INFO
	.align		4
.L_544:
        /*0008*/ 	.byte	0x04, 0x17
        /*000a*/ 	.short	(.L_546 - .L_545)
.L_545:
        /*000c*/ 	.word	0x00000000
        /*0010*/ 	.short	0x0010
        /*0012*/ 	.short	0x0058
        /*0014*/ 	.byte	0x00, 0xf0, 0x11, 0x00


	//----- nvinfo : EIATTR_KPARAM_INFO
	.align		4
.L_546:
        /*0018*/ 	.byte	0x04, 0x17
        /*001a*/ 	.short	(.L_548 - .L_547)
.L_547:
        /*001c*/ 	.word	0x00000000
        /*0020*/ 	.short	0x000f
        /*0022*/ 	.short	0x0054
        /*0024*/ 	.byte	0x00, 0xf0, 0x11, 0x00


	//----- nvinfo : EIATTR_KPARAM_INFO
	.align		4
.L_548:
        /*0028*/ 	.byte	0x04, 0x17
        /*002a*/ 	.short	(.L_550 - .L_549)
.L_549:
        /*002c*/ 	.word	0x00000000
        /*0030*/ 	.short	0x000e
        /*0032*/ 	.short	0x0050
        /*0034*/ 	.byte	0x00, 0xf0, 0x11, 0x00


	//----- nvinfo : EIATTR_KPARAM_INFO
	.align		4
.L_550:
        /*0038*/ 	.byte	0x04, 0x17
        /*003a*/ 	.short	(.L_552 - .L_551)
.L_551:
        /*003c*/ 	.word	0x00000000
        /*0040*/ 	.short	0x000d
        /*0042*/ 	.short	0x0048
        /*0044*/ 	.byte	0x00, 0xf5, 0x21, 0x00


	//----- nvinfo : EIATTR_KPARAM_INFO
	.align		4
.L_552:
        /*0048*/ 	.byte	0x04, 0x17
        /*004a*/ 	.short	(.L_554 - .L_553)
.L_553:
        /*004c*/ 	.word	0x00000000
        /*0050*/ 	.short	0x000c
        /*0052*/ 	.short	0x0040
        /*0054*/ 	.byte	0x00, 0xf5, 0x21, 0x00


	//----- nvinfo : EIATTR_KPARAM_INFO
	.align		4
.L_554:
        /*0058*/ 	.byte	0x04, 0x17
        /*005a*/ 	.short	(.L_556 - .L_555)
.L_555:
        /*005c*/ 	.word	0x00000000
        /*0060*/ 	.short	0x000b
        /*0062*/ 	.short	0x003c
        /*0064*/ 	.byte	0x00, 0xf0, 0x11, 0x00


	//----- nvinfo : EIATTR_KPARAM_INFO
	.align		4
.L_556:
        /*0068*/ 	.byte	0x04, 0x17
        /*006a*/ 	.short	(.L_558 - .L_557)
.L_557:
        /*006c*/ 	.word	0x00000000
        /*0070*/ 	.short	0x000a
        /*0072*/ 	.short	0x0038
        /*0074*/ 	.byte	0x00, 0xf0, 0x11, 0x00


	//----- nvinfo : EIATTR_KPARAM_INFO
	.align		4
.L_558:
        /*0078*/ 	.byte	0x04, 0x17
        /*007a*/ 	.short	(.L_560 - .L_559)
.L_559:
        /*007c*/ 	.word	0x00000000
        /*0080*/ 	.short	0x0009
        /*0082*/ 	.short	0x0034
        /*0084*/ 	.byte	0x00, 0xf0, 0x11, 0x00


	//----- nvinfo : EIATTR_KPARAM_INFO
	.align		4
.L_560:
        /*0088*/ 	.byte	0x04, 0x17
        /*008a*/ 	.short	(.L_562 - .L_561)
.L_561:
        /*008c*/ 	.word	0x00000000
        /*0090*/ 	.short	0x0008
        /*0092*/ 	.short	0x0030
        /*0094*/ 	.byte	0x00, 0xf0, 0x11, 0x00


	//----- nvinfo : EIATTR_KPARAM_INFO
	.align		4
.L_562:
        /*0098*/ 	.byte	0x04, 0x17
        /*009a*/ 	.short	(.L_564 - .L_563)
.L_563:
        /*009c*/ 	.word	0x00000000
        /*00a0*/ 	.short	0x0007
        /*00a2*/ 	.short	0x002c
        /*00a4*/ 	.byte	0x00, 0xf0, 0x11, 0x00


	//----- nvinfo : EIATTR_KPARAM_INFO
	.align		4
.L_564:
        /*00a8*/ 	.byte	0x04, 0x17
        /*00aa*/ 	.short	(.L_566 - .L_565)
.L_565:
        /*00ac*/ 	.word	0x00000000
        /*00b0*/ 	.short	0x0006
        /*00b2*/ 	.short	0x0028
        /*00b4*/ 	.byte	0x00, 0xf0, 0x11, 0x00


	//----- nvinfo : EIATTR_KPARAM_INFO
	.align		4
.L_566:
        /*00b8*/ 	.byte	0x04, 0x17
        /*00ba*/ 	.short	(.L_568 - .L_567)
.L_567:
        /*00bc*/ 	.word	0x00000000
        /*00c0*/ 	.short	0x0005
        /*00c2*/ 	.short	0x0024
        /*00c4*/ 	.byte	0x00, 0xf0, 0x11, 0x00


	//----- nvinfo : EIATTR_KPARAM_INFO
	.align		4
.L_568:
        /*00c8*/ 	.byte	0x04, 0x17
        /*00ca*/ 	.short	(.L_570 - .L_569)
.L_569:
        /*00cc*/ 	.word	0x00000000
        /*00d0*/ 	.short	0x0004
        /*00d2*/ 	.short	0x0020
        /*00d4*/ 	.byte	0x00, 0xf0, 0x11, 0x00


	//----- nvinfo : EIATTR_KPARAM_INFO
	.align		4
.L_570:
        /*00d8*/ 	.byte	0x04, 0x17
        /*00da*/ 	.short	(.L_572 - .L_571)
.L_571:
        /*00dc*/ 	.word	0x00000000
        /*00e0*/ 	.short	0x0003
        /*00e2*/ 	.short	0x0018
        /*00e4*/ 	.byte	0x00, 0xf5, 0x21, 0x00


	//----- nvinfo : EIATTR_KPARAM_INFO
	.align		4
.L_572:
        /*00e8*/ 	.byte	0x04, 0x17
        /*00ea*/ 	.short	(.L_574 - .L_573)
.L_573:
        /*00ec*/ 	.word	0x00000000
        /*00f0*/ 	.short	0x0002
        /*00f2*/ 	.short	0x0010
        /*00f4*/ 	.byte	0x00, 0xf5, 0x21, 0x00


	//----- nvinfo : EIATTR_KPARAM_INFO
	.align		4
.L_574:
        /*00f8*/ 	.byte	0x04, 0x17
        /*00fa*/ 	.short	(.L_576 - .L_575)
.L_575:
        /*00fc*/ 	.word	0x00000000
        /*0100*/ 	.short	0x0001
        /*0102*/ 	.short	0x0008
        /*0104*/ 	.byte	0x00, 0xf5, 0x21, 0x00


	//----- nvinfo : EIATTR_KPARAM_INFO
	.align		4
.L_576:
        /*0108*/ 	.byte	0x04, 0x17
        /*010a*/ 	.short	(.L_578 - .L_577)
.L_577:
        /*010c*/ 	.word	0x00000000
        /*0110*/ 	.short	0x0000
        /*0112*/ 	.short	0x0000
        /*0114*/ 	.byte	0x00, 0xf5, 0x21, 0x00


	//----- nvinfo : EIATTR_SPARSE_MMA_MASK
	.align		4
.L_578:
        /*0118*/ 	.byte	0x03, 0x50
        /*011a*/ 	.short	0x0000


	//----- nvinfo : EIATTR_MAXREG_COUNT
	.align		4
        /*011c*/ 	.byte	0x03, 0x1b
        /*011e*/ 	.short	0x00ff


	//----- nvinfo : EIATTR_NUM_BARRIERS
	.align		4
        /*0120*/ 	.byte	0x02, 0x4c
        /*0122*/ 	.byte	0x01
	.zero		1


	//----- nvinfo : EIATTR_MERCURY_ISA_VERSION
	.align		4
        /*0124*/ 	.byte	0x03, 0x5f
        /*0126*/ 	.short	0x0101


	//----- nvinfo : EIATTR_VRC_CTA_INIT_COUNT
	.align		4
        /*0128*/ 	.byte	0x02, 0x4a
	.zero		1
	.zero		1


	//----- nvinfo : EIATTR_EXIT_INSTR_OFFSETS
	.align		4
        /*012c*/ 	.byte	0x04, 0x1c
        /*012e*/ 	.short	(.L_580 - .L_579)


	//   ....[0]....
.L_579:
        /*0130*/ 	.word	0x000011e0


	//   ....[1]....
        /*0134*/ 	.word	0x000012c0


	//----- nvinfo : EIATTR_CRS_STACK_SIZE
	.align		4
.L_580:
        /*0138*/ 	.byte	0x04, 0x1e
        /*013a*/ 	.short	(.L_582 - .L_581)
.L_581:
        /*013c*/ 	.word	0x00000000


	//----- nvinfo : EIATTR_CBANK_PARAM_SIZE
	.align		4
.L_582:
        /*0140*/ 	.byte	0x03, 0x19
        /*0142*/ 	.short	0x005c


	//----- nvinfo : EIATTR_PARAM_CBANK
	.align		4
        /*0144*/ 	.byte	0x04, 0x0a
        /*0146*/ 	.short	(.L_584 - .L_583)
	.align		4
.L_583:
        /*0148*/ 	.word	index@(.nv.constant0._Z16sconv_relu_tiledIdLi16ELi16EEvPKiS1_PKT_S4_iiiiiiiiS4_PS2_iii)
        /*014c*/ 	.short	0x0380
        /*014e*/ 	.short	0x005c


	//----- nvinfo : EIATTR_SW_WAR
	.align		4
.L_584:
        /*0150*/ 	.byte	0x04, 0x36
        /*0152*/ 	.short	(.L_586 - .L_585)
.L_585:
        /*0154*/ 	.word	0x00000008
.L_586:


//--------------------- .nv.info._Z14sconv_dilationIdEvPKiS1_PKT_S4_iiiiiiiiiiS4_PS2_iii --------------------------
	.section	.nv.info._Z14sconv_dilationIdEvPKiS1_PKT_S4_iiiiiiiiiiS4_PS2_iii,"",@"SHT_CUDA_INFO"
	.sectionflags	@""
	.align	4


	//----- nvinfo : EIATTR_CUDA_API_VERSION
	.align		4
        /*0000*/ 	.byte	0x04, 0x37
        /*0002*/ 	.short	(.L_588 - .L_587)
.L_587:
        /*0004*/ 	.word	0x00000082


	//----- nvinfo : EIATTR_KPARAM_INFO
	.align		4
.L_588:
        /*0008*/ 	.byte	0x04, 0x17
        /*000a*/ 	.short	(.L_590 - .L_589)
.L_589:
        /*000c*/ 	.word	0x00000000
        /*0010*/ 	.short	0x0012
        /*0012*/ 	.short	0x0060
        /*0014*/ 	.byte	0x00, 0xf0, 0x11, 0x00


	//----- nvinfo : EIATTR_KPARAM_INFO
	.align		4
.L_590:
        /*0018*/ 	.byte	0x04, 0x17
        /*001a*/ 	.short	(.L_592 - .L_591)
.L_591:
        /*001c*/ 	.word	0x00000000
        /*0020*/ 	.short	0x0011
        /*0022*/ 	.short	0x005c
        /*0024*/ 	.byte	0x00, 0xf0, 0x11, 0x00


	//----- nvinfo : EIATTR_KPARAM_INFO
	.align		4
.L_592:
        /*0028*/ 	.byte	0x04, 0x17
        /*002a*/ 	.short	(.L_594 - .L_593)
.L_593:
        /*002c*/ 	.word	0x00000000
        /*0030*/ 	.short	0x0010
        /*0032*/ 	.short	0x0058
        /*0034*/ 	.byte	0x00, 0xf0, 0x11, 0x00


	//----- nvinfo : EIATTR_KPARAM_INFO
	.align		4
.L_594:
        /*0038*/ 	.byte	0x04, 0x17
        /*003a*/ 	.short	(.L_596 - .L_595)
.L_595:
        /*003c*/ 	.word	0x00000000
        /*0040*/ 	.short	0x000f
        /*0042*/ 	.short	0x0050
        /*0044*/ 	.byte	0x00, 0xf5, 0x21, 0x00


	//----- nvinfo : EIATTR_KPARAM_INFO
	.align		4
.L_596:
        /*0048*/ 	.byte	0x04, 0x17
        /*004a*/ 	.short	(.L_598 - .L_597)
.L_597:
        /*004c*/ 	.word	0x00000000
        /*0050*/ 	.short	0x000e
        /*0052*/ 	.short	0x0048
        /*0054*/ 	.byte	0x00, 0xf5, 0x21, 0x00


	//----- nvinfo : EIATTR_KPARAM_INFO
	.align		4
.L_598:
        /*0058*/ 	.byte	0x04, 0x17
        /*005a*/ 	.short	(.L_600 - .L_599)
.L_599:
        /*005c*/ 	.word	0x00000000
        /*0060*/ 	.short	0x000d
        /*0062*/ 	.short	0x0044
        /*0064*/ 	.byte	0x00, 0xf0, 0x11, 0x00


	//----- nvinfo : EIATTR_KPARAM_INFO
	.align		4
.L_600:
        /*0068*/ 	.byte	0x04, 0x17
        /*006a*/ 	.short	(.L_602 - .L_601)
.L_601:
        /*006c*/ 	.word	0x00000000
        /*0070*/ 	.short	0x000c
        /*0072*/ 	.short	0x0040
        /*0074*/ 	.byte	0x00, 0xf0, 0x11, 0x00


	//----- nvinfo : EIATTR_KPARAM_INFO
	.align		4
.L_602:
        /*0078*/ 	.byte	0x04, 0x17
        /*007a*/ 	.short	(.L_604 - .L_603)
.L_603:
        /*007c*/ 	.word	0x00000000
        /*0080*/ 	.short	0x000b
        /*0082*/ 	.short	0x003c
        /*0084*/ 	.byte	0x00, 0xf0, 0x11, 0x00


	//----- nvinfo : EIATTR_KPARAM_INFO
	.align		4
.L_604:
        /*0088*/ 	.byte	0x04, 0x17
        /*008a*/ 	.short	(.L_606 - .L_605)
.L_605:
        /*008c*/ 	.word	0x00000000
        /*0090*/ 	.short	0x000a
        /*0092*/ 	.short	0x0038
        /*0094*/ 	.byte	0x00, 0xf0, 0x11, 0x00


	//----- nvinfo : EIATTR_KPARAM_INFO
	.align		4
.L_606:
        /*0098*/ 	.byte	0x04, 0x17
        /*009a*/ 	.short	(.L_608 - .L_607)
.L_607:
        /*009c*/ 	.word	0x00000000
        /*00a0*/ 	.short	0x0009
        /*00a2*/ 	.short	0x0034
        /*00a4*/ 	.byte	0x00, 0xf0, 0x11, 0x00


	//----- nvinfo : EIATTR_KPARAM_INFO
	.align		4
.L_608:
        /*00a8*/ 	.byte	0x04, 0x17
        /*00aa*/ 	.short	(.L_610 - .L_609)
.L_609:
        /*00ac*/ 	.word	0x00000000
        /*00b0*/ 	.short	0x0008
        /*00b2*/ 	.short	0x0030
        /*00b4*/ 	.byte	0x00, 0xf0, 0x11, 0x00


	//----- nvinfo : EIATTR_KPARAM_INFO
	.align		4
.L_610:
        /*00b8*/ 	.byte	0x04, 0x17
        /*00ba*/ 	.short	(.L_612 - .L_611)
.L_611:
        /*00bc*/ 	.word	0x00000000
        /*00c0*/ 	.short	0x0007
        /*00c2*/ 	.short	0x002c
        /*00c4*/ 	.byte	0x00, 0xf0, 0x11, 0x00


	//----- nvinfo : EIATTR_KPARAM_INFO
	.align		4
.L_612:
        /*00c8*/ 	.byte	0x04, 0x17
        /*00ca*/ 	.short	(.L_614 - .L_613)
.L_613:
        /*00cc*/ 	.word	0x00000000
        /*00d0*/ 	.short	0x0006
        /*00d2*/ 	.short	0x0028
        /*00d4*/ 	.byte	0x00, 0xf0, 0x11, 0x00


	//----- nvinfo : EIATTR_KPARAM_INFO
	.align		4
.L_614:
        /*00d8*/ 	.byte	0x04, 0x17
        /*00da*/ 	.short	(.L_616 - .L_615)
.L_615:
        /*00dc*/ 	.word	0x00000000
        /*00e0*/ 	.short	0x0005
        /*00e2*/ 	.short	0x0024
        /*00e4*/ 	.byte	0x00, 0xf0, 0x11, 0x00


	//----- nvinfo : EIATTR_KPARAM_INFO
	.align		4
.L_616:
        /*00e8*/ 	.byte	0x04, 0x17
        /*00ea*/ 	.short	(.L_618 - .L_617)
.L_617:
        /*00ec*/ 	.word	0x00000000
        /*00f0*/ 	.short	0x0004
        /*00f2*/ 	.short	0x0020
        /*00f4*/ 	.byte	0x00, 0xf0, 0x11, 0x00


	//----- nvinfo : EIATTR_KPARAM_INFO
	.align		4
.L_618:
        /*00f8*/ 	.byte	0x04, 0x17
        /*00fa*/ 	.short	(.L_620 - .L_619)
.L_619:
        /*00fc*/ 	.word	0x00000000
        /*0100*/ 	.short	0x0003
        /*0102*/ 	.short	0x0018
        /*0104*/ 	.byte	0x00, 0xf5, 0x21, 0x00


	//----- nvinfo : EIATTR_KPARAM_INFO
	.align		4
.L_620:
        /*0108*/ 	.byte	0x04, 0x17
        /*010a*/ 	.short	(.L_622 - .L_621)
.L_621:
        /*010c*/ 	.word	0x00000000
        /*0110*/ 	.short	0x0002
        /*0112*/ 	.short	0x0010
        /*0114*/ 	.byte	0x00, 0xf5, 0x21, 0x00


	//----- nvinfo : EIATTR_KPARAM_INFO
	.align		4
.L_622:
        /*0118*/ 	.byte	0x04, 0x17
        /*011a*/ 	.short	(.L_624 - .L_623)
.L_623:
        /*011c*/ 	.word	0x00000000
        /*0120*/ 	.short	0x0001
        /*0122*/ 	.short	0x0008
        /*0124*/ 	.byte	0x00, 0xf5, 0x21, 0x00


	//----- nvinfo : EIATTR_KPARAM_INFO
	.align		4
.L_624:
        /*0128*/ 	.byte	0x04, 0x17
        /*012a*/ 	.short	(.L_626 - .L_625)
.L_625:
        /*012c*/ 	.word	0x00000000
        /*0130*/ 	.short	0x0000
        /*0132*/ 	.short	0x0000
        /*0134*/ 	.byte	0x00, 0xf5, 0x21, 0x00


	//----- nvinfo : EIATTR_SPARSE_MMA_MASK
	.align		4
.L_626:
        /*0138*/ 	.byte	0x03, 0x50
        /*013a*/ 	.short	0x0000


	//----- nvinfo : EIATTR_MAXREG_COUNT
	.align		4
        /*013c*/ 	.byte	0x03, 0x1b
        /*013e*/ 	.short	0x00ff


	//----- nvinfo : EIATTR_MERCURY_ISA_VERSION
	.align		4
        /*0140*/ 	.byte	0x03, 0x5f
        /*0142*/ 	.short	0x0101


	//----- nvinfo : EIATTR_VRC_CTA_INIT_COUNT
	.align		4
        /*0144*/ 	.byte	0x02, 0x4a
	.zero		1
	.zero		1


	//----- nvinfo : EIATTR_EXIT_INSTR_OFFSETS
	.align		4
        /*0148*/ 	.byte	0x04, 0x1c
        /*014a*/ 	.short	(.L_628 - .L_627)


	//   ....[0]....
.L_627:
        /*014c*/ 	.word	0x00000120


	//   ....[1]....
        /*0150*/ 	.word	0x00002130


	//----- nvinfo : EIATTR_CRS_STACK_SIZE
	.align		4
.L_628:
        /*0154*/ 	.byte	0x04, 0x1e
        /*0156*/ 	.short	(.L_630 - .L_629)
.L_629:
        /*0158*/ 	.word	0x00000000


	//----- nvinfo : EIATTR_CBANK_PARAM_SIZE
	.align		4
.L_630:
        /*015c*/ 	.byte	0x03, 0x19
        /*015e*/ 	.short	0x0064


	//----- nvinfo : EIATTR_PARAM_CBANK
	.align		4
        /*0160*/ 	.byte	0x04, 0x0a
        /*0162*/ 	.short	(.L_632 - .L_631)
	.align		4
.L_631:
        /*0164*/ 	.word	index@(.nv.constant0._Z14sconv_dilationIdEvPKiS1_PKT_S4_iiiiiiiiiiS4_PS2_iii)
        /*0168*/ 	.short	0x0380
        /*016a*/ 	.short	0x0064


	//----- nvinfo : EIATTR_SW_WAR
	.align		4
.L_632:
        /*016c*/ 	.byte	0x04, 0x36
        /*016e*/ 	.short	(.L_634 - .L_633)
.L_633:
        /*0170*/ 	.word	0x00000008
.L_634:


//--------------------- .nv.info._Z16sconv_batch_baseIfEvPKiS1_PKT_S4_iiiiiiiiiS4_PS2_iii --------------------------
	.section	.nv.info._Z16sconv_batch_baseIfEvPKiS1_PKT_S4_iiiiiiiiiS4_PS2_iii,"",@"SHT_CUDA_INFO"
	.sectionflags	@""
	.align	4


	//----- nvinfo : EIATTR_CUDA_API_VERSION
	.align		4
        /*0000*/ 	.byte	0x04, 0x37
        /*0002*/ 	.short	(.L_636 - .L_635)
.L_635:
        /*0004*/ 	.word	0x00000082


	//----- nvinfo : EIATTR_KPARAM_INFO
	.align		4
.L_636:
        /*0008*/ 	.byte	0x04, 0x17
        /*000a*/ 	.short	(.L_638 - .L_637)
.L_637:
        /*000c*/ 	.word	0x00000000
        /*0010*/ 	.short	0x0011
        /*0012*/ 	.short	0x0060
        /*0014*/ 	.byte	0x00, 0xf0, 0x11, 0x00


	//----- nvinfo : EIATTR_KPARAM_INFO
	.align		4
.L_638:
        /*0018*/ 	.byte	0x04, 0x17
        /*001a*/ 	.short	(.L_640 - .L_639)
.L_639:
        /*001c*/ 	.word	0x00000000
        /*0020*/ 	.short	0x0010
        /*0022*/ 	.short	0x005c
        /*0024*/ 	.byte	0x00, 0xf0, 0x11, 0x00


	//----- nvinfo : EIATTR_KPARAM_INFO
	.align		4
.L_640:
        /*0028*/ 	.byte	0x04, 0x17
        /*002a*/ 	.short	(.L_642 - .L_641)
.L_641:
        /*002c*/ 	.word	0x00000000
        /*0030*/ 	.short	0x000f
        /*0032*/ 	.short	0x0058
        /*0034*/ 	.byte	0x00, 0xf0, 0x11, 0x00


	//----- nvinfo : EIATTR_KPARAM_INFO
	.align		4
.L_642:
        /*0038*/ 	.byte	0x04, 0x17
        /*003a*/ 	.short	(.L_644 - .L_643)
.L_643:
        /*003c*/ 	.word	0x00000000
        /*0040*/ 	.short	0x000e
        /*0042*/ 	.short	0x0050
        /*0044*/ 	.byte	0x00, 0xf5, 0x21, 0x00


	//----- nvinfo : EIATTR_KPARAM_INFO
	.align		4
.L_644:
        /*0048*/ 	.byte	0x04, 0x17
        /*004a*/ 	.short	(.L_646 - .L_645)
.L_645:
        /*004c*/ 	.word	0x00000000
        /*0050*/ 	.short	0x000d
        /*0052*/ 	.short	0x0048
        /*0054*/ 	.byte	0x00, 0xf5, 0x21, 0x00


	//----- nvinfo : EIATTR_KPARAM_INFO
	.align		4
.L_646:
        /*0058*/ 	.byte	0x04, 0x17
        /*005a*/ 	.short	(.L_648 - .L_647)
.L_647:
        /*005c*/ 	.word	0x00000000
        /*0060*/ 	.short	0x000c
        /*0062*/ 	.short	0x0040
        /*0064*/ 	.byte	0x00, 0xf0, 0x11, 0x00


	//----- nvinfo : EIATTR_KPARAM_INFO
	.align		4
.L_648:
        /*0068*/ 	.byte	0x04, 0x17
        /*006a*/ 	.short	(.L_650 - .L_649)
.L_649:
        /*006c*/ 	.word	0x00000000
        /*0070*/ 	.short	0x000b
        /*0072*/ 	.short	0x003c
        /*0074*/ 	.byte	0x00, 0xf0, 0x11, 0x00


	//----- nvinfo : EIATTR_KPARAM_INFO
	.align		4
.L_650:
        /*0078*/ 	.byte	0x04, 0x17
        /*007a*/ 	.short	(.L_652 - .L_651)
.L_651:
        /*007c*/ 	.word	0x00000000
        /*0080*/ 	.short	0x000a
        /*0082*/ 	.short	0x0038
        /*0084*/ 	.byte	0x00, 0xf0, 0x11, 0x00


	//----- nvinfo : EIATTR_KPARAM_INFO
	.align		4
.L_652:
        /*0088*/ 	.byte	0x04, 0x17
        /*008a*/ 	.short	(.L_654 - .L_653)
.L_653:
        /*008c*/ 	.word	0x00000000
        /*0090*/ 	.short	0x0009
        /*0092*/ 	.short	0x0034
        /*0094*/ 	.byte	0x00, 0xf0, 0x11, 0x00


	//----- nvinfo : EIATTR_KPARAM_INFO
	.align		4
.L_654:
        /*0098*/ 	.byte	0x04, 0x17
        /*009a*/ 	.short	(.L_656 - .L_655)
.L_655:
        /*009c*/ 	.word	0x00000000
        /*00a0*/ 	.short	0x0008
        /*00a2*/ 	.short	0x0030
        /*00a4*/ 	.byte	0x00, 0xf0, 0x11, 0x00


	//----- nvinfo : EIATTR_KPARAM_INFO
	.align		4
.L_656:
        /*00a8*/ 	.byte	0x04, 0x17
        /*00aa*/ 	.short	(.L_658 - .L_657)
.L_657:
        /*00ac*/ 	.word	0x00000000
        /*00b0*/ 	.short	0x0007
        /*00b2*/ 	.short	0x002c
        /*00b4*/ 	.byte	0x00, 0xf0, 0x11, 0x00


	//----- nvinfo : EIATTR_KPARAM_INFO
	.align		4
.L_658:
        /*00b8*/ 	.byte	0x04, 0x17
        /*00ba*/ 	.short	(.L_660 - .L_659)
.L_659:
        /*00bc*/ 	.word	0x00000000
        /*00c0*/ 	.short	0x0006
        /*00c2*/ 	.short	0x0028
        /*00c4*/ 	.byte	0x00, 0xf0, 0x11, 0x00


	//----- nvinfo : EIATTR_KPARAM_INFO
	.align		4
.L_660:
        /*00c8*/ 	.byte	0x04, 0x17
        /*00ca*/ 	.short	(.L_662 - .L_661)
.L_661:
        /*00cc*/ 	.word	0x00000000
        /*00d0*/ 	.short	0x0005
        /*00d2*/ 	.short	0x0024
        /*00d4*/ 	.byte	0x00, 0xf0, 0x11, 0x00


	//----- nvinfo : EIATTR_KPARAM_INFO
	.align		4
.L_662:
        /*00d8*/ 	.byte	0x04, 0x17
        /*00da*/ 	.short	(.L_664 - .L_663)
.L_663:
        /*00dc*/ 	.word	0x00000000
        /*00e0*/ 	.short	0x0004
        /*00e2*/ 	.short	0x0020
        /*00e4*/ 	.byte	0x00, 0xf0, 0x11, 0x00


	//----- nvinfo : EIATTR_KPARAM_INFO
	.align		4
.L_664:
        /*00e8*/ 	.byte	0x04, 0x17
        /*00ea*/ 	.short	(.L_666 - .L_665)
.L_665:
        /*00ec*/ 	.word	0x00000000
        /*00f0*/ 	.short	0x0003
        /*00f2*/ 	.short	0x0018
        /*00f4*/ 	.byte	0x00, 0xf5, 0x21, 0x00


	//----- nvinfo : EIATTR_KPARAM_INFO
	.align		4
.L_666:
        /*00f8*/ 	.byte	0x04, 0x17
        /*00fa*/ 	.short	(.L_668 - .L_667)
.L_667:
        /*00fc*/ 	.word	0x00000000
        /*0100*/ 	.short	0x0002
        /*0102*/ 	.short	0x0010
        /*0104*/ 	.byte	0x00, 0xf5, 0x21, 0x00


	//----- nvinfo : EIATTR_KPARAM_INFO
	.align		4
.L_668:
        /*0108*/ 	.byte	0x04, 0x17
        /*010a*/ 	.short	(.L_670 - .L_669)
.L_669:
        /*010c*/ 	.word	0x00000000
        /*0110*/ 	.short	0x0001
        /*0112*/ 	.short	0x0008
        /*0114*/ 	.byte	0x00, 0xf5, 0x21, 0x00


	//----- nvinfo : EIATTR_KPARAM_INFO
	.align		4
.L_670:
        /*0118*/ 	.byte	0x04, 0x17
        /*011a*/ 	.short	(.L_672 - .L_671)
.L_671:
        /*011c*/ 	.word	0x00000000
        /*0120*/ 	.short	0x0000
        /*0122*/ 	.short	0x0000
        /*0124*/ 	.byte	0x00, 0xf5, 0x21, 0x00


	//----- nvinfo : EIATTR_SPARSE_MMA_MASK
	.align		4
.L_672:
        /*0128*/ 	.byte	0x03, 0x50
        /*012a*/ 	.short	0x0000


	//----- nvinfo : EIATTR_MAXREG_COUNT
	.align		4
        /*012c*/ 	.byte	0x03, 0x1b
        /*012e*/ 	.short	0x00ff


	//----- nvinfo : EIATTR_MERCURY_ISA_VERSION
	.align		4
        /*0130*/ 	.byte	0x03, 0x5f
        /*0132*/ 	.short	0x0101


	//----- nvinfo : EIATTR_VRC_CTA_INIT_COUNT
	.align		4
        /*0134*/ 	.byte	0x02, 0x4a
	.zero		1
	.zero		1


	//----- nvinfo : EIATTR_EXIT_INSTR_OFFSETS
	.align		4
        /*0138*/ 	.byte	0x04, 0x1c
        /*013a*/ 	.short	(.L_674 - .L_673)


	//   ....[0]....
.L_673:
        /*013c*/ 	.word	0x00000260


	//   ....[1]....
        /*0140*/ 	.word	0x00000f80


	//----- nvinfo : EIATTR_CRS_STACK_SIZE
	.align		4
.L_674:
        /*0144*/ 	.byte	0x04, 0x1e
        /*0146*/ 	.short	(.L_676 - .L_675)
.L_675:
        /*0148*/ 	.word	0x00000000


	//----- nvinfo : EIATTR_CBANK_PARAM_SIZE
	.align		4
.L_676:
        /*014c*/ 	.byte	0x03, 0x19
        /*014e*/ 	.short	0x0064


	//----- nvinfo : EIATTR_PARAM_CBANK
	.align		4
        /*0150*/ 	.byte	0x04, 0x0a
        /*0152*/ 	.short	(.L_678 - .L_677)
	.align		4
.L_677:
        /*0154*/ 	.word	index@(.nv.constant0._Z16sconv_batch_baseIfEvPKiS1_PKT_S4_iiiiiiiiiS4_PS2_iii)
        /*0158*/ 	.short	0x0380
        /*015a*/ 	.short	0x0064


	//----- nvinfo : EIATTR_SW_WAR
	.align		4
.L_678:
        /*015c*/ 	.byte	0x04, 0x36
        /*015e*/ 	.short	(.L_680 - .L_679)
.L_679:
        /*0160*/ 	.word	0x00000008
.L_680:


//--------------------- .nv.info._Z10sconv_baseIfEvPKiS1_PKT_S4_iiiiiiiiS4_PS2_iii --------------------------
	.section	.nv.info._Z10sconv_baseIfEvPKiS1_PKT_S4_iiiiiiiiS4_PS2_iii,"",@"SHT_CUDA_INFO"
	.sectionflags	@""
	.align	4


	//----- nvinfo : EIATTR_CUDA_API_VERSION
	.align		4
        /*0000*/ 	.byte	0x04, 0x37
        /*0002*/ 	.short	(.L_682 - .L_681)
.L_681:
        /*0004*/ 	.word	0x00000082


	//----- nvinfo : EIATTR_KPARAM_INFO
	.align		4
.L_682:
        /*0008*/ 	.byte	0x04, 0x17
        /*000a*/ 	.short	(.L_684 - .L_683)
.L_683:
        /*000c*/ 	.word	0x00000000
        /*0010*/ 	.short	0x0010
        /*0012*/ 	.short	0x0058
        /*0014*/ 	.byte	0x00, 0xf0, 0x11, 0x00


	//----- nvinfo : EIATTR_KPARAM_INFO
	.align		4
.L_684:
        /*0018*/ 	.byte	0x04, 0x17
        /*001a*/ 	.short	(.L_686 - .L_685)
.L_685:
        /*001c*/ 	.word	0x00000000
        /*0020*/ 	.short	0x000f
        /*0022*/ 	.short	0x0054
        /*0024*/ 	.byte	0x00, 0xf0, 0x11, 0x00


	//----- nvinfo : EIATTR_KPARAM_INFO
	.align		4
.L_686:
        /*0028*/ 	.byte	0x04, 0x17
        /*002a*/ 	.short	(.L_688 - .L_687)
.L_687:
        /*002c*/ 	.word	0x00000000
        /*0030*/ 	.short	0x000e
        /*0032*/ 	.short	0x0050
        /*0034*/ 	.byte	0x00, 0xf0, 0x11, 0x00


	//----- nvinfo : EIATTR_KPARAM_INFO
	.align		4
.L_688:
        /*0038*/ 	.byte	0x04, 0x17
        /*003a*/ 	.short	(.L_690 - .L_689)
.L_689:
        /*003c*/ 	.word	0x00000000
        /*0040*/ 	.short	0x000d
        /*0042*/ 	.short	0x0048
        /*0044*/ 	.byte	0x00, 0xf5, 0x21, 0x00


	//----- nvinfo : EIATTR_KPARAM_INFO
	.align		4
.L_690:
        /*0048*/ 	.byte	0x04, 0x17
        /*004a*/ 	.short	(.L_692 - .L_691)
.L_691:
        /*004c*/ 	.word	0x00000000
        /*0050*/ 	.short	0x000c
        /*0052*/ 	.short	0x0040
        /*0054*/ 	.byte	0x00, 0xf5, 0x21, 0x00


	//----- nvinfo : EIATTR_KPARAM_INFO
	.align		4
.L_692:
        /*0058*/ 	.byte	0x04, 0x17
        /*005a*/ 	.short	(.L_694 - .L_693)
.L_693:
        /*005c*/ 	.word	0x00000000
        /*0060*/ 	.short	0x000b
        /*0062*/ 	.short	0x003c
        /*0064*/ 	.byte	0x00, 0xf0, 0x11, 0x00


	//----- nvinfo : EIATTR_KPARAM_INFO
	.align		4
.L_694:
        /*0068*/ 	.byte	0x04, 0x17
        /*006a*/ 	.short	(.L_696 - .L_695)
.L_695:
        /*006c*/ 	.word	0x00000000
        /*0070*/ 	.short	0x000a
        /*0072*/ 	.short	0x0038
        /*0074*/ 	.byte	0x00, 0xf0, 0x11, 0x00


	//----- nvinfo : EIATTR_KPARAM_INFO
	.align		4
.L_696:
        /*0078*/ 	.byte	0x04, 0x17
        /*007a*/ 	.short	(.L_698 - .L_697)
.L_697:
        /*007c*/ 	.word	0x00000000
        /*0080*/ 	.short	0x0009
        /*0082*/ 	.short	0x0034
        /*0084*/ 	.byte	0x00, 0xf0, 0x11, 0x00


	//----- nvinfo : EIATTR_KPARAM_INFO
	.align		4
.L_698:
        /*0088*/ 	.byte	0x04, 0x17
        /*008a*/ 	.short	(.L_700 - .L_699)
.L_699:
        /*008c*/ 	.word	0x00000000
        /*0090*/ 	.short	0x0008
        /*0092*/ 	.short	0x0030
        /*0094*/ 	.byte	0x00, 0xf0, 0x11, 0x00


	//----- nvinfo : EIATTR_KPARAM_INFO
	.align		4
.L_700:
        /*0098*/ 	.byte	0x04, 0x17
        /*009a*/ 	.short	(.L_702 - .L_701)
.L_701:
        /*009c*/ 	.word	0x00000000
        /*00a0*/ 	.short	0x0007
        /*00a2*/ 	.short	0x002c
        /*00a4*/ 	.byte	0x00, 0xf0, 0x11, 0x00


	//----- nvinfo : EIATTR_KPARAM_INFO
	.align		4
.L_702:
        /*00a8*/ 	.byte	0x04, 0x17
        /*00aa*/ 	.short	(.L_704 - .L_703)
.L_703:
        /*00ac*/ 	.word	0x00000000
        /*00b0*/ 	.short	0x0006
        /*00b2*/ 	.short	0x0028
        /*00b4*/ 	.byte	0x00, 0xf0, 0x11, 0x00


	//----- nvinfo : EIATTR_KPARAM_INFO
	.align		4
.L_704:
        /*00b8*/ 	.byte	0x04, 0x17
        /*00ba*/ 	.short	(.L_706 - .L_705)
.L_705:
        /*00bc*/ 	.word	0x00000000
        /*00c0*/ 	.short	0x0005
        /*00c2*/ 	.short	0x0024
        /*00c4*/ 	.byte	0x00, 0xf0, 0x11, 0x00


	//----- nvinfo : EIATTR_KPARAM_INFO
	.align		4
.L_706:
        /*00c8*/ 	.byte	0x04, 0x17
        /*00ca*/ 	.short	(.L_708 - .L_707)
.L_707:
        /*00cc*/ 	.word	0x00000000
        /*00d0*/ 	.short	0x0004
        /*00d2*/ 	.short	0x0020
        /*00d4*/ 	.byte	0x00, 0xf0, 0x11, 0x00


	//----- nvinfo : EIATTR_KPARAM_INFO
	.align		4
.L_708:
        /*00d8*/ 	.byte	0x04, 0x17
        /*00da*/ 	.short	(.L_710 - .L_709)
.L_709:
        /*00dc*/ 	.word	0x00000000
        /*00e0*/ 	.short	0x0003
        /*00e2*/ 	.short	0x0018
        /*00e4*/ 	.byte	0x00, 0xf5, 0x21, 0x00


	//----- nvinfo : EIATTR_KPARAM_INFO
	.align		4
.L_710:
        /*00e8*/ 	.byte	0x04, 0x17
        /*00ea*/ 	.short	(.L_712 - .L_711)
.L_711:
        /*00ec*/ 	.word	0x00000000
        /*00f0*/ 	.short	0x0002
        /*00f2*/ 	.short	0x0010
        /*00f4*/ 	.byte	0x00, 0xf5, 0x21, 0x00


	//----- nvinfo : EIATTR_KPARAM_INFO
	.align		4
.L_712:
        /*00f8*/ 	.byte	0x04, 0x17
        /*00fa*/ 	.short	(.L_714 - .L_713)
.L_713:
        /*00fc*/ 	.word	0x00000000
        /*0100*/ 	.short	0x0001
        /*0102*/ 	.short	0x0008
        /*0104*/ 	.byte	0x00, 0xf5, 0x21, 0x00


	//----- nvinfo : EIATTR_KPARAM_INFO
	.align		4
.L_714:
        /*0108*/ 	.byte	0x04, 0x17
        /*010a*/ 	.short	(.L_716 - .L_715)
.L_715:
        /*010c*/ 	.word	0x00000000
        /*0110*/ 	.short	0x0000
        /*0112*/ 	.short	0x0000
        /*0114*/ 	.byte	0x00, 0xf5, 0x21, 0x00


	//----- nvinfo : EIATTR_SPARSE_MMA_MASK
	.align		4
.L_716:
        /*0118*/ 	.byte	0x03, 0x50
        /*011a*/ 	.short	0x0000


	//----- nvinfo : EIATTR_MAXREG_COUNT
	.align		4
        /*011c*/ 	.byte	0x03, 0x1b
        /*011e*/ 	.short	0x00ff


	//----- nvinfo : EIATTR_MERCURY_ISA_VERSION
	.align		4
        /*0120*/ 	.byte	0x03, 0x5f
        /*0122*/ 	.short	0x0101


	//----- nvinfo : EIATTR_VRC_CTA_INIT_COUNT
	.align		4
        /*0124*/ 	.byte	0x02, 0x4a
	.zero		1
	.zero		1


	//----- nvinfo : EIATTR_EXIT_INSTR_OFFSETS
	.align		4
        /*0128*/ 	.byte	0x04, 0x1c
        /*012a*/ 	.short	(.L_718 - .L_717)


	//   ....[0]....
.L_717:
        /*012c*/ 	.word	0x00000120


	//   ....[1]....
        /*0130*/ 	.word	0x00000dc0


	//----- nvinfo : EIATTR_CRS_STACK_SIZE
	.align		4
.L_718:
        /*0134*/ 	.byte	0x04, 0x1e
        /*0136*/ 	.short	(.L_720 - .L_719)
.L_719:
        /*0138*/ 	.word	0x00000000


	//----- nvinfo : EIATTR_CBANK_PARAM_SIZE
	.align		4
.L_720:
        /*013c*/ 	.byte	0x03, 0x19
        /*013e*/ 	.short	0x005c


	//----- nvinfo : EIATTR_PARAM_CBANK
	.align		4
        /*0140*/ 	.byte	0x04, 0x0a
        /*0142*/ 	.short	(.L_722 - .L_721)
	.align		4
.L_721:
        /*0144*/ 	.word	index@(.nv.constant0._Z10sconv_baseIfEvPKiS1_PKT_S4_iiiiiiiiS4_PS2_iii)
        /*0148*/ 	.short	0x0380
        /*014a*/ 	.short	0x005c


	//----- nvinfo : EIATTR_SW_WAR
	.align		4
.L_722:
        /*014c*/ 	.byte	0x04, 0x36
        /*014e*/ 	.short	(.L_724 - .L_723)
.L_723:
        /*0150*/ 	.word	0x00000008
.L_724:


//--------------------- .nv.info._Z15sconv_relu_baseIfEvPKiS1_PKT_S4_iiiiiiiiS4_PS2_iii --------------------------
	.section	.nv.info._Z15sconv_relu_baseIfEvPKiS1_PKT_S4_iiiiiiiiS4_PS2_iii,"",@"SHT_CUDA_INFO"
	.sectionflags	@""
	.align	4


	//----- nvinfo : EIATTR_CUDA_API_VERSION
	.align		4
        /*0000*/ 	.byte	0x04, 0x37
        /*0002*/ 	.short	(.L_726 - .L_725)
.L_725:
        /*0004*/ 	.word	0x00000082


	//----- nvinfo : EIATTR_KPARAM_INFO
	.align		4
.L_726:
        /*0008*/ 	.byte	0x04, 0x17
        /*000a*/ 	.short	(.L_728 - .L_727)
.L_727:
        /*000c*/ 	.word	0x00000000
        /*0010*/ 	.short	0x0010
        /*0012*/ 	.short	0x0058
        /*0014*/ 	.byte	0x00, 0xf0, 0x11, 0x00


	//----- nvinfo : EIATTR_KPARAM_INFO
	.align		4
.L_728:
        /*0018*/ 	.byte	0x04, 0x17
        /*001a*/ 	.short	(.L_730 - .L_729)
.L_729:
        /*001c*/ 	.word	0x00000000
        /*0020*/ 	.short	0x000f
        /*0022*/ 	.short	0x0054
        /*0024*/ 	.byte	0x00, 0xf0, 0x11, 0x00


	//----- nvinfo : EIATTR_KPARAM_INFO
	.align		4
.L_730:
        /*0028*/ 	.byte	0x04, 0x17
        /*002a*/ 	.short	(.L_732 - .L_731)
.L_731:
        /*002c*/ 	.word	0x00000000
        /*0030*/ 	.short	0x000e
        /*0032*/ 	.short	0x0050
        /*0034*/ 	.byte	0x00, 0xf0, 0x11, 0x00


	//----- nvinfo : EIATTR_KPARAM_INFO
	.align		4
.L_732:
        /*0038*/ 	.byte	0x04, 0x17
        /*003a*/ 	.short	(.L_734 - .L_733)
.L_733:
        /*003c*/ 	.word	0x00000000
        /*0040*/ 	.short	0x000d
        /*0042*/ 	.short	0x0048
        /*0044*/ 	.byte	0x00, 0xf5, 0x21, 0x00


	//----- nvinfo : EIATTR_KPARAM_INFO
	.align		4
.L_734:
        /*0048*/ 	.byte	0x04, 0x17
        /*004a*/ 	.short	(.L_736 - .L_735)
.L_735:
        /*004c*/ 	.word	0x00000000
        /*0050*/ 	.short	0x000c
        /*0052*/ 	.short	0x0040
        /*0054*/ 	.byte	0x00, 0xf5, 0x21, 0x00


	//----- nvinfo : EIATTR_KPARAM_INFO
	.align		4
.L_736:
        /*0058*/ 	.byte	0x04, 0x17
        /*005a*/ 	.short	(.L_738 - .L_737)
.L_737:
        /*005c*/ 	.word	0x00000000
        /*0060*/ 	.short	0x000b
        /*0062*/ 	.short	0x003c
        /*0064*/ 	.byte	0x00, 0xf0, 0x11, 0x00


	//----- nvinfo : EIATTR_KPARAM_INFO
	.align		4
.L_738:
        /*0068*/ 	.byte	0x04, 0x17
        /*006a*/ 	.short	(.L_740 - .L_739)
.L_739:
        /*006c*/ 	.word	0x00000000
        /*0070*/ 	.short	0x000a
        /*0072*/ 	.short	0x0038
        /*0074*/ 	.byte	0x00, 0xf0, 0x11, 0x00


	//----- nvinfo : EIATTR_KPARAM_INFO
	.align		4
.L_740:
        /*0078*/ 	.byte	0x04, 0x17
        /*007a*/ 	.short	(.L_742 - .L_741)
.L_741:
        /*007c*/ 	.word	0x00000000
        /*0080*/ 	.short	0x0009
        /*0082*/ 	.short	0x0034
        /*0084*/ 	.byte	0x00, 0xf0, 0x11, 0x00


	//----- nvinfo : EIATTR_KPARAM_INFO
	.align		4
.L_742:
        /*0088*/ 	.byte	0x04, 0x17
        /*008a*/ 	.short	(.L_744 - .L_743)
.L_743:
        /*008c*/ 	.word	0x00000000
        /*0090*/ 	.short	0x0008
        /*0092*/ 	.short	0x0030
        /*0094*/ 	.byte	0x00, 0xf0, 0x11, 0x00


	//----- nvinfo : EIATTR_KPARAM_INFO
	.align		4
.L_744:
        /*0098*/ 	.byte	0x04, 0x17
        /*009a*/ 	.short	(.L_746 - .L_745)
.L_745:
        /*009c*/ 	.word	0x00000000
        /*00a0*/ 	.short	0x0007
        /*00a2*/ 	.short	0x002c
        /*00a4*/ 	.byte	0x00, 0xf0, 0x11, 0x00


	//----- nvinfo : EIATTR_KPARAM_INFO
	.align		4
.L_746:
        /*00a8*/ 	.byte	0x04, 0x17
        /*00aa*/ 	.short	(.L_748 - .L_747)
.L_747:
        /*00ac*/ 	.word	0x00000000
        /*00b0*/ 	.short	0x0006
        /*00b2*/ 	.short	0x0028
        /*00b4*/ 	.byte	0x00, 0xf0, 0x11, 0x00


	//----- nvinfo : EIATTR_KPARAM_INFO
	.align		4
.L_748:
        /*00b8*/ 	.byte	0x04, 0x17
        /*00ba*/ 	.short	(.L_750 - .L_749)
.L_749:
        /*00bc*/ 	.word	0x00000000
        /*00c0*/ 	.short	0x0005
        /*00c2*/ 	.short	0x0024
        /*00c4*/ 	.byte	0x00, 0xf0, 0x11, 0x00


	//----- nvinfo : EIATTR_KPARAM_INFO
	.align		4
.L_750:
        /*00c8*/ 	.byte	0x04, 0x17
        /*00ca*/ 	.short	(.L_752 - .L_751)
.L_751:
        /*00cc*/ 	.word	0x00000000
        /*00d0*/ 	.short	0x0004
        /*00d2*/ 	.short	0x0020
        /*00d4*/ 	.byte	0x00, 0xf0, 0x11, 0x00


	//----- nvinfo : EIATTR_KPARAM_INFO
	.align		4
.L_752:
        /*00d8*/ 	.byte	0x04, 0x17
        /*00da*/ 	.short	(.L_754 - .L_753)
.L_753:
        /*00dc*/ 	.word	0x00000000
        /*00e0*/ 	.short	0x0003
        /*00e2*/ 	.short	0x0018
        /*00e4*/ 	.byte	0x00, 0xf5, 0x21, 0x00


	//----- nvinfo : EIATTR_KPARAM_INFO
	.align		4
.L_754:
        /*00e8*/ 	.byte	0x04, 0x17
        /*00ea*/ 	.short	(.L_756 - .L_755)
.L_755:
        /*00ec*/ 	.word	0x00000000
        /*00f0*/ 	.short	0x0002
        /*00f2*/ 	.short	0x0010
        /*00f4*/ 	.byte	0x00, 0xf5, 0x21, 0x00


	//----- nvinfo : EIATTR_KPARAM_INFO
	.align		4
.L_756:
        /*00f8*/ 	.byte	0x04, 0x17
        /*00fa*/ 	.short	(.L_758 - .L_757)
.L_757:
        /*00fc*/ 	.word	0x00000000
        /*0100*/ 	.short	0x0001
        /*0102*/ 	.short	0x0008
        /*0104*/ 	.byte	0x00, 0xf5, 0x21, 0x00


	//----- nvinfo : EIATTR_KPARAM_INFO
	.align		4
.L_758:
        /*0108*/ 	.byte	0x04, 0x17
        /*010a*/ 	.short	(.L_760 - .L_759)
.L_759:
        /*010c*/ 	.word	0x00000000
        /*0110*/ 	.short	0x0000
        /*0112*/ 	.short	0x0000
        /*0114*/ 	.byte	0x00, 0xf5, 0x21, 0x00


	//----- nvinfo : EIATTR_SPARSE_MMA_MASK
	.align		4
.L_760:
        /*0118*/ 	.byte	0x03, 0x50
        /*011a*/ 	.short	0x0000


	//----- nvinfo : EIATTR_MAXREG_COUNT
	.align		4
        /*011c*/ 	.byte	0x03, 0x1b
        /*011e*/ 	.short	0x00ff


	//----- nvinfo : EIATTR_MERCURY_ISA_VERSION
	.align		4
        /*0120*/ 	.byte	0x03, 0x5f
        /*0122*/ 	.short	0x0101


	//----- nvinfo : EIATTR_VRC_CTA_INIT_COUNT
	.align		4
        /*0124*/ 	.byte	0x02, 0x4a
	.zero		1
	.zero		1


	//----- nvinfo : EIATTR_EXIT_INSTR_OFFSETS
	.align		4
        /*0128*/ 	.byte	0x04, 0x1c
        /*012a*/ 	.short	(.L_762 - .L_761)


	//   ....[0]....
.L_761:
        /*012c*/ 	.word	0x00000120


	//   ....[1]....
        /*0130*/ 	.word	0x00000dd0


	//----- nvinfo : EIATTR_CRS_STACK_SIZE
	.align		4
.L_762:
        /*0134*/ 	.byte	0x04, 0x1e
        /*0136*/ 	.short	(.L_764 - .L_763)
.L_763:
        /*0138*/ 	.word	0x00000000


	//----- nvinfo : EIATTR_CBANK_PARAM_SIZE
	.align		4
.L_764:
        /*013c*/ 	.byte	0x03, 0x19
        /*013e*/ 	.short	0x005c


	//----- nvinfo : EIATTR_PARAM_CBANK
	.align		4
        /*0140*/ 	.byte	0x04, 0x0a
        /*0142*/ 	.short	(.L_766 - .L_765)
	.align		4
.L_765:
        /*0144*/ 	.word	index@(.nv.constant0._Z15sconv_relu_baseIfEvPKiS1_PKT_S4_iiiiiiiiS4_PS2_iii)
        /*0148*/ 	.short	0x0380
        /*014a*/ 	.short	0x005c


	//----- nvinfo : EIATTR_SW_WAR
	.align		4
.L_766:
        /*014c*/ 	.byte	0x04, 0x36
        /*014e*/ 	.short	(.L_768 - .L_767)
.L_767:
        /*0150*/ 	.word	0x00000008
.L_768:


//--------------------- .nv.info._Z17sconv_batch_tiledIfLi2ELi16ELi16ELi56ELi1ELi0EEvPKiS1_PKT_S4_iiiiiiiiiS4_PS2_iiii --------------------------
	.section	.nv.info._Z17sconv_batch_tiledIfLi2ELi16ELi16ELi56ELi1ELi0EEvPKiS1_PKT_S4_iiiiiiiiiS4_PS2_iiii,"",@"SHT_CUDA_INFO"
	.sectionflags	@""
	.align	4


	//----- nvinfo : EIATTR_CUDA_API_VERSION
	.align		4
        /*0000*/ 	.byte	0x04, 0x37
        /*0002*/ 	.short	(.L_770 - .L_769)
.L_769:
        /*0004*/ 	.word	0x00000082


	//----- nvinfo : EIATTR_KPARAM_INFO
	.align		4
.L_770:
        /*0008*/ 	.byte	0x04, 0x17
        /*000a*/ 	.short	(.L_772 - .L_771)
.L_771:
        /*000c*/ 	.word	0x00000000
        /*0010*/ 	.short	0x0012
        /*0012*/ 	.short	0x0064
        /*0014*/ 	.byte	0x00, 0xf0, 0x11, 0x00


	//----- nvinfo : EIATTR_KPARAM_INFO
	.align		4
.L_772:
        /*0018*/ 	.byte	0x04, 0x17
        /*001a*/ 	.short	(.L_774 - .L_773)
.L_773:
        /*001c*/ 	.word	0x00000000
        /*0020*/ 	.short	0x0011
        /*0022*/ 	.short	0x0060
        /*0024*/ 	.byte	0x00, 0xf0, 0x11, 0x00


	//----- nvinfo : EIATTR_KPARAM_INFO
	.align		4
.L_774:
        /*0028*/ 	.byte	0x04, 0x17
        /*002a*/ 	.short	(.L_776 - .L_775)
.L_775:
        /*002c*/ 	.word	0x00000000
        /*0030*/ 	.short	0x0010
        /*0032*/ 	.short	0x005c
        /*0034*/ 	.byte	0x00, 0xf0, 0x11, 0x00


	//----- nvinfo : EIATTR_KPARAM_INFO
	.align		4
.L_776:
        /*0038*/ 	.byte	0x04, 0x17
        /*003a*/ 	.short	(.L_778 - .L_777)
.L_777:
        /*003c*/ 	.word	0x00000000
        /*0040*/ 	.short	0x000f
        /*0042*/ 	.short	0x0058
        /*0044*/ 	.byte	0x00, 0xf0, 0x11, 0x00


	//----- nvinfo : EIATTR_KPARAM_INFO
	.align		4
.L_778:
        /*0048*/ 	.byte	0x04, 0x17
        /*004a*/ 	.short	(.L_780 - .L_779)
.L_779:
        /*004c*/ 	.word	0x00000000
        /*0050*/ 	.short	0x000e
        /*0052*/ 	.short	0x0050
        /*0054*/ 	.byte	0x00, 0xf5, 0x21, 0x00


	//----- nvinfo : EIATTR_KPARAM_INFO
	.align		4
.L_780:
        /*0058*/ 	.byte	0x04, 0x17
        /*005a*/ 	.short	(.L_782 - .L_781)
.L_781:
        /*005c*/ 	.word	0x00000000
        /*0060*/ 	.short	0x000d
        /*0062*/ 	.short	0x0048
        /*0064*/ 	.byte	0x00, 0xf5, 0x21, 0x00


	//----- nvinfo : EIATTR_KPARAM_INFO
	.align		4
.L_782:
        /*0068*/ 	.byte	0x04, 0x17
        /*006a*/ 	.short	(.L_784 - .L_783)
.L_783:
        /*006c*/ 	.word	0x00000000
        /*0070*/ 	.short	0x000c
        /*0072*/ 	.short	0x0040
        /*0074*/ 	.byte	0x00, 0xf0, 0x11, 0x00


	//----- nvinfo : EIATTR_KPARAM_INFO
	.align		4
.L_784:
        /*0078*/ 	.byte	0x04, 0x17
        /*007a*/ 	.short	(.L_786 - .L_785)
.L_785:
        /*007c*/ 	.word	0x00000000
        /*0080*/ 	.short	0x000b
        /*0082*/ 	.short	0x003c
        /*0084*/ 	.byte	0x00, 0xf0, 0x11, 0x00


	//----- nvinfo : EIATTR_KPARAM_INFO
	.align		4
.L_786:
        /*0088*/ 	.byte	0x04, 0x17
        /*008a*/ 	.short	(.L_788 - .L_787)
.L_787:
        /*008c*/ 	.word	0x00000000
        /*0090*/ 	.short	0x000a
        /*0092*/ 	.short	0x0038
        /*0094*/ 	.byte	0x00, 0xf0, 0x11, 0x00


	//----- nvinfo : EIATTR_KPARAM_INFO
	.align		4
.L_788:
        /*0098*/ 	.byte	0x04, 0x17
        /*009a*/ 	.short	(.L_790 - .L_789)
.L_789:
        /*009c*/ 	.word	0x00000000
        /*00a0*/ 	.short	0x0009
        /*00a2*/ 	.short	0x0034
        /*00a4*/ 	.byte	0x00, 0xf0, 0x11, 0x00


	//----- nvinfo : EIATTR_KPARAM_INFO
	.align		4
.L_790:
        /*00a8*/ 	.byte	0x04, 0x17
        /*00aa*/ 	.short	(.L_792 - .L_791)
.L_791:
        /*00ac*/ 	.word	0x00000000
        /*00b0*/ 	.short	0x0008
        /*00b2*/ 	.short	0x0030
        /*00b4*/ 	.byte	0x00, 0xf0, 0x11, 0x00


	//----- nvinfo : EIATTR_KPARAM_INFO
	.align		4
.L_792:
        /*00b8*/ 	.byte	0x04, 0x17
        /*00ba*/ 	.short	(.L_794 - .L_793)
.L_793:
        /*00bc*/ 	.word	0x00000000
        /*00c0*/ 	.short	0x0007
        /*00c2*/ 	.short	0x002c
        /*00c4*/ 	.byte	0x00, 0xf0, 0x11, 0x00


	//----- nvinfo : EIATTR_KPARAM_INFO
	.align		4
.L_794:
        /*00c8*/ 	.byte	0x04, 0x17
        /*00ca*/ 	.short	(.L_796 - .L_795)
.L_795:
        /*00cc*/ 	.word	0x00000000
        /*00d0*/ 	.short	0x0006
        /*00d2*/ 	.short	0x0028
        /*00d4*/ 	.byte	0x00, 0xf0, 0x11, 0x00


	//----- nvinfo : EIATTR_KPARAM_INFO
	.align		4
.L_796:
        /*00d8*/ 	.byte	0x04, 0x17
        /*00da*/ 	.short	(.L_798 - .L_797)
.L_797:
        /*00dc*/ 	.word	0x00000000
        /*00e0*/ 	.short	0x0005
        /*00e2*/ 	.short	0x0024
        /*00e4*/ 	.byte	0x00, 0xf0, 0x11, 0x00


	//----- nvinfo : EIATTR_KPARAM_INFO
	.align		4
.L_798:
        /*00e8*/ 	.byte	0x04, 0x17
        /*00ea*/ 	.short	(.L_800 - .L_799)
.L_799:
        /*00ec*/ 	.word	0x00000000
        /*00f0*/ 	.short	0x0004
        /*00f2*/ 	.short	0x0020
        /*00f4*/ 	.byte	0x00, 0xf0, 0x11, 0x00


	//----- nvinfo : EIATTR_KPARAM_INFO
	.align		4
.L_800:
        /*00f8*/ 	.byte	0x04, 0x17
        /*00fa*/ 	.short	(.L_802 - .L_801)
.L_801:
        /*00fc*/ 	.word	0x00000000
        /*0100*/ 	.short	0x0003
        /*0102*/ 	.short	0x0018
        /*0104*/ 	.byte	0x00, 0xf5, 0x21, 0x00


	//----- nvinfo : EIATTR_KPARAM_INFO
	.align		4
.L_802:
        /*0108*/ 	.byte	0x04, 0x17
        /*010a*/ 	.short	(.L_804 - .L_803)
.L_803:
        /*010c*/ 	.word	0x00000000
        /*0110*/ 	.short	0x0002
        /*0112*/ 	.short	0x0010
        /*0114*/ 	.byte	0x00, 0xf5, 0x21, 0x00


	//----- nvinfo : EIATTR_KPARAM_INFO
	.align		4
.L_804:
        /*0118*/ 	.byte	0x04, 0x17
        /*011a*/ 	.short	(.L_806 - .L_805)
.L_805:
        /*011c*/ 	.word	0x00000000
        /*0120*/ 	.short	0x0001
        /*0122*/ 	.short	0x0008
        /*0124*/ 	.byte	0x00, 0xf5, 0x21, 0x00


	//----- nvinfo : EIATTR_KPARAM_INFO
	.align		4
.L_806:
        /*0128*/ 	.byte	0x04, 0x17
        /*012a*/ 	.short	(.L_808 - .L_807)
.L_807:
        /*012c*/ 	.word	0x00000000
        /*0130*/ 	.short	0x0000
        /*0132*/ 	.short	0x0000
        /*0134*/ 	.byte	0x00, 0xf5, 0x21, 0x00


	//----- nvinfo : EIATTR_SPARSE_MMA_MASK
	.align		4
.L_808:
        /*0138*/ 	.byte	0x03, 0x50
        /*013a*/ 	.short	0x0000


	//----- nvinfo : EIATTR_MAXREG_COUNT
	.align		4
        /*013c*/ 	.byte	0x03, 0x1b
        /*013e*/ 	.short	0x00ff


	//----- nvinfo : EIATTR_NUM_BARRIERS
	.align		4
        /*0140*/ 	.byte	0x02, 0x4c
        /*0142*/ 	.byte	0x01
	.zero		1


	//----- nvinfo : EIATTR_MERCURY_ISA_VERSION
	.align		4
        /*0144*/ 	.byte	0x03, 0x5f
        /*0146*/ 	.short	0x0101


	//----- nvinfo : EIATTR_UNUSED_LOAD_BYTE_OFFSET
	.align		4
        /*0148*/ 	.byte	0x04, 0x44
        /*014a*/ 	.short	(.L_810 - .L_809)


	//   ....[0]....
.L_809:
        /*014c*/ 	.word	0x00001920
        /*0150*/ 	.word	0x00000fff


	//   ....[1]....
        /*0154*/ 	.word	0x000019a0
        /*0158*/ 	.word	0x00000fff


	//   ....[2]....
        /*015c*/ 	.word	0x000029a0
        /*0160*/ 	.word	0x00000fff


	//   ....[3]....
        /*0164*/ 	.word	0x00002a20
        /*0168*/ 	.word	0x00000fff


	//----- nvinfo : EIATTR_VRC_CTA_INIT_COUNT
	.align		4
.L_810:
        /*016c*/ 	.byte	0x02, 0x4a
	.zero		1
	.zero		1


	//----- nvinfo : EIATTR_EXIT_INSTR_OFFSETS
	.align		4
        /*0170*/ 	.byte	0x04, 0x1c
        /*0172*/ 	.short	(.L_812 - .L_811)


	//   ....[0]....
.L_811:
        /*0174*/ 	.word	0x00002bf0


	//   ....[1]....
        /*0178*/ 	.word	0x00002cc0


	//----- nvinfo : EIATTR_CRS_STACK_SIZE
	.align		4
.L_812:
        /*017c*/ 	.byte	0x04, 0x1e
        /*017e*/ 	.short	(.L_814 - .L_813)
.L_813:
        /*0180*/ 	.word	0x00000000


	//----- nvinfo : EIATTR_CBANK_PARAM_SIZE
	.align		4
.L_814:
        /*0184*/ 	.byte	0x03, 0x19
        /*0186*/ 	.short	0x0068


	//----- nvinfo : EIATTR_PARAM_CBANK
	.align		4
        /*0188*/ 	.byte	0x04, 0x0a
        /*018a*/ 	.short	(.L_816 - .L_815)
	.align		4
.L_815:
        /*018c*/ 	.word	index@(.nv.constant0._Z17sconv_batch_tiledIfLi2ELi16ELi16ELi56ELi1ELi0EEvPKiS1_PKT_S4_iiiiiiiiiS4_PS2_iiii)
        /*0190*/ 	.short	0x0380
        /*0192*/ 	.short	0x0068


	//----- nvinfo : EIATTR_SW_WAR
	.align		4
.L_816:
        /*0194*/ 	.byte	0x04, 0x36
        /*0196*/ 	.short	(.L_818 - .L_817)
.L_817:
        /*0198*/ 	.word	0x00000008
.L_818:


//--------------------- .nv.info._Z17sconv_batch_tiledIfLi1ELi16ELi16ELi56ELi1ELi0EEvPKiS1_PKT_S4_iiiiiiiiiS4_PS2_iiii --------------------------
	.section	.nv.info._Z17sconv_batch_tiledIfLi1ELi16ELi16ELi56ELi1ELi0EEvPKiS1_PKT_S4_iiiiiiiiiS4_PS2_iiii,"",@"SHT_CUDA_INFO"
	.sectionflags	@""
	.align	4


	//----- nvinfo : EIATTR_CUDA_API_VERSION
	.align		4
        /*0000*/ 	.byte	0x04, 0x37
        /*0002*/ 	.short	(.L_820 - .L_819)
.L_819:
        /*0004*/ 	.word	0x00000082


	//----- nvinfo : EIATTR_KPARAM_INFO
	.align		4
.L_820:
        /*0008*/ 	.byte	0x04, 0x17
        /*000a*/ 	.short	(.L_822 - .L_821)
.L_821:
        /*000c*/ 	.word	0x00000000
        /*0010*/ 	.short	0x0012
        /*0012*/ 	.short	0x0064
        /*0014*/ 	.byte	0x00, 0xf0, 0x11, 0x00


	//----- nvinfo : EIATTR_KPARAM_INFO
	.align		4
.L_822:
        /*0018*/ 	.byte	0x04, 0x17
        /*001a*/ 	.short	(.L_824 - .L_823)
.L_823:
        /*001c*/ 	.word	0x00000000
        /*0020*/ 	.short	0x0011
        /*0022*/ 	.short	0x0060
        /*0024*/ 	.byte	0x00, 0xf0, 0x11, 0x00


	//----- nvinfo : EIATTR_KPARAM_INFO
	.align		4
.L_824:
        /*0028*/ 	.byte	0x04, 0x17
        /*002a*/ 	.short	(.L_826 - .L_825)
.L_825:
        /*002c*/ 	.word	0x00000000
        /*0030*/ 	.short	0x0010
        /*0032*/ 	.short	0x005c
        /*0034*/ 	.byte	0x00, 0xf0, 0x11, 0x00


	//----- nvinfo : EIATTR_KPARAM_INFO
	.align		4
.L_826:
        /*0038*/ 	.byte	0x04, 0x17
        /*003a*/ 	.short	(.L_828 - .L_827)
.L_827:
        /*003c*/ 	.word	0x00000000
        /*0040*/ 	.short	0x000f
        /*0042*/ 	.short	0x0058
        /*0044*/ 	.byte	0x00, 0xf0, 0x11, 0x00


	//----- nvinfo : EIATTR_KPARAM_INFO
	.align		4
.L_828:
        /*0048*/ 	.byte	0x04, 0x17
        /*004a*/ 	.short	(.L_830 - .L_829)
.L_829:
        /*004c*/ 	.word	0x00000000
        /*0050*/ 	.short	0x000e
        /*0052*/ 	.short	0x0050
        /*0054*/ 	.byte	0x00, 0xf5, 0x21, 0x00


	//----- nvinfo : EIATTR_KPARAM_INFO
	.align		4
.L_830:
        /*0058*/ 	.byte	0x04, 0x17
        /*005a*/ 	.short	(.L_832 - .L_831)
.L_831:
        /*005c*/ 	.word	0x00000000
        /*0060*/ 	.short	0x000d
        /*0062*/ 	.short	0x0048
        /*0064*/ 	.byte	0x00, 0xf5, 0x21, 0x00


	//----- nvinfo : EIATTR_KPARAM_INFO
	.align		4
.L_832:
        /*0068*/ 	.byte	0x04, 0x17
        /*006a*/ 	.short	(.L_834 - .L_833)
.L_833:
        /*006c*/ 	.word	0x00000000
        /*0070*/ 	.short	0x000c
        /*0072*/ 	.short	0x0040
        /*0074*/ 	.byte	0x00, 0xf0, 0x11, 0x00


	//----- nvinfo : EIATTR_KPARAM_INFO
	.align		4
.L_834:
        /*0078*/ 	.byte	0x04, 0x17
        /*007a*/ 	.short	(.L_836 - .L_835)
.L_835:
        /*007c*/ 	.word	0x00000000
        /*0080*/ 	.short	0x000b
        /*0082*/ 	.short	0x003c
        /*0084*/ 	.byte	0x00, 0xf0, 0x11, 0x00


	//----- nvinfo : EIATTR_KPARAM_INFO
	.align		4
.L_836:
        /*0088*/ 	.byte	0x04, 0x17
        /*008a*/ 	.short	(.L_838 - .L_837)
.L_837:
        /*008c*/ 	.word	0x00000000
        /*0090*/ 	.short	0x000a
        /*0092*/ 	.short	0x0038
        /*0094*/ 	.byte	0x00, 0xf0, 0x11, 0x00


	//----- nvinfo : EIATTR_KPARAM_INFO
	.align		4
.L_838:
        /*0098*/ 	.byte	0x04, 0x17
        /*009a*/ 	.short	(.L_840 - .L_839)
.L_839:
        /*009c*/ 	.word	0x00000000
        /*00a0*/ 	.short	0x0009
        /*00a2*/ 	.short	0x0034
        /*00a4*/ 	.byte	0x00, 0xf0, 0x11, 0x00


	//----- nvinfo : EIATTR_KPARAM_INFO
	.align		4
.L_840:
        /*00a8*/ 	.byte	0x04, 0x17
        /*00aa*/ 	.short	(.L_842 - .L_841)
.L_841:
        /*00ac*/ 	.word	0x00000000
        /*00b0*/ 	.short	0x0008
        /*00b2*/ 	.short	0x0030
        /*00b4*/ 	.byte	0x00, 0xf0, 0x11, 0x00


	//----- nvinfo : EIATTR_KPARAM_INFO
	.align		4
.L_842:
        /*00b8*/ 	.byte	0x04, 0x17
        /*00ba*/ 	.short	(.L_844 - .L_843)
.L_843:
        /*00bc*/ 	.word	0x00000000
        /*00c0*/ 	.short	0x0007
        /*00c2*/ 	.short	0x002c
        /*00c4*/ 	.byte	0x00, 0xf0, 0x11, 0x00


	//----- nvinfo : EIATTR_KPARAM_INFO
	.align		4
.L_844:
        /*00c8*/ 	.byte	0x04, 0x17
        /*00ca*/ 	.short	(.L_846 - .L_845)
.L_845:
        /*00cc*/ 	.word	0x00000000
        /*00d0*/ 	.short	0x0006
        /*00d2*/ 	.short	0x0028
        /*00d4*/ 	.byte	0x00, 0xf0, 0x11, 0x00


	//----- nvinfo : EIATTR_KPARAM_INFO
	.align		4
.L_846:
        /*00d8*/ 	.byte	0x04, 0x17
        /*00da*/ 	.short	(.L_848 - .L_847)
.L_847:
        /*00dc*/ 	.word	0x00000000
        /*00e0*/ 	.short	0x0005
        /*00e2*/ 	.short	0x0024
        /*00e4*/ 	.byte	0x00, 0xf0, 0x11, 0x00


	//----- nvinfo : EIATTR_KPARAM_INFO
	.align		4
.L_848:
        /*00e8*/ 	.byte	0x04, 0x17
        /*00ea*/ 	.short	(.L_850 - .L_849)
.L_849:
        /*00ec*/ 	.word	0x00000000
        /*00f0*/ 	.short	0x0004
        /*00f2*/ 	.short	0x0020
        /*00f4*/ 	.byte	0x00, 0xf0, 0x11, 0x00


	//----- nvinfo : EIATTR_KPARAM_INFO
	.align		4
.L_850:
        /*00f8*/ 	.byte	0x04, 0x17
        /*00fa*/ 	.short	(.L_852 - .L_851)
.L_851:
        /*00fc*/ 	.word	0x00000000
        /*0100*/ 	.short	0x0003
        /*0102*/ 	.short	0x0018
        /*0104*/ 	.byte	0x00, 0xf5, 0x21, 0x00


	//----- nvinfo : EIATTR_KPARAM_INFO
	.align		4
.L_852:
        /*0108*/ 	.byte	0x04, 0x17
        /*010a*/ 	.short	(.L_854 - .L_853)
.L_853:
        /*010c*/ 	.word	0x00000000
        /*0110*/ 	.short	0x0002
        /*0112*/ 	.short	0x0010
        /*0114*/ 	.byte	0x00, 0xf5, 0x21, 0x00


	//----- nvinfo : EIATTR_KPARAM_INFO
	.align		4
.L_854:
        /*0118*/ 	.byte	0x04, 0x17
        /*011a*/ 	.short	(.L_856 - .L_855)
.L_855:
        /*011c*/ 	.word	0x00000000
        /*0120*/ 	.short	0x0001
        /*0122*/ 	.short	0x0008
        /*0124*/ 	.byte	0x00, 0xf5, 0x21, 0x00


	//----- nvinfo : EIATTR_KPARAM_INFO
	.align		4
.L_856:
        /*0128*/ 	.byte	0x04, 0x17
        /*012a*/ 	.short	(.L_858 - .L_857)
.L_857:
        /*012c*/ 	.word	0x00000000
        /*0130*/ 	.short	0x0000
        /*0132*/ 	.short	0x0000
        /*0134*/ 	.byte	0x00, 0xf5, 0x21, 0x00


	//----- nvinfo : EIATTR_SPARSE_MMA_MASK
	.align		4
.L_858:
        /*0138*/ 	.byte	0x03, 0x50
        /*013a*/ 	.short	0x0000


	//----- nvinfo : EIATTR_MAXREG_COUNT
	.align		4
        /*013c*/ 	.byte	0x03, 0x1b
        /*013e*/ 	.short	0x00ff


	//----- nvinfo : EIATTR_NUM_BARRIERS
	.align		4
        /*0140*/ 	.byte	0x02, 0x4c
        /*0142*/ 	.byte	0x01
	.zero		1


	//----- nvinfo : EIATTR_MERCURY_ISA_VERSION
	.align		4
        /*0144*/ 	.byte	0x03, 0x5f
        /*0146*/ 	.short	0x0101


	//----- nvinfo : EIATTR_VRC_CTA_INIT_COUNT
	.align		4
        /*0148*/ 	.byte	0x02, 0x4a
	.zero		1
	.zero		1


	//----- nvinfo : EIATTR_EXIT_INSTR_OFFSETS
	.align		4
        /*014c*/ 	.byte	0x04, 0x1c
        /*014e*/ 	.short	(.L_860 - .L_859)


	//   ....[0]....
.L_859:
        /*0150*/ 	.word	0x00001390


	//   ....[1]....
        /*0154*/ 	.word	0x00001430


	//----- nvinfo : EIATTR_CRS_STACK_SIZE
	.align		4
.L_860:
        /*0158*/ 	.byte	0x04, 0x1e
        /*015a*/ 	.short	(.L_862 - .L_861)
.L_861:
        /*015c*/ 	.word	0x00000000


	//----- nvinfo : EIATTR_CBANK_PARAM_SIZE
	.align		4
.L_862:
        /*0160*/ 	.byte	0x03, 0x19
        /*0162*/ 	.short	0x0068


	//----- nvinfo : EIATTR_PARAM_CBANK
	.align		4
        /*0164*/ 	.byte	0x04, 0x0a
        /*0166*/ 	.short	(.L_864 - .L_863)
	.align		4
.L_863:
        /*0168*/ 	.word	index@(.nv.constant0._Z17sconv_batch_tiledIfLi1ELi16ELi16ELi56ELi1ELi0EEvPKiS1_PKT_S4_iiiiiiiiiS4_PS2_iiii)
        /*016c*/ 	.short	0x0380
        /*016e*/ 	.short	0x0068


	//----- nvinfo : EIATTR_SW_WAR
	.align		4
.L_864:
        /*0170*/ 	.byte	0x04, 0x36
        /*0172*/ 	.short	(.L_866 - .L_865)
.L_865:
        /*0174*/ 	.word	0x00000008
.L_866:


//--------------------- .nv.info._Z9sconv_shmIfLi16ELi16EEvPKiS1_PKT_S4_iiiiiiiiS4_PS2_iii --------------------------
	.section	.nv.info._Z9sconv_shmIfLi16ELi16EEvPKiS1_PKT_S4_iiiiiiiiS4_PS2_iii,"",@"SHT_CUDA_INFO"
	.sectionflags	@""
	.align	4


	//----- nvinfo : EIATTR_CUDA_API_VERSION
	.align		4
        /*0000*/ 	.byte	0x04, 0x37
        /*0002*/ 	.short	(.L_868 - .L_867)
.L_867:
        /*0004*/ 	.word	0x00000082


	//----- nvinfo : EIATTR_KPARAM_INFO
	.align		4
.L_868:
        /*0008*/ 	.byte	0x04, 0x17
        /*000a*/ 	.short	(.L_870 - .L_869)
.L_869:
        /*000c*/ 	.word	0x00000000
        /*0010*/ 	.short	0x0010
        /*0012*/ 	.short	0x0058
        /*0014*/ 	.byte	0x00, 0xf0, 0x11, 0x00


	//----- nvinfo : EIATTR_KPARAM_INFO
	.align		4
.L_870:
        /*0018*/ 	.byte	0x04, 0x17
        /*001a*/ 	.short	(.L_872 - .L_871)
.L_871:
        /*001c*/ 	.word	0x00000000
        /*0020*/ 	.short	0x000f
        /*0022*/ 	.short	0x0054
        /*0024*/ 	.byte	0x00, 0xf0, 0x11, 0x00


	//----- nvinfo : EIATTR_KPARAM_INFO
	.align		4
.L_872:
        /*0028*/ 	.byte	0x04, 0x17
        /*002a*/ 	.short	(.L_874 - .L_873)
.L_873:
        /*002c*/ 	.word	0x00000000
        /*0030*/ 	.short	0x000e
        /*0032*/ 	.short	0x0050
        /*0034*/ 	.byte	0x00, 0xf0, 0x11, 0x00


	//----- nvinfo : EIATTR_KPARAM_INFO
	.align		4
.L_874:
        /*0038*/ 	.byte	0x04, 0x17
        /*003a*/ 	.short	(.L_876 - .L_875)
.L_875:
        /*003c*/ 	.word	0x00000000
        /*0040*/ 	.short	0x000d
        /*0042*/ 	.short	0x0048
        /*0044*/ 	.byte	0x00, 0xf5, 0x21, 0x00


	//----- nvinfo : EIATTR_KPARAM_INFO
	.align		4
.L_876:
        /*0048*/ 	.byte	0x04, 0x17
        /*004a*/ 	.short	(.L_878 - .L_877)
.L_877:
        /*004c*/ 	.word	0x00000000
        /*0050*/ 	.short	0x000c
        /*0052*/ 	.short	0x0040
        /*0054*/ 	.byte	0x00, 0xf5, 0x21, 0x00


	//----- nvinfo : EIATTR_KPARAM_INFO
	.align		4
.L_878:
        /*0058*/ 	.byte	0x04, 0x17
        /*005a*/ 	.short	(.L_880 - .L_879)
.L_879:
        /*005c*/ 	.word	0x00000000
        /*0060*/ 	.short	0x000b
        /*0062*/ 	.short	0x003c
        /*0064*/ 	.byte	0x00, 0xf0, 0x11, 0x00


	//----- nvinfo : EIATTR_KPARAM_INFO
	.align		4
.L_880:
        /*0068*/ 	.byte	0x04, 0x17
        /*006a*/ 	.short	(.L_882 - .L_881)
.L_881:
        /*006c*/ 	.word	0x00000000
        /*0070*/ 	.short	0x000a
        /*0072*/ 	.short	0x0038
        /*0074*/ 	.byte	0x00, 0xf0, 0x11, 0x00


	//----- nvinfo : EIATTR_KPARAM_INFO
	.align		4
.L_882:
        /*0078*/ 	.byte	0x04, 0x17
        /*007a*/ 	.short	(.L_884 - .L_883)
.L_883:
        /*007c*/ 	.word	0x00000000
        /*0080*/ 	.short	0x0009
        /*0082*/ 	.short	0x0034
        /*0084*/ 	.byte	0x00, 0xf0, 0x11, 0x00


	//----- nvinfo : EIATTR_KPARAM_INFO
	.align		4
.L_884:
        /*0088*/ 	.byte	0x04, 0x17
        /*008a*/ 	.short	(.L_886 - .L_885)
.L_885:
        /*008c*/ 	.word	0x00000000
        /*0090*/ 	.short	0x0008
        /*0092*/ 	.short	0x0030
        /*0094*/ 	.byte	0x00, 0xf0, 0x11, 0x00


	//----- nvinfo : EIATTR_KPARAM_INFO
	.align		4
.L_886:
        /*0098*/ 	.byte	0x04, 0x17
        /*009a*/ 	.short	(.L_888 - .L_887)
.L_887:
        /*009c*/ 	.word	0x00000000
        /*00a0*/ 	.short	0x0007
        /*00a2*/ 	.short	0x002c
        /*00a4*/ 	.byte	0x00, 0xf0, 0x11, 0x00


	//----- nvinfo : EIATTR_KPARAM_INFO
	.align		4
.L_888:
        /*00a8*/ 	.byte	0x04, 0x17
        /*00aa*/ 	.short	(.L_890 - .L_889)
.L_889:
        /*00ac*/ 	.word	0x00000000
        /*00b0*/ 	.short	0x0006
        /*00b2*/ 	.short	0x0028
        /*00b4*/ 	.byte	0x00, 0xf0, 0x11, 0x00


	//----- nvinfo : EIATTR_KPARAM_INFO
	.align		4
.L_890:
        /*00b8*/ 	.byte	0x04, 0x17
        /*00ba*/ 	.short	(.L_892 - .L_891)
.L_891:
        /*00bc*/ 	.word	0x00000000
        /*00c0*/ 	.short	0x0005
        /*00c2*/ 	.short	0x0024
        /*00c4*/ 	.byte	0x00, 0xf0, 0x11, 0x00


	//----- nvinfo : EIATTR_KPARAM_INFO
	.align		4
.L_892:
        /*00c8*/ 	.byte	0x04, 0x17
        /*00ca*/ 	.short	(.L_894 - .L_893)
.L_893:
        /*00cc*/ 	.word	0x00000000
        /*00d0*/ 	.short	0x0004
        /*00d2*/ 	.short	0x0020
        /*00d4*/ 	.byte	0x00, 0xf0, 0x11, 0x00


	//----- nvinfo : EIATTR_KPARAM_INFO
	.align		4
.L_894:
        /*00d8*/ 	.byte	0x04, 0x17
        /*00da*/ 	.short	(.L_896 - .L_895)
.L_895:
        /*00dc*/ 	.word	0x00000000
        /*00e0*/ 	.short	0x0003
        /*00e2*/ 	.short	0x0018
        /*00e4*/ 	.byte	0x00, 0xf5, 0x21, 0x00


	//----- nvinfo : EIATTR_KPARAM_INFO
	.align		4
.L_896:
        /*00e8*/ 	.byte	0x04, 0x17
        /*00ea*/ 	.short	(.L_898 - .L_897)
.L_897:
        /*00ec*/ 	.word	0x00000000
        /*00f0*/ 	.short	0x0002
        /*00f2*/ 	.short	0x0010
        /*00f4*/ 	.byte	0x00, 0xf5, 0x21, 0x00


	//----- nvinfo : EIATTR_KPARAM_INFO
	.align		4
.L_898:
        /*00f8*/ 	.byte	0x04, 0x17
        /*00fa*/ 	.short	(.L_900 - .L_899)
.L_899:
        /*00fc*/ 	.word	0x00000000
        /*0100*/ 	.short	0x0001
        /*0102*/ 	.short	0x0008
        /*0104*/ 	.byte	0x00, 0xf5, 0x21, 0x00


	//----- nvinfo : EIATTR_KPARAM_INFO
	.align		4
.L_900:
        /*0108*/ 	.byte	0x04, 0x17
        /*010a*/ 	.short	(.L_902 - .L_901)
.L_901:
        /*010c*/ 	.word	0x00000000
        /*0110*/ 	.short	0x0000
        /*0112*/ 	.short	0x0000
        /*0114*/ 	.byte	0x00, 0xf5, 0x21, 0x00


	//----- nvinfo : EIATTR_SPARSE_MMA_MASK
	.align		4
.L_902:
        /*0118*/ 	.byte	0x03, 0x50
        /*011a*/ 	.short	0x0000


	//----- nvinfo : EIATTR_MAXREG_COUNT
	.align		4
        /*011c*/ 	.byte	0x03, 0x1b
        /*011e*/ 	.short	0x00ff


	//----- nvinfo : EIATTR_NUM_BARRIERS
	.align		4
        /*0120*/ 	.byte	0x02, 0x4c
        /*0122*/ 	.byte	0x01
	.zero		1


	//----- nvinfo : EIATTR_MERCURY_ISA_VERSION
	.align		4
        /*0124*/ 	.byte	0x03, 0x5f
        /*0126*/ 	.short	0x0101


	//----- nvinfo : EIATTR_VRC_CTA_INIT_COUNT
	.align		4
        /*0128*/ 	.byte	0x02, 0x4a
	.zero		1
	.zero		1


	//----- nvinfo : EIATTR_EXIT_INSTR_OFFSETS
	.align		4
        /*012c*/ 	.byte	0x04, 0x1c
        /*012e*/ 	.short	(.L_904 - .L_903)


	//   ....[0]....
.L_903:
        /*0130*/ 	.word	0x00001220


	//   ....[1]....
        /*0134*/ 	.word	0x00001280


	//----- nvinfo : EIATTR_CRS_STACK_SIZE
	.align		4
.L_904:
        /*0138*/ 	.byte	0x04, 0x1e
        /*013a*/ 	.short	(.L_906 - .L_905)
.L_905:
        /*013c*/ 	.word	0x00000000


	//----- nvinfo : EIATTR_CBANK_PARAM_SIZE
	.align		4
.L_906:
        /*0140*/ 	.byte	0x03, 0x19
        /*0142*/ 	.short	0x005c


	//----- nvinfo : EIATTR_PARAM_CBANK
	.align		4
        /*0144*/ 	.byte	0x04, 0x0a
        /*0146*/ 	.short	(.L_908 - .L_907)
	.align		4
.L_907:
        /*0148*/ 	.word	index@(.nv.constant0._Z9sconv_shmIfLi16ELi16EEvPKiS1_PKT_S4_iiiiiiiiS4_PS2_iii)
        /*014c*/ 	.short	0x0380
        /*014e*/ 	.short	0x005c


	//----- nvinfo : EIATTR_SW_WAR
	.align		4
.L_908:
        /*0150*/ 	.byte	0x04, 0x36
        /*0152*/ 	.short	(.L_910 - .L_909)
.L_909:
        /*0154*/ 	.word	0x00000008
.L_910:


//--------------------- .nv.info._Z9sconv_shmIfLi32ELi8EEvPKiS1_PKT_S4_iiiiiiiiS4_PS2_iii --------------------------
	.section	.nv.info._Z9sconv_shmIfLi32ELi8EEvPKiS1_PKT_S4_iiiiiiiiS4_PS2_iii,"",@"SHT_CUDA_INFO"
	.sectionflags	@""
	.align	4


	//----- nvinfo : EIATTR_CUDA_API_VERSION
	.align		4
        /*0000*/ 	.byte	0x04, 0x37
        /*0002*/ 	.short	(.L_912 - .L_911)
.L_911:
        /*0004*/ 	.word	0x00000082


	//----- nvinfo : EIATTR_KPARAM_INFO
	.align		4
.L_912:
        /*0008*/ 	.byte	0x04, 0x17
        /*000a*/ 	.short	(.L_914 - .L_913)
.L_913:
        /*000c*/ 	.word	0x00000000
        /*0010*/ 	.short	0x0010
        /*0012*/ 	.short	0x0058
        /*0014*/ 	.byte	0x00, 0xf0, 0x11, 0x00


	//----- nvinfo : EIATTR_KPARAM_INFO
	.align		4
.L_914:
        /*0018*/ 	.byte	0x04, 0x17
        /*001a*/ 	.short	(.L_916 - .L_915)
.L_915:
        /*001c*/ 	.word	0x00000000
        /*0020*/ 	.short	0x000f
        /*0022*/ 	.short	0x0054
        /*0024*/ 	.byte	0x00, 0xf0, 0x11, 0x00


	//----- nvinfo : EIATTR_KPARAM_INFO
	.align		4
.L_916:
        /*0028*/ 	.byte	0x04, 0x17
        /*002a*/ 	.short	(.L_918 - .L_917)
.L_917:
        /*002c*/ 	.word	0x00000000
        /*0030*/ 	.short	0x000e
        /*0032*/ 	.short	0x0050
        /*0034*/ 	.byte	0x00, 0xf0, 0x11, 0x00


	//----- nvinfo : EIATTR_KPARAM_INFO
	.align		4
.L_918:
        /*0038*/ 	.byte	0x04, 0x17
        /*003a*/ 	.short	(.L_920 - .L_919)
.L_919:
        /*003c*/ 	.word	0x00000000
        /*0040*/ 	.short	0x000d
        /*0042*/ 	.short	0x0048
        /*0044*/ 	.byte	0x00, 0xf5, 0x21, 0x00


	//----- nvinfo : EIATTR_KPARAM_INFO
	.align		4
.L_920:
        /*0048*/ 	.byte	0x04, 0x17
        /*004a*/ 	.short	(.L_922 - .L_921)
.L_921:
        /*004c*/ 	.word	0x00000000
        /*0050*/ 	.short	0x000c
        /*0052*/ 	.short	0x0040
        /*0054*/ 	.byte	0x00, 0xf5, 0x21, 0x00


	//----- nvinfo : EIATTR_KPARAM_INFO
	.align		4
.L_922:
        /*0058*/ 	.byte	0x04, 0x17
        /*005a*/ 	.short	(.L_924 - .L_923)
.L_923:
        /*005c*/ 	.word	0x00000000
        /*0060*/ 	.short	0x000b
        /*0062*/ 	.short	0x003c
        /*0064*/ 	.byte	0x00, 0xf0, 0x11, 0x00


	//----- nvinfo : EIATTR_KPARAM_INFO
	.align		4
.L_924:
        /*0068*/ 	.byte	0x04, 0x17
        /*006a*/ 	.short	(.L_926 - .L_925)
.L_925:
        /*006c*/ 	.word	0x00000000
        /*0070*/ 	.short	0x000a
        /*0072*/ 	.short	0x0038
        /*0074*/ 	.byte	0x00, 0xf0, 0x11, 0x00


	//----- nvinfo : EIATTR_KPARAM_INFO
	.align		4
.L_926:
        /*0078*/ 	.byte	0x04, 0x17
        /*007a*/ 	.short	(.L_928 - .L_927)
.L_927:
        /*007c*/ 	.word	0x00000000
        /*0080*/ 	.short	0x0009
        /*0082*/ 	.short	0x0034
        /*0084*/ 	.byte	0x00, 0xf0, 0x11, 0x00


	//----- nvinfo : EIATTR_KPARAM_INFO
	.align		4
.L_928:
        /*0088*/ 	.byte	0x04, 0x17
        /*008a*/ 	.short	(.L_930 - .L_929)
.L_929:
        /*008c*/ 	.word	0x00000000
        /*0090*/ 	.short	0x0008
        /*0092*/ 	.short	0x0030
        /*0094*/ 	.byte	0x00, 0xf0, 0x11, 0x00


	//----- nvinfo : EIATTR_KPARAM_INFO
	.align		4
.L_930:
        /*0098*/ 	.byte	0x04, 0x17
        /*009a*/ 	.short	(.L_932 - .L_931)
.L_931:
        /*009c*/ 	.word	0x00000000
        /*00a0*/ 	.short	0x0007
        /*00a2*/ 	.short	0x002c
        /*00a4*/ 	.byte	0x00, 0xf0, 0x11, 0x00


	//----- nvinfo : EIATTR_KPARAM_INFO
	.align		4
.L_932:
        /*00a8*/ 	.byte	0x04, 0x17
        /*00aa*/ 	.short	(.L_934 - .L_933)
.L_933:
        /*00ac*/ 	.word	0x00000000
        /*00b0*/ 	.short	0x0006
        /*00b2*/ 	.short	0x0028
        /*00b4*/ 	.byte	0x00, 0xf0, 0x11, 0x00


	//----- nvinfo : EIATTR_KPARAM_INFO
	.align		4
.L_934:
        /*00b8*/ 	.byte	0x04, 0x17
        /*00ba*/ 	.short	(.L_936 - .L_935)
.L_935:
        /*00bc*/ 	.word	0x00000000
        /*00c0*/ 	.short	0x0005
        /*00c2*/ 	.short	0x0024
        /*00c4*/ 	.byte	0x00, 0xf0, 0x11, 0x00


	//----- nvinfo : EIATTR_KPARAM_INFO
	.align		4
.L_936:
        /*00c8*/ 	.byte	0x04, 0x17
        /*00ca*/ 	.short	(.L_938 - .L_937)
.L_937:
        /*00cc*/ 	.word	0x00000000
        /*00d0*/ 	.short	0x0004
        /*00d2*/ 	.short	0x0020
        /*00d4*/ 	.byte	0x00, 0xf0, 0x11, 0x00


	//----- nvinfo : EIATTR_KPARAM_INFO
	.align		4
.L_938:
        /*00d8*/ 	.byte	0x04, 0x17
        /*00da*/ 	.short	(.L_940 - .L_939)
.L_939:
        /*00dc*/ 	.word	0x00000000
        /*00e0*/ 	.short	0x0003
        /*00e2*/ 	.short	0x0018
        /*00e4*/ 	.byte	0x00, 0xf5, 0x21, 0x00


	//----- nvinfo : EIATTR_KPARAM_INFO
	.align		4
.L_940:
        /*00e8*/ 	.byte	0x04, 0x17
        /*00ea*/ 	.short	(.L_942 - .L_941)
.L_941:
        /*00ec*/ 	.word	0x00000000
        /*00f0*/ 	.short	0x0002
        /*00f2*/ 	.short	0x0010
        /*00f4*/ 	.byte	0x00, 0xf5, 0x21, 0x00


	//----- nvinfo : EIATTR_KPARAM_INFO
	.align		4
.L_942:
        /*00f8*/ 	.byte	0x04, 0x17
        /*00fa*/ 	.short	(.L_944 - .L_943)
.L_943:
        /*00fc*/ 	.word	0x00000000
        /*0100*/ 	.short	0x0001
        /*0102*/ 	.short	0x0008
        /*0104*/ 	.byte	0x00, 0xf5, 0x21, 0x00


	//----- nvinfo : EIATTR_KPARAM_INFO
	.align		4
.L_944:
        /*0108*/ 	.byte	0x04, 0x17
        /*010a*/ 	.short	(.L_946 - .L_945)
.L_945:
        /*010c*/ 	.word	0x00000000
        /*0110*/ 	.short	0x0000
        /*0112*/ 	.short	0x0000
        /*0114*/ 	.byte	0x00, 0xf5, 0x21, 0x00


	//----- nvinfo : EIATTR_SPARSE_MMA_MASK
	.align		4
.L_946:
        /*0118*/ 	.byte	0x03, 0x50
        /*011a*/ 	.short	0x0000


	//----- nvinfo : EIATTR_MAXREG_COUNT
	.align		4
        /*011c*/ 	.byte	0x03, 0x1b
        /*011e*/ 	.short	0x00ff


	//----- nvinfo : EIATTR_NUM_BARRIERS
	.align		4
        /*0120*/ 	.byte	0x02, 0x4c
        /*0122*/ 	.byte	0x01
	.zero		1


	//----- nvinfo : EIATTR_MERCURY_ISA_VERSION
	.align		4
        /*0124*/ 	.byte	0x03, 0x5f
        /*0126*/ 	.short	0x0101


	//----- nvinfo : EIATTR_VRC_CTA_INIT_COUNT
	.align		4
        /*0128*/ 	.byte	0x02, 0x4a
	.zero		1
	.zero		1


	//----- nvinfo : EIATTR_EXIT_INSTR_OFFSETS
	.align		4
        /*012c*/ 	.byte	0x04, 0x1c
        /*012e*/ 	.short	(.L_948 - .L_947)


	//   ....[0]....
.L_947:
        /*0130*/ 	.word	0x00001220


	//   ....[1]....
        /*0134*/ 	.word	0x00001280


	//----- nvinfo : EIATTR_CRS_STACK_SIZE
	.align		4
.L_948:
        /*0138*/ 	.byte	0x04, 0x1e
        /*013a*/ 	.short	(.L_950 - .L_949)
.L_949:
        /*013c*/ 	.word	0x00000000


	//----- nvinfo : EIATTR_CBANK_PARAM_SIZE
	.align		4
.L_950:
        /*0140*/ 	.byte	0x03, 0x19
        /*0142*/ 	.short	0x005c


	//----- nvinfo : EIATTR_PARAM_CBANK
	.align		4
        /*0144*/ 	.byte	0x04, 0x0a
        /*0146*/ 	.short	(.L_952 - .L_951)
	.align		4
.L_951:
        /*0148*/ 	.word	index@(.nv.constant0._Z9sconv_shmIfLi32ELi8EEvPKiS1_PKT_S4_iiiiiiiiS4_PS2_iii)
        /*014c*/ 	.short	0x0380
        /*014e*/ 	.short	0x005c


	//----- nvinfo : EIATTR_SW_WAR
	.align		4
.L_952:
        /*0150*/ 	.byte	0x04, 0x36
        /*0152*/ 	.short	(.L_954 - .L_953)
.L_953:
        /*0154*/ 	.word	0x00000008
.L_954:


//--------------------- .nv.info._Z16sconv_relu_tiledIfLi16ELi16EEvPKiS1_PKT_S4_iiiiiiiiS4_PS2_iii --------------------------
	.section	.nv.info._Z16sconv_relu_tiledIfLi16ELi16EEvPKiS1_PKT_S4_iiiiiiiiS4_PS2_iii,"",@"SHT_CUDA_INFO"
	.sectionflags	@""
	.align	4


	//----- nvinfo : EIATTR_CUDA_API_VERSION
	.align		4
        /*0000*/ 	.byte	0x04, 0x37
        /*0002*/ 	.short	(.L_956 - .L_955)
.L_955:
        /*0004*/ 	.word	0x00000082


	//----- nvinfo : EIATTR_KPARAM_INFO
	.align		4
.L_956:
        /*0008*/ 	.byte	0x04, 0x17
        /*000a*/ 	.short	(.L_958 - .L_957)
.L_957:
        /*000c*/ 	.word	0x00000000
        /*0010*/ 	.short	0x0010
        /*0012*/ 	.short	0x0058
        /*0014*/ 	.byte	0x00, 0xf0, 0x11, 0x00


	//----- nvinfo : EIATTR_KPARAM_INFO
	.align		4
.L_958:
        /*0018*/ 	.byte	0x04, 0x17
        /*001a*/ 	.short	(.L_960 - .L_959)
.L_959:
        /*001c*/ 	.word	0x00000000
        /*0020*/ 	.short	0x000f
        /*0022*/ 	.short	0x0054
        /*0024*/ 	.byte	0x00, 0xf0, 0x11, 0x00


	//----- nvinfo : EIATTR_KPARAM_INFO
	.align		4
.L_960:
        /*0028*/ 	.byte	0x04, 0x17
        /*002a*/ 	.short	(.L_962 - .L_961)
.L_961:
        /*002c*/ 	.word	0x00000000
        /*0030*/ 	.short	0x000e
        /*0032*/ 	.short	0x0050
        /*0034*/ 	.byte	0x00, 0xf0, 0x11, 0x00


	//----- nvinfo : EIATTR_KPARAM_INFO
	.align		4
.L_962:
        /*0038*/ 	.byte	0x04, 0x17
        /*003a*/ 	.short	(.L_964 - .L_963)
.L_963:
        /*003c*/ 	.word	0x00000000
        /*0040*/ 	.short	0x000d
        /*0042*/ 	.short	0x0048
        /*0044*/ 	.byte	0x00, 0xf5, 0x21, 0x00


	//----- nvinfo : EIATTR_KPARAM_INFO
	.align		4
.L_964:
        /*0048*/ 	.byte	0x04, 0x17
        /*004a*/ 	.short	(.L_966 - .L_965)
.L_965:
        /*004c*/ 	.word	0x00000000
        /*0050*/ 	.short	0x000c
        /*0052*/ 	.short	0x0040
        /*0054*/ 	.byte	0x00, 0xf5, 0x21, 0x00


	//----- nvinfo : EIATTR_KPARAM_INFO
	.align		4
.L_966:
        /*0058*/ 	.byte	0x04, 0x17
        /*005a*/ 	.short	(.L_968 - .L_967)
.L_967:
        /*005c*/ 	.word	0x00000000
        /*0060*/ 	.short	0x000b
        /*0062*/ 	.short	0x003c
        /*0064*/ 	.byte	0x00, 0xf0, 0x11, 0x00


	//----- nvinfo : EIATTR_KPARAM_INFO
	.align		4
.L_968:
        /*0068*/ 	.byte	0x04, 0x17
        /*006a*/ 	.short	(.L_970 - .L_969)
.L_969:
        /*006c*/ 	.word	0x00000000
        /*0070*/ 	.short	0x000a
        /*0072*/ 	.short	0x0038
        /*0074*/ 	.byte	0x00, 0xf0, 0x11, 0x00


	//----- nvinfo : EIATTR_KPARAM_INFO
	.align		4
.L_970:
        /*0078*/ 	.byte	0x04, 0x17
        /*007a*/ 	.short	(.L_972 - .L_971)
.L_971:
        /*007c*/ 	.word	0x00000000
        /*0080*/ 	.short	0x0009
        /*0082*/ 	.short	0x0034
        /*0084*/ 	.byte	0x00, 0xf0, 0x11, 0x00


	//----- nvinfo : EIATTR_KPARAM_INFO
	.align		4
.L_972:
        /*0088*/ 	.byte	0x04, 0x17
        /*008a*/ 	.short	(.L_974 - .L_973)
.L_973:
        /*008c*/ 	.word	0x00000000
        /*0090*/ 	.short	0x0008
        /*0092*/ 	.short	0x0030
        /*0094*/ 	.byte	0x00, 0xf0, 0x11, 0x00


	//----- nvinfo : EIATTR_KPARAM_INFO
	.align		4
.L_974:
        /*0098*/ 	.byte	0x04, 0x17
        /*009a*/ 	.short	(.L_976 - .L_975)
.L_975:
        /*009c*/ 	.word	0x00000000
        /*00a0*/ 	.short	0x0007
        /*00a2*/ 	.short	0x002c
        /*00a4*/ 	.byte	0x00, 0xf0, 0x11, 0x00


	//----- nvinfo : EIATTR_KPARAM_INFO
	.align		4
.L_976:
        /*00a8*/ 	.byte	0x04, 0x17
        /*00aa*/ 	.short	(.L_978 - .L_977)
.L_977:
        /*00ac*/ 	.word	0x00000000
        /*00b0*/ 	.short	0x0006
        /*00b2*/ 	.short	0x0028
        /*00b4*/ 	.byte	0x00, 0xf0, 0x11, 0x00


	//----- nvinfo : EIATTR_KPARAM_INFO
	.align		4
.L_978:
        /*00b8*/ 	.byte	0x04, 0x17
        /*00ba*/ 	.short	(.L_980 - .L_979)
.L_979:
        /*00bc*/ 	.word	0x00000000
        /*00c0*/ 	.short	0x0005
        /*00c2*/ 	.short	0x0024
        /*00c4*/ 	.byte	0x00, 0xf0, 0x11, 0x00


	//----- nvinfo : EIATTR_KPARAM_INFO
	.align		4
.L_980:
        /*00c8*/ 	.byte	0x04, 0x17
        /*00ca*/ 	.short	(.L_982 - .L_981)
.L_981:
        /*00cc*/ 	.word	0x00000000
        /*00d0*/ 	.short	0x0004
        /*00d2*/ 	.short	0x0020
        /*00d4*/ 	.byte	0x00, 0xf0, 0x11, 0x00


	//----- nvinfo : EIATTR_KPARAM_INFO
	.align		4
.L_982:
        /*00d8*/ 	.byte	0x04, 0x17
        /*00da*/ 	.short	(.L_984 - .L_983)
.L_983:
        /*00dc*/ 	.word	0x00000000
        /*00e0*/ 	.short	0x0003
        /*00e2*/ 	.short	0x0018
        /*00e4*/ 	.byte	0x00, 0xf5, 0x21, 0x00


	//----- nvinfo : EIATTR_KPARAM_INFO
	.align		4
.L_984:
        /*00e8*/ 	.byte	0x04, 0x17
        /*00ea*/ 	.short	(.L_986 - .L_985)
.L_985:
        /*00ec*/ 	.word	0x00000000
        /*00f0*/ 	.short	0x0002
        /*00f2*/ 	.short	0x0010
        /*00f4*/ 	.byte	0x00, 0xf5, 0x21, 0x00


	//----- nvinfo : EIATTR_KPARAM_INFO
	.align		4
.L_986:
        /*00f8*/ 	.byte	0x04, 0x17
        /*00fa*/ 	.short	(.L_988 - .L_987)
.L_987:
        /*00fc*/ 	.word	0x00000000
        /*0100*/ 	.short	0x0001
        /*0102*/ 	.short	0x0008
        /*0104*/ 	.byte	0x00, 0xf5, 0x21, 0x00


	//----- nvinfo : EIATTR_KPARAM_INFO
	.align		4
.L_988:
        /*0108*/ 	.byte	0x04, 0x17
        /*010a*/ 	.short	(.L_990 - .L_989)
.L_989:
        /*010c*/ 	.word	0x00000000
        /*0110*/ 	.short	0x0000
        /*0112*/ 	.short	0x0000
        /*0114*/ 	.byte	0x00, 0xf5, 0x21, 0x00


	//----- nvinfo : EIATTR_SPARSE_MMA_MASK
	.align		4
.L_990:
        /*0118*/ 	.byte	0x03, 0x50
        /*011a*/ 	.short	0x0000


	//----- nvinfo : EIATTR_MAXREG_COUNT
	.align		4
        /*011c*/ 	.byte	0x03, 0x1b
        /*011e*/ 	.short	0x00ff


	//----- nvinfo : EIATTR_NUM_BARRIERS
	.align		4
        /*0120*/ 	.byte	0x02, 0x4c
        /*0122*/ 	.byte	0x01
	.zero		1


	//----- nvinfo : EIATTR_MERCURY_ISA_VERSION
	.align		4
        /*0124*/ 	.byte	0x03, 0x5f
        /*0126*/ 	.short	0x0101


	//----- nvinfo : EIATTR_VRC_CTA_INIT_COUNT
	.align		4
        /*0128*/ 	.byte	0x02, 0x4a
	.zero		1
	.zero		1


	//----- nvinfo : EIATTR_EXIT_INSTR_OFFSETS
	.align		4
        /*012c*/ 	.byte	0x04, 0x1c
        /*012e*/ 	.short	(.L_992 - .L_991)


	//   ....[0]....
.L_991:
        /*0130*/ 	.word	0x00001240


	//   ....[1]....
        /*0134*/ 	.word	0x000012b0


	//----- nvinfo : EIATTR_CRS_STACK_SIZE
	.align		4
.L_992:
        /*0138*/ 	.byte	0x04, 0x1e
        /*013a*/ 	.short	(.L_994 - .L_993)
.L_993:
        /*013c*/ 	.word	0x00000000


	//----- nvinfo : EIATTR_CBANK_PARAM_SIZE
	.align		4
.L_994:
        /*0140*/ 	.byte	0x03, 0x19
        /*0142*/ 	.short	0x005c


	//----- nvinfo : EIATTR_PARAM_CBANK
	.align		4
        /*0144*/ 	.byte	0x04, 0x0a
        /*0146*/ 	.short	(.L_996 - .L_995)
	.align		4
.L_995:
        /*0148*/ 	.word	index@(.nv.constant0._Z16sconv_relu_tiledIfLi16ELi16EEvPKiS1_PKT_S4_iiiiiiiiS4_PS2_iii)
        /*014c*/ 	.short	0x0380
        /*014e*/ 	.short	0x005c


	//----- nvinfo : EIATTR_SW_WAR
	.align		4
.L_996:
        /*0150*/ 	.byte	0x04, 0x36
        /*0152*/ 	.short	(.L_998 - .L_997)
.L_997:
        /*0154*/ 	.word	0x00000008
.L_998:


//--------------------- .nv.info._Z14sconv_dilationIfEvPKiS1_PKT_S4_iiiiiiiiiiS4_PS2_iii --------------------------
	.section	.nv.info._Z14sconv_dilationIfEvPKiS1_PKT_S4_iiiiiiiiiiS4_PS2_iii,"",@"SHT_CUDA_INFO"
	.sectionflags	@""
	.align	4


	//----- nvinfo : EIATTR_CUDA_API_VERSION
	.align		4
        /*0000*/ 	.byte	0x04, 0x37
        /*0002*/ 	.short	(.L_1000 - .L_999)
.L_999:
        /*0004*/ 	.word	0x00000082


	//----- nvinfo : EIATTR_KPARAM_INFO
	.align		4
.L_1000:
        /*0008*/ 	.byte	0x04, 0x17
        /*000a*/ 	.short	(.L_1002 - .L_1001)
.L_1001:
        /*000c*/ 	.word	0x00000000
        /*0010*/ 	.short	0x0012
        /*0012*/ 	.short	0x0060
        /*0014*/ 	.byte	0x00, 0xf0, 0x11, 0x00


	//----- nvinfo : EIATTR_KPARAM_INFO
	.align		4
.L_1002:
        /*0018*/ 	.byte	0x04, 0x17
        /*001a*/ 	.short	(.L_1004 - .L_1003)
.L_1003:
        /*001c*/ 	.word	0x00000000
        /*0020*/ 	.short	0x0011
        /*0022*/ 	.short	0x005c
        /*0024*/ 	.byte	0x00, 0xf0, 0x11, 0x00


	//----- nvinfo : EIATTR_KPARAM_INFO
	.align		4
.L_1004:
        /*0028*/ 	.byte	0x04, 0x17
        /*002a*/ 	.short	(.L_1006 - .L_1005)
.L_1005:
        /*002c*/ 	.word	0x00000000
        /*0030*/ 	.short	0x0010
        /*0032*/ 	.short	0x0058
        /*0034*/ 	.byte	0x00, 0xf0, 0x11, 0x00


	//----- nvinfo : EIATTR_KPARAM_INFO
	.align		4
.L_1006:
        /*0038*/ 	.byte	0x04, 0x17
        /*003a*/ 	.short	(.L_1008 - .L_1007)
.L_1007:
        /*003c*/ 	.word	0x00000000
        /*0040*/ 	.short	0x000f
        /*0042*/ 	.short	0x0050
        /*0044*/ 	.byte	0x00, 0xf5, 0x21, 0x00


	//----- nvinfo : EIATTR_KPARAM_INFO
	.align		4
.L_1008:
        /*0048*/ 	.byte	0x04, 0x17
        /*004a*/ 	.short	(.L_1010 - .L_1009)
.L_1009:
        /*004c*/ 	.word	0x00000000
        /*0050*/ 	.short	0x000e
        /*0052*/ 	.short	0x0048
        /*0054*/ 	.byte	0x00, 0xf5, 0x21, 0x00


	//----- nvinfo : EIATTR_KPARAM_INFO
	.align		4
.L_1010:
        /*0058*/ 	.byte	0x04, 0x17
        /*005a*/ 	.short	(.L_1012 - .L_1011)
.L_1011:
        /*005c*/ 	.word	0x00000000
        /*0060*/ 	.short	0x000d
        /*0062*/ 	.short	0x0044
        /*0064*/ 	.byte	0x00, 0xf0, 0x11, 0x00


	//----- nvinfo : EIATTR_KPARAM_INFO
	.align		4
.L_1012:
        /*0068*/ 	.byte	0x04, 0x17
        /*006a*/ 	.short	(.L_1014 - .L_1013)
.L_1013:
        /*006c*/ 	.word	0x00000000
        /*0070*/ 	.short	0x000c
        /*0072*/ 	.short	0x0040
        /*0074*/ 	.byte	0x00, 0xf0, 0x11, 0x00


	//----- nvinfo : EIATTR_KPARAM_INFO
	.align		4
.L_1014:
        /*0078*/ 	.byte	0x04, 0x17
        /*007a*/ 	.short	(.L_1016 - .L_1015)
.L_1015:
        /*007c*/ 	.word	0x00000000
        /*0080*/ 	.short	0x000b
        /*0082*/ 	.short	0x003c
        /*0084*/ 	.byte	0x00, 0xf0, 0x11, 0x00


	//----- nvinfo : EIATTR_KPARAM_INFO
	.align		4
.L_1016:
        /*0088*/ 	.byte	0x04, 0x17
        /*008a*/ 	.short	(.L_1018 - .L_1017)
.L_1017:
        /*008c*/ 	.word	0x00000000
        /*0090*/ 	.short	0x000a
        /*0092*/ 	.short	0x0038
        /*0094*/ 	.byte	0x00, 0xf0, 0x11, 0x00


	//----- nvinfo : EIATTR_KPARAM_INFO
	.align		4
.L_1018:
        /*0098*/ 	.byte	0x04, 0x17
        /*009a*/ 	.short	(.L_1020 - .L_1019)
.L_1019:
        /*009c*/ 	.word	0x00000000
        /*00a0*/ 	.short	0x0009
        /*00a2*/ 	.short	0x0034
        /*00a4*/ 	.byte	0x00, 0xf0, 0x11, 0x00


	//----- nvinfo : EIATTR_KPARAM_INFO
	.align		4
.L_1020:
        /*00a8*/ 	.byte	0x04, 0x17
        /*00aa*/ 	.short	(.L_1022 - .L_1021)
.L_1021:
        /*00ac*/ 	.word	0x00000000
        /*00b0*/ 	.short	0x0008
        /*00b2*/ 	.short	0x0030
        /*00b4*/ 	.byte	0x00, 0xf0, 0x11, 0x00


	//----- nvinfo : EIATTR_KPARAM_INFO
	.align		4
.L_1022:
        /*00b8*/ 	.byte	0x04, 0x17
        /*00ba*/ 	.short	(.L_1024 - .L_1023)
.L_1023:
        /*00bc*/ 	.word	0x00000000
        /*00c0*/ 	.short	0x0007
        /*00c2*/ 	.short	0x002c
        /*00c4*/ 	.byte	0x00, 0xf0, 0x11, 0x00


	//----- nvinfo : EIATTR_KPARAM_INFO
	.align		4
.L_1024:
        /*00c8*/ 	.byte	0x04, 0x17
        /*00ca*/ 	.short	(.L_1026 - .L_1025)
.L_1025:
        /*00cc*/ 	.word	0x00000000
        /*00d0*/ 	.short	0x0006
        /*00d2*/ 	.short	0x0028
        /*00d4*/ 	.byte	0x00, 0xf0, 0x11, 0x00


	//----- nvinfo : EIATTR_KPARAM_INFO
	.align		4
.L_1026:
        /*00d8*/ 	.byte	0x04, 0x17
        /*00da*/ 	.short	(.L_1028 - .L_1027)
.L_1027:
        /*00dc*/ 	.word	0x00000000
        /*00e0*/ 	.short	0x0005
        /*00e2*/ 	.short	0x0024
        /*00e4*/ 	.byte	0x00, 0xf0, 0x11, 0x00


	//----- nvinfo : EIATTR_KPARAM_INFO
	.align		4
.L_1028:
        /*00e8*/ 	.byte	0x04, 0x17
        /*00ea*/ 	.short	(.L_1030 - .L_1029)
.L_1029:
        /*00ec*/ 	.word	0x00000000
        /*00f0*/ 	.short	0x0004
        /*00f2*/ 	.short	0x0020
        /*00f4*/ 	.byte	0x00, 0xf0, 0x11, 0x00


	//----- nvinfo : EIATTR_KPARAM_INFO
	.align		4
.L_1030:
        /*00f8*/ 	.byte	0x04, 0x17
        /*00fa*/ 	.short	(.L_1032 - .L_1031)
.L_1031:
        /*00fc*/ 	.word	0x00000000
        /*0100*/ 	.short	0x0003
        /*0102*/ 	.short	0x0018
        /*0104*/ 	.byte	0x00, 0xf5, 0x21, 0x00


	//----- nvinfo : EIATTR_KPARAM_INFO
	.align		4
.L_1032:
        /*0108*/ 	.byte	0x04, 0x17
        /*010a*/ 	.short	(.L_1034 - .L_1033)
.L_1033:
        /*010c*/ 	.word	0x00000000
        /*0110*/ 	.short	0x0002
        /*0112*/ 	.short	0x0010
        /*0114*/ 	.byte	0x00, 0xf5, 0x21, 0x00


	//----- nvinfo : EIATTR_KPARAM_INFO
	.align		4
.L_1034:
        /*0118*/ 	.byte	0x04, 0x17
        /*011a*/ 	.short	(.L_1036 - .L_1035)
.L_1035:
        /*011c*/ 	.word	0x00000000
        /*0120*/ 	.short	0x0001
        /*0122*/ 	.short	0x0008
        /*0124*/ 	.byte	0x00, 0xf5, 0x21, 0x00


	//----- nvinfo : EIATTR_KPARAM_INFO
	.align		4
.L_1036:
        /*0128*/ 	.byte	0x04, 0x17
        /*012a*/ 	.short	(.L_1038 - .L_1037)
.L_1037:
        /*012c*/ 	.word	0x00000000
        /*0130*/ 	.short	0x0000
        /*0132*/ 	.short	0x0000
        /*0134*/ 	.byte	0x00, 0xf5, 0x21, 0x00


	//----- nvinfo : EIATTR_SPARSE_MMA_MASK
	.align		4
.L_1038:
        /*0138*/ 	.byte	0x03, 0x50
        /*013a*/ 	.short	0x0000


	//----- nvinfo : EIATTR_MAXREG_COUNT
	.align		4
        /*013c*/ 	.byte	0x03, 0x1b
        /*013e*/ 	.short	0x00ff


	//----- nvinfo : EIATTR_MERCURY_ISA_VERSION
	.align		4
        /*0140*/ 	.byte	0x03, 0x5f
        /*0142*/ 	.short	0x0101


	//----- nvinfo : EIATTR_VRC_CTA_INIT_COUNT
	.align		4
        /*0144*/ 	.byte	0x02, 0x4a
	.zero		1
	.zero		1


	//----- nvinfo : EIATTR_EXIT_INSTR_OFFSETS
	.align		4
        /*0148*/ 	.byte	0x04, 0x1c
        /*014a*/ 	.short	(.L_1040 - .L_1039)


	//   ....[0]....
.L_1039:
        /*014c*/ 	.word	0x00000120


	//   ....[1]....
        /*0150*/ 	.word	0x00002190


	//----- nvinfo : EIATTR_CRS_STACK_SIZE
	.align		4
.L_1040:
        /*0154*/ 	.byte	0x04, 0x1e
        /*0156*/ 	.short	(.L_1042 - .L_1041)
.L_1041:
        /*0158*/ 	.word	0x00000000


	//----- nvinfo : EIATTR_CBANK_PARAM_SIZE
	.align		4
.L_1042:
        /*015c*/ 	.byte	0x03, 0x19
        /*015e*/ 	.short	0x0064


	//----- nvinfo : EIATTR_PARAM_CBANK
	.align		4
        /*0160*/ 	.byte	0x04, 0x0a
        /*0162*/ 	.short	(.L_1044 - .L_1043)
	.align		4
.L_1043:
        /*0164*/ 	.word	index@(.nv.constant0._Z14sconv_dilationIfEvPKiS1_PKT_S4_iiiiiiiiiiS4_PS2_iii)
        /*0168*/ 	.short	0x0380
        /*016a*/ 	.short	0x0064


	//----- nvinfo : EIATTR_SW_WAR
	.align		4
.L_1044:
        /*016c*/ 	.byte	0x04, 0x36
        /*016e*/ 	.short	(.L_1046 - .L_1045)
.L_1045:
        /*0170*/ 	.word	0x00000008
.L_1046:


//--------------------- .nv.info._Z16sconv_batch_baseIiEvPKiS1_PKT_S4_iiiiiiiiiS4_PS2_iii --------------------------
	.section	.nv.info._Z16sconv_batch_baseIiEvPKiS1_PKT_S4_iiiiiiiiiS4_PS2_iii,"",@"SHT_CUDA_INFO"
	.sectionflags	@""
	.align	4


	//----- nvinfo : EIATTR_CUDA_API_VERSION
	.align		4
        /*0000*/ 	.byte	0x04, 0x37
        /*0002*/ 	.short	(.L_1048 - .L_1047)
.L_1047:
        /*0004*/ 	.word	0x00000082


	//----- nvinfo : EIATTR_KPARAM_INFO
	.align		4
.L_1048:
        /*0008*/ 	.byte	0x04, 0x17
        /*000a*/ 	.short	(.L_1050 - .L_1049)
.L_1049:
        /*000c*/ 	.word	0x00000000
        /*0010*/ 	.short	0x0011
        /*0012*/ 	.short	0x0060
        /*0014*/ 	.byte	0x00, 0xf0, 0x11, 0x00


	//----- nvinfo : EIATTR_KPARAM_INFO
	.align		4
.L_1050:
        /*0018*/ 	.byte	0x04, 0x17
        /*001a*/ 	.short	(.L_1052 - .L_1051)
.L_1051:
        /*001c*/ 	.word	0x00000000
        /*0020*/ 	.short	0x0010
        /*0022*/ 	.short	0x005c
        /*0024*/ 	.byte	0x00, 0xf0, 0x11, 0x00


	//----- nvinfo : EIATTR_KPARAM_INFO
	.align		4
.L_1052:
        /*0028*/ 	.byte	0x04, 0x17
        /*002a*/ 	.short	(.L_1054 - .L_1053)
.L_1053:
        /*002c*/ 	.word	0x00000000
        /*0030*/ 	.short	0x000f
        /*0032*/ 	.short	0x0058
        /*0034*/ 	.byte	0x00, 0xf0, 0x11, 0x00


	//----- nvinfo : EIATTR_KPARAM_INFO
	.align		4
.L_1054:
        /*0038*/ 	.byte	0x04, 0x17
        /*003a*/ 	.short	(.L_1056 - .L_1055)
.L_1055:
        /*003c*/ 	.word	0x00000000
        /*0040*/ 	.short	0x000e
        /*0042*/ 	.short	0x0050
        /*0044*/ 	.byte	0x00, 0xf5, 0x21, 0x00


	//----- nvinfo : EIATTR_KPARAM_INFO
	.align		4
.L_1056:
        /*0048*/ 	.byte	0x04, 0x17
        /*004a*/ 	.short	(.L_1058 - .L_1057)
.L_1057:
        /*004c*/ 	.word	0x00000000
        /*0050*/ 	.short	0x000d
        /*0052*/ 	.short	0x0048
        /*0054*/ 	.byte	0x00, 0xf5, 0x21, 0x00


	//----- nvinfo : EIATTR_KPARAM_INFO
	.align		4
.L_1058:
        /*0058*/ 	.byte	0x04, 0x17
        /*005a*/ 	.short	(.L_1060 - .L_1059)
.L_1059:
        /*005c*/ 	.word	0x00000000
        /*0060*/ 	.short	0x000c
        /*0062*/ 	.short	0x0040
        /*0064*/ 	.byte	0x00, 0xf0, 0x11, 0x00


	//----- nvinfo : EIATTR_KPARAM_INFO
	.align		4
.L_1060:
        /*0068*/ 	.byte	0x04, 0x17
        /*006a*/ 	.short	(.L_1062 - .L_1061)
.L_1061:
        /*006c*/ 	.word	0x00000000
        /*0070*/ 	.short	0x000b
        /*0072*/ 	.short	0x003c
        /*0074*/ 	.byte	0x00, 0xf0, 0x11, 0x00


	//----- nvinfo : EIATTR_KPARAM_INFO
	.align		4
.L_1062:
        /*0078*/ 	.byte	0x04, 0x17
        /*007a*/ 	.short	(.L_1064 - .L_1063)
.L_1063:
        /*007c*/ 	.word	0x00000000
        /*0080*/ 	.short	0x000a
        /*0082*/ 	.short	0x0038
        /*0084*/ 	.byte	0x00, 0xf0, 0x11, 0x00


	//----- nvinfo : EIATTR_KPARAM_INFO
	.align		4
.L_1064:
        /*0088*/ 	.byte	0x04, 0x17
        /*008a*/ 	.short	(.L_1066 - .L_1065)
.L_1065:
        /*008c*/ 	.word	0x00000000
        /*0090*/ 	.short	0x0009
        /*0092*/ 	.short	0x0034
        /*0094*/ 	.byte	0x00, 0xf0, 0x11, 0x00


	//----- nvinfo : EIATTR_KPARAM_INFO
	.align		4
.L_1066:
        /*0098*/ 	.byte	0x04, 0x17
        /*009a*/ 	.short	(.L_1068 - .L_1067)
.L_1067:
        /*009c*/ 	.word	0x00000000
        /*00a0*/ 	.short	0x0008
        /*00a2*/ 	.short	0x0030
        /*00a4*/ 	.byte	0x00, 0xf0, 0x11, 0x00


	//----- nvinfo : EIATTR_KPARAM_INFO
	.align		4
.L_1068:
        /*00a8*/ 	.byte	0x04, 0x17
        /*00aa*/ 	.short	(.L_1070 - .L_1069)
.L_1069:
        /*00ac*/ 	.word	0x00000000
        /*00b0*/ 	.short	0x0007
        /*00b2*/ 	.short	0x002c
        /*00b4*/ 	.byte	0x00, 0xf0, 0x11, 0x00


	//----- nvinfo : EIATTR_KPARAM_INFO
	.align		4
.L_1070:
        /*00b8*/ 	.byte	0x04, 0x17
        /*00ba*/ 	.short	(.L_1072 - .L_1071)
.L_1071:
        /*00bc*/ 	.word	0x00000000
        /*00c0*/ 	.short	0x0006
        /*00c2*/ 	.short	0x0028
        /*00c4*/ 	.byte	0x00, 0xf0, 0x11, 0x00


	//----- nvinfo : EIATTR_KPARAM_INFO
	.align		4
.L_1072:
        /*00c8*/ 	.byte	0x04, 0x17
        /*00ca*/ 	.short	(.L_1074 - .L_1073)
.L_1073:
        /*00cc*/ 	.word	0x00000000
        /*00d0*/ 	.short	0x0005
        /*00d2*/ 	.short	0x0024
        /*00d4*/ 	.byte	0x00, 0xf0, 0x11, 0x00


	//----- nvinfo : EIATTR_KPARAM_INFO
	.align		4
.L_1074:
        /*00d8*/ 	.byte	0x04, 0x17
        /*00da*/ 	.short	(.L_1076 - .L_1075)
.L_1075:
        /*00dc*/ 	.word	0x00000000
        /*00e0*/ 	.short	0x0004
        /*00e2*/ 	.short	0x0020
        /*00e4*/ 	.byte	0x00, 0xf0, 0x11, 0x00


	//----- nvinfo : EIATTR_KPARAM_INFO
	.align		4
.L_1076:
        /*00e8*/ 	.byte	0x04, 0x17
        /*00ea*/ 	.short	(.L_1078 - .L_1077)
.L_1077:
        /*00ec*/ 	.word	0x00000000
        /*00f0*/ 	.short	0x0003
        /*00f2*/ 	.short	0x0018
        /*00f4*/ 	.byte	0x00, 0xf5, 0x21, 0x00


	//----- nvinfo : EIATTR_KPARAM_INFO
	.align		4
.L_1078:
        /*00f8*/ 	.byte	0x04, 0x17
        /*00fa*/ 	.short	(.L_1080 - .L_1079)
.L_1079:
        /*00fc*/ 	.word	0x00000000
        /*0100*/ 	.short	0x0002
        /*0102*/ 	.short	0x0010
        /*0104*/ 	.byte	0x00, 0xf5, 0x21, 0x00


	//----- nvinfo : EIATTR_KPARAM_INFO
	.align		4
.L_1080:
        /*0108*/ 	.byte	0x04, 0x17
        /*010a*/ 	.short	(.L_1082 - .L_1081)
.L_1081:
        /*010c*/ 	.word	0x00000000
        /*0110*/ 	.short	0x0001
        /*0112*/ 	.short	0x0008
        /*0114*/ 	.byte	0x00, 0xf5, 0x21, 0x00


	//----- nvinfo : EIATTR_KPARAM_INFO
	.align		4
.L_1082:
        /*0118*/ 	.byte	0x04, 0x17
        /*011a*/ 	.short	(.L_1084 - .L_1083)
.L_1083:
        /*011c*/ 	.word	0x00000000
        /*0120*/ 	.short	0x0000
        /*0122*/ 	.short	0x0000
        /*0124*/ 	.byte	0x00, 0xf5, 0x21, 0x00


	//----- nvinfo : EIATTR_SPARSE_MMA_MASK
	.align		4
.L_1084:
        /*0128*/ 	.byte	0x03, 0x50
        /*012a*/ 	.short	0x0000


	//----- nvinfo : EIATTR_MAXREG_COUNT
	.align		4
        /*012c*/ 	.byte	0x03, 0x1b
        /*012e*/ 	.short	0x00ff


	//----- nvinfo : EIATTR_MERCURY_ISA_VERSION
	.align		4
        /*0130*/ 	.byte	0x03, 0x5f
        /*0132*/ 	.short	0x0101


	//----- nvinfo : EIATTR_VRC_CTA_INIT_COUNT
	.align		4
        /*0134*/ 	.byte	0x02, 0x4a
	.zero		1
	.zero		1


	//----- nvinfo : EIATTR_EXIT_INSTR_OFFSETS
	.align		4
        /*0138*/ 	.byte	0x04, 0x1c
        /*013a*/ 	.short	(.L_1086 - .L_1085)


	//   ....[0]....
.L_1085:
        /*013c*/ 	.word	0x00000260


	//   ....[1]....
        /*0140*/ 	.word	0x00000f80


	//----- nvinfo : EIATTR_CRS_STACK_SIZE
	.align		4
.L_1086:
        /*0144*/ 	.byte	0x04, 0x1e
        /*0146*/ 	.short	(.L_1088 - .L_1087)
.L_1087:
        /*0148*/ 	.word	0x00000000


	//----- nvinfo : EIATTR_CBANK_PARAM_SIZE
	.align		4
.L_1088:
        /*014c*/ 	.byte	0x03, 0x19
        /*014e*/ 	.short	0x0064


	//----- nvinfo : EIATTR_PARAM_CBANK
	.align		4
        /*0150*/ 	.byte	0x04, 0x0a
        /*0152*/ 	.short	(.L_1090 - .L_1089)
	.align		4
.L_1089:
        /*0154*/ 	.word	index@(.nv.constant0._Z16sconv_batch_baseIiEvPKiS1_PKT_S4_iiiiiiiiiS4_PS2_iii)
        /*0158*/ 	.short	0x0380
        /*015a*/ 	.short	0x0064


	//----- nvinfo : EIATTR_SW_WAR
	.align		4
.L_1090:
        /*015c*/ 	.byte	0x04, 0x36
        /*015e*/ 	.short	(.L_1092 - .L_1091)
.L_1091:
        /*0160*/ 	.word	0x00000008
.L_1092:


//--------------------- .nv.info._Z10sconv_baseIiEvPKiS1_PKT_S4_iiiiiiiiS4_PS2_iii --------------------------
	.section	.nv.info._Z10sconv_baseIiEvPKiS1_PKT_S4_iiiiiiiiS4_PS2_iii,"",@"SHT_CUDA_INFO"
	.sectionflags	@""
	.align	4


	//----- nvinfo : EIATTR_CUDA_API_VERSION
	.align		4
        /*0000*/ 	.byte	0x04, 0x37
        /*0002*/ 	.short	(.L_1094 - .L_1093)
.L_1093:
        /*0004*/ 	.word	0x00000082


	//----- nvinfo : EIATTR_KPARAM_INFO
	.align		4
.L_1094:
        /*0008*/ 	.byte	0x04, 0x17
        /*000a*/ 	.short	(.L_1096 - .L_1095)
.L_1095:
        /*000c*/ 	.word	0x00000000
        /*0010*/ 	.short	0x0010
        /*0012*/ 	.short	0x0058
        /*0014*/ 	.byte	0x00, 0xf0, 0x11, 0x00


	//----- nvinfo : EIATTR_KPARAM_INFO
	.align		4
.L_1096:
        /*0018*/ 	.byte	0x04, 0x17
        /*001a*/ 	.short	(.L_1098 - .L_1097)
.L_1097:
        /*001c*/ 	.word	0x00000000
        /*0020*/ 	.short	0x000f
        /*0022*/ 	.short	0x0054
        /*0024*/ 	.byte	0x00, 0xf0, 0x11, 0x00


	//----- nvinfo : EIATTR_KPARAM_INFO
	.align		4
.L_1098:
        /*0028*/ 	.byte	0x04, 0x17
        /*002a*/ 	.short	(.L_1100 - .L_1099)
.L_1099:
        /*002c*/ 	.word	0x00000000
        /*0030*/ 	.short	0x000e
        /*0032*/ 	.short	0x0050
        /*0034*/ 	.byte	0x00, 0xf0, 0x11, 0x00


	//----- nvinfo : EIATTR_KPARAM_INFO
	.align		4
.L_1100:
        /*0038*/ 	.byte	0x04, 0x17
        /*003a*/ 	.short	(.L_1102 - .L_1101)
.L_1101:
        /*003c*/ 	.word	0x00000000
        /*0040*/ 	.short	0x000d
        /*0042*/ 	.short	0x0048
        /*0044*/ 	.byte	0x00, 0xf5, 0x21, 0x00


	//----- nvinfo : EIATTR_KPARAM_INFO
	.align		4
.L_1102:
        /*0048*/ 	.byte	0x04, 0x17
        /*004a*/ 	.short	(.L_1104 - .L_1103)
.L_1103:
        /*004c*/ 	.word	0x00000000
        /*0050*/ 	.short	0x000c
        /*0052*/ 	.short	0x0040
        /*0054*/ 	.byte	0x00, 0xf5, 0x21, 0x00


	//----- nvinfo : EIATTR_KPARAM_INFO
	.align		4
.L_1104:
        /*0058*/ 	.byte	0x04, 0x17
        /*005a*/ 	.short	(.L_1106 - .L_1105)
.L_1105:
        /*005c*/ 	.word	0x00000000
        /*0060*/ 	.short	0x000b
        /*0062*/ 	.short	0x003c
        /*0064*/ 	.byte	0x00, 0xf0, 0x11, 0x00


	//----- nvinfo : EIATTR_KPARAM_INFO
	.align		4
.L_1106:
        /*0068*/ 	.byte	0x04, 0x17
        /*006a*/ 	.short	(.L_1108 - .L_1107)
.L_1107:
        /*006c*/ 	.word	0x00000000
        /*0070*/ 	.short	0x000a
        /*0072*/ 	.short	0x0038
        /*0074*/ 	.byte	0x00, 0xf0, 0x11, 0x00


	//----- nvinfo : EIATTR_KPARAM_INFO
	.align		4
.L_1108:
        /*0078*/ 	.byte	0x04, 0x17
        /*007a*/ 	.short	(.L_1110 - .L_1109)
.L_1109:
        /*007c*/ 	.word	0x00000000
        /*0080*/ 	.short	0x0009
        /*0082*/ 	.short	0x0034
        /*0084*/ 	.byte	0x00, 0xf0, 0x11, 0x00


	//----- nvinfo : EIATTR_KPARAM_INFO
	.align		4
.L_1110:
        /*0088*/ 	.byte	0x04, 0x17
        /*008a*/ 	.short	(.L_1112 - .L_1111)
.L_1111:
        /*008c*/ 	.word	0x00000000
        /*0090*/ 	.short	0x0008
        /*0092*/ 	.short	0x0030
        /*0094*/ 	.byte	0x00, 0xf0, 0x11, 0x00


	//----- nvinfo : EIATTR_KPARAM_INFO
	.align		4
.L_1112:
        /*0098*/ 	.byte	0x04, 0x17
        /*009a*/ 	.short	(.L_1114 - .L_1113)
.L_1113:
        /*009c*/ 	.word	0x00000000
        /*00a0*/ 	.short	0x0007
        /*00a2*/ 	.short	0x002c
        /*00a4*/ 	.byte	0x00, 0xf0, 0x11, 0x00


	//----- nvinfo : EIATTR_KPARAM_INFO
	.align		4
.L_1114:
        /*00a8*/ 	.byte	0x04, 0x17
        /*00aa*/ 	.short	(.L_1116 - .L_1115)
.L_1115:
        /*00ac*/ 	.word	0x00000000
        /*00b0*/ 	.short	0x0006
        /*00b2*/ 	.short	0x0028
        /*00b4*/ 	.byte	0x00, 0xf0, 0x11, 0x00


	//----- nvinfo : EIATTR_KPARAM_INFO
	.align		4
.L_1116:
        /*00b8*/ 	.byte	0x04, 0x17
        /*00ba*/ 	.short	(.L_1118 - .L_1117)
.L_1117:
        /*00bc*/ 	.word	0x00000000
        /*00c0*/ 	.short	0x0005
        /*00c2*/ 	.short	0x0024
        /*00c4*/ 	.byte	0x00, 0xf0, 0x11, 0x00


	//----- nvinfo : EIATTR_KPARAM_INFO
	.align		4
.L_1118:
        /*00c8*/ 	.byte	0x04, 0x17
        /*00ca*/ 	.short	(.L_1120 - .L_1119)
.L_1119:
        /*00cc*/ 	.word	0x00000000
        /*00d0*/ 	.short	0x0004
        /*00d2*/ 	.short	0x0020
        /*00d4*/ 	.byte	0x00, 0xf0, 0x11, 0x00


	//----- nvinfo : EIATTR_KPARAM_INFO
	.align		4
.L_1120:
        /*00d8*/ 	.byte	0x04, 0x17
        /*00da*/ 	.short	(.L_1122 - .L_1121)
.L_1121:
        /*00dc*/ 	.word	0x00000000
        /*00e0*/ 	.short	0x0003
        /*00e2*/ 	.short	0x0018
        /*00e4*/ 	.byte	0x00, 0xf5, 0x21, 0x00


	//----- nvinfo : EIATTR_KPARAM_INFO
	.align		4
.L_1122:
        /*00e8*/ 	.byte	0x04, 0x17
        /*00ea*/ 	.short	(.L_1124 - .L_1123)
.L_1123:
        /*00ec*/ 	.word	0x00000000
        /*00f0*/ 	.short	0x0002
        /*00f2*/ 	.short	0x0010
        /*00f4*/ 	.byte	0x00, 0xf5, 0x21, 0x00


	//----- nvinfo : EIATTR_KPARAM_INFO
	.align		4
.L_1124:
        /*00f8*/ 	.byte	0x04, 0x17
        /*00fa*/ 	.short	(.L_1126 - .L_1125)
.L_1125:
        /*00fc*/ 	.word	0x00000000
        /*0100*/ 	.short	0x0001
        /*0102*/ 	.short	0x0008
        /*0104*/ 	.byte	0x00, 0xf5, 0x21, 0x00


	//----- nvinfo : EIATTR_KPARAM_INFO
	.align		4
.L_1126:
        /*0108*/ 	.byte	0x04, 0x17
        /*010a*/ 	.short	(.L_1128 - .L_1127)
.L_1127:
        /*010c*/ 	.word	0x00000000
        /*0110*/ 	.short	0x0000
        /*0112*/ 	.short	0x0000
        /*0114*/ 	.byte	0x00, 0xf5, 0x21, 0x00


	//----- nvinfo : EIATTR_SPARSE_MMA_MASK
	.align		4
.L_1128:
        /*0118*/ 	.byte	0x03, 0x50
        /*011a*/ 	.short	0x0000


	//----- nvinfo : EIATTR_MAXREG_COUNT
	.align		4
        /*011c*/ 	.byte	0x03, 0x1b
        /*011e*/ 	.short	0x00ff


	//----- nvinfo : EIATTR_MERCURY_ISA_VERSION
	.align		4
        /*0120*/ 	.byte	0x03, 0x5f
        /*0122*/ 	.short	0x0101


	//----- nvinfo : EIATTR_VRC_CTA_INIT_COUNT
	.align		4
        /*0124*/ 	.byte	0x02, 0x4a
	.zero		1
	.zero		1


	//----- nvinfo : EIATTR_EXIT_INSTR_OFFSETS
	.align		4
        /*0128*/ 	.byte	0x04, 0x1c
        /*012a*/ 	.short	(.L_1130 - .L_1129)


	//   ....[0]....
.L_1129:
        /*012c*/ 	.word	0x00000120


	//   ....[1]....
        /*0130*/ 	.word	0x00000dc0


	//----- nvinfo : EIATTR_CRS_STACK_SIZE
	.align		4
.L_1130:
        /*0134*/ 	.byte	0x04, 0x1e
        /*0136*/ 	.short	(.L_1132 - .L_1131)
.L_1131:
        /*0138*/ 	.word	0x00000000


	//----- nvinfo : EIATTR_CBANK_PARAM_SIZE
	.align		4
.L_1132:
        /*013c*/ 	.byte	0x03, 0x19
        /*013e*/ 	.short	0x005c


	//----- nvinfo : EIATTR_PARAM_CBANK
	.align		4
        /*0140*/ 	.byte	0x04, 0x0a
        /*0142*/ 	.short	(.L_1134 - .L_1133)
	.align		4
.L_1133:
        /*0144*/ 	.word	index@(.nv.constant0._Z10sconv_baseIiEvPKiS1_PKT_S4_iiiiiiiiS4_PS2_iii)
        /*0148*/ 	.short	0x0380
        /*014a*/ 	.short	0x005c


	//----- nvinfo : EIATTR_SW_WAR
	.align		4
.L_1134:
        /*014c*/ 	.byte	0x04, 0x36
        /*014e*/ 	.short	(.L_1136 - .L_1135)
.L_1135:
        /*0150*/ 	.word	0x00000008
.L_1136:


//--------------------- .nv.info._Z15sconv_relu_baseIiEvPKiS1_PKT_S4_iiiiiiiiS4_PS2_iii --------------------------
	.section	.nv.info._Z15sconv_relu_baseIiEvPKiS1_PKT_S4_iiiiiiiiS4_PS2_iii,"",@"SHT_CUDA_INFO"
	.sectionflags	@""
	.align	4


	//----- nvinfo : EIATTR_CUDA_API_VERSION
	.align		4
        /*0000*/ 	.byte	0x04, 0x37
        /*0002*/ 	.short	(.L_1138 - .L_1137)
.L_1137:
        /*0004*/ 	.word	0x00000082


	//----- nvinfo : EIATTR_KPARAM_INFO
	.align		4
.L_1138:
        /*0008*/ 	.byte	0x04, 0x17
        /*000a*/ 	.short	(.L_1140 - .L_1139)
.L_1139:
        /*000c*/ 	.word	0x00000000
        /*0010*/ 	.short	0x0010
        /*0012*/ 	.short	0x0058
        /*0014*/ 	.byte	0x00, 0xf0, 0x11, 0x00


	//----- nvinfo : EIATTR_KPARAM_INFO
	.align		4
.L_1140:
        /*0018*/ 	.byte	0x04, 0x17
        /*001a*/ 	.short	(.L_1142 - .L_1141)
.L_1141:
        /*001c*/ 	.word	0x00000000
        /*0020*/ 	.short	0x000f
        /*0022*/ 	.short	0x0054
        /*0024*/ 	.byte	0x00, 0xf0, 0x11, 0x00


	//----- nvinfo : EIATTR_KPARAM_INFO
	.align		4
.L_1142:
        /*0028*/ 	.byte	0x04, 0x17
        /*002a*/ 	.short	(.L_1144 - .L_1143)
.L_1143:
        /*002c*/ 	.word	0x00000000
        /*0030*/ 	.short	0x000e
        /*0032*/ 	.short	0x0050
        /*0034*/ 	.byte	0x00, 0xf0, 0x11, 0x00


	//----- nvinfo : EIATTR_KPARAM_INFO
	.align		4
.L_1144:
        /*0038*/ 	.byte	0x04, 0x17
        /*003a*/ 	.short	(.L_1146 - .L_1145)
.L_1145:
        /*003c*/ 	.word	0x00000000
        /*0040*/ 	.short	0x000d
        /*0042*/ 	.short	0x0048
        /*0044*/ 	.byte	0x00, 0xf5, 0x21, 0x00


	//----- nvinfo : EIATTR_KPARAM_INFO
	.align		4
.L_1146:
        /*0048*/ 	.byte	0x04, 0x17
        /*004a*/ 	.short	(.L_1148 - .L_1147)
.L_1147:
        /*004c*/ 	.word	0x00000000
        /*0050*/ 	.short	0x000c
        /*0052*/ 	.short	0x0040
        /*0054*/ 	.byte	0x00, 0xf5, 0x21, 0x00


	//----- nvinfo : EIATTR_KPARAM_INFO
	.align		4
.L_1148:
        /*0058*/ 	.byte	0x04, 0x17
        /*005a*/ 	.short	(.L_1150 - .L_1149)
.L_1149:
        /*005c*/ 	.word	0x00000000
        /*0060*/ 	.short	0x000b
        /*0062*/ 	.short	0x003c
        /*0064*/ 	.byte	0x00, 0xf0, 0x11, 0x00


	//----- nvinfo : EIATTR_KPARAM_INFO
	.align		4
.L_1150:
        /*0068*/ 	.byte	0x04, 0x17
        /*006a*/ 	.short	(.L_1152 - .L_1151)
.L_1151:
        /*006c*/ 	.word	0x00000000
        /*0070*/ 	.short	0x000a
        /*0072*/ 	.short	0x0038
        /*0074*/ 	.byte	0x00, 0xf0, 0x11, 0x00


	//----- nvinfo : EIATTR_KPARAM_INFO
	.align		4
.L_1152:
        /*0078*/ 	.byte	0x04, 0x17
        /*007a*/ 	.short	(.L_1154 - .L_1153)
.L_1153:
        /*007c*/ 	.word	0x00000000
        /*0080*/ 	.short	0x0009
        /*0082*/ 	.short	0x0034
        /*0084*/ 	.byte	0x00, 0xf0, 0x11, 0x00


	//----- nvinfo : EIATTR_KPARAM_INFO
	.align		4
.L_1154:
        /*0088*/ 	.byte	0x04, 0x17
        /*008a*/ 	.short	(.L_1156 - .L_1155)
.L_1155:
        /*008c*/ 	.word	0x00000000
        /*0090*/ 	.short	0x0008
        /*0092*/ 	.short	0x0030
        /*0094*/ 	.byte	0x00, 0xf0, 0x11, 0x00


	//----- nvinfo : EIATTR_KPARAM_INFO
	.align		4
.L_1156:
        /*0098*/ 	.byte	0x04, 0x17
        /*009a*/ 	.short	(.L_1158 - .L_1157)
.L_1157:
        /*009c*/ 	.word	0x00000000
        /*00a0*/ 	.short	0x0007
        /*00a2*/ 	.short	0x002c
        /*00a4*/ 	.byte	0x00, 0xf0, 0x11, 0x00


	//----- nvinfo : EIATTR_KPARAM_INFO
	.align		4
.L_1158:
        /*00a8*/ 	.byte	0x04, 0x17
        /*00aa*/ 	.short	(.L_1160 - .L_1159)
.L_1159:
        /*00ac*/ 	.word	0x00000000
        /*00b0*/ 	.short	0x0006
        /*00b2*/ 	.short	0x0028
        /*00b4*/ 	.byte	0x00, 0xf0, 0x11, 0x00


	//----- nvinfo : EIATTR_KPARAM_INFO
	.align		4
.L_1160:
        /*00b8*/ 	.byte	0x04, 0x17
        /*00ba*/ 	.short	(.L_1162 - .L_1161)
.L_1161:
        /*00bc*/ 	.word	0x00000000
        /*00c0*/ 	.short	0x0005
        /*00c2*/ 	.short	0x0024
        /*00c4*/ 	.byte	0x00, 0xf0, 0x11, 0x00


	//----- nvinfo : EIATTR_KPARAM_INFO
	.align		4
.L_1162:
        /*00c8*/ 	.byte	0x04, 0x17
        /*00ca*/ 	.short	(.L_1164 - .L_1163)
.L_1163:
        /*00cc*/ 	.word	0x00000000
        /*00d0*/ 	.short	0x0004
        /*00d2*/ 	.short	0x0020
        /*00d4*/ 	.byte	0x00, 0xf0, 0x11, 0x00


	//----- nvinfo : EIATTR_KPARAM_INFO
	.align		4
.L_1164:
        /*00d8*/ 	.byte	0x04, 0x17
        /*00da*/ 	.short	(.L_1166 - .L_1165)
.L_1165:
        /*00dc*/ 	.word	0x00000000
        /*00e0*/ 	.short	0x0003
        /*00e2*/ 	.short	0x0018
        /*00e4*/ 	.byte	0x00, 0xf5, 0x21, 0x00


	//----- nvinfo : EIATTR_KPARAM_INFO
	.align		4
.L_1166:
        /*00e8*/ 	.byte	0x04, 0x17
        /*00ea*/ 	.short	(.L_1168 - .L_1167)
.L_1167:
        /*00ec*/ 	.word	0x00000000
        /*00f0*/ 	.short	0x0002
        /*00f2*/ 	.short	0x0010
        /*00f4*/ 	.byte	0x00, 0xf5, 0x21, 0x00


	//----- nvinfo : EIATTR_KPARAM_INFO
	.align		4
.L_1168:
        /*00f8*/ 	.byte	0x04, 0x17
        /*00fa*/ 	.short	(.L_1170 - .L_1169)
.L_1169:
        /*00fc*/ 	.word	0x00000000
        /*0100*/ 	.short	0x0001
        /*0102*/ 	.short	0x0008
        /*0104*/ 	.byte	0x00, 0xf5, 0x21, 0x00


	//----- nvinfo : EIATTR_KPARAM_INFO
	.align		4
.L_1170:
        /*0108*/ 	.byte	0x04, 0x17
        /*010a*/ 	.short	(.L_1172 - .L_1171)
.L_1171:
        /*010c*/ 	.word	0x00000000
        /*0110*/ 	.short	0x0000
        /*0112*/ 	.short	0x0000
        /*0114*/ 	.byte	0x00, 0xf5, 0x21, 0x00


	//----- nvinfo : EIATTR_SPARSE_MMA_MASK
	.align		4
.L_1172:
        /*0118*/ 	.byte	0x03, 0x50
        /*011a*/ 	.short	0x0000


	//----- nvinfo : EIATTR_MAXREG_COUNT
	.align		4
        /*011c*/ 	.byte	0x03, 0x1b
        /*011e*/ 	.short	0x00ff


	//----- nvinfo : EIATTR_MERCURY_ISA_VERSION
	.align		4
        /*0120*/ 	.byte	0x03, 0x5f
        /*0122*/ 	.short	0x0101


	//----- nvinfo : EIATTR_VRC_CTA_INIT_COUNT
	.align		4
        /*0124*/ 	.byte	0x02, 0x4a
	.zero		1
	.zero		1


	//----- nvinfo : EIATTR_EXIT_INSTR_OFFSETS
	.align		4
        /*0128*/ 	.byte	0x04, 0x1c
        /*012a*/ 	.short	(.L_1174 - .L_1173)


	//   ....[0]....
.L_1173:
        /*012c*/ 	.word	0x00000120


	//   ....[1]....
        /*0130*/ 	.word	0x00000dd0


	//----- nvinfo : EIATTR_CRS_STACK_SIZE
	.align		4
.L_1174:
        /*0134*/ 	.byte	0x04, 0x1e
        /*0136*/ 	.short	(.L_1176 - .L_1175)
.L_1175:
        /*0138*/ 	.word	0x00000000


	//----- nvinfo : EIATTR_CBANK_PARAM_SIZE
	.align		4
.L_1176:
        /*013c*/ 	.byte	0x03, 0x19
        /*013e*/ 	.short	0x005c


	//----- nvinfo : EIATTR_PARAM_CBANK
	.align		4
        /*0140*/ 	.byte	0x04, 0x0a
        /*0142*/ 	.short	(.L_1178 - .L_1177)
	.align		4
.L_1177:
        /*0144*/ 	.word	index@(.nv.constant0._Z15sconv_relu_baseIiEvPKiS1_PKT_S4_iiiiiiiiS4_PS2_iii)
        /*0148*/ 	.short	0x0380
        /*014a*/ 	.short	0x005c


	//----- nvinfo : EIATTR_SW_WAR
	.align		4
.L_1178:
        /*014c*/ 	.byte	0x04, 0x36
        /*014e*/ 	.short	(.L_1180 - .L_1179)
.L_1179:
        /*0150*/ 	.word	0x00000008
.L_1180:


//--------------------- .nv.info._Z17sconv_batch_tiledIiLi2ELi16ELi16ELi56ELi1ELi0EEvPKiS1_PKT_S4_iiiiiiiiiS4_PS2_iiii --------------------------
	.section	.nv.info._Z17sconv_batch_tiledIiLi2ELi16ELi16ELi56ELi1ELi0EEvPKiS1_PKT_S4_iiiiiiiiiS4_PS2_iiii,"",@"SHT_CUDA_INFO"
	.sectionflags	@""
	.align	4


	//----- nvinfo : EIATTR_CUDA_API_VERSION
	.align		4
        /*0000*/ 	.byte	0x04, 0x37
        /*0002*/ 	.short	(.L_1182 - .L_1181)
.L_1181:
        /*0004*/ 	.word	0x00000082


	//----- nvinfo : EIATTR_KPARAM_INFO
	.align		4
.L_1182:
        /*0008*/ 	.byte	0x04, 0x17
        /*000a*/ 	.short	(.L_1184 - .L_1183)
.L_1183:
        /*000c*/ 	.word	0x00000000
        /*0010*/ 	.short	0x0012
        /*0012*/ 	.short	0x0064
        /*0014*/ 	.byte	0x00, 0xf0, 0x11, 0x00


	//----- nvinfo : EIATTR_KPARAM_INFO
	.align		4
.L_1184:
        /*0018*/ 	.byte	0x04, 0x17
        /*001a*/ 	.short	(.L_1186 - .L_1185)
.L_1185:
        /*001c*/ 	.word	0x00000000
        /*0020*/ 	.short	0x0011
        /*0022*/ 	.short	0x0060
        /*0024*/ 	.byte	0x00, 0xf0, 0x11, 0x00


	//----- nvinfo : EIATTR_KPARAM_INFO
	.align		4
.L_1186:
        /*0028*/ 	.byte	0x04, 0x17
        /*002a*/ 	.short	(.L_1188 - .L_1187)
.L_1187:
        /*002c*/ 	.word	0x00000000
        /*0030*/ 	.short	0x0010
        /*0032*/ 	.short	0x005c
        /*0034*/ 	.byte	0x00, 0xf0, 0x11, 0x00


	//----- nvinfo : EIATTR_KPARAM_INFO
	.align		4
.L_1188:
        /*0038*/ 	.byte	0x04, 0x17
        /*003a*/ 	.short	(.L_1190 - .L_1189)
.L_1189:
        /*003c*/ 	.word	0x00000000
        /*0040*/ 	.short	0x000f
        /*0042*/ 	.short	0x0058
        /*0044*/ 	.byte	0x00, 0xf0, 0x11, 0x00


	//----- nvinfo : EIATTR_KPARAM_INFO
	.align		4
.L_1190:
        /*0048*/ 	.byte	0x04, 0x17
        /*004a*/ 	.short	(.L_1192 - .L_1191)
.L_1191:
        /*004c*/ 	.word	0x00000000
        /*0050*/ 	.short	0x000e
        /*0052*/ 	.short	0x0050
        /*0054*/ 	.byte	0x00, 0xf5, 0x21, 0x00


	//----- nvinfo : EIATTR_KPARAM_INFO
	.align		4
.L_1192:
        /*0058*/ 	.byte	0x04, 0x17
        /*005a*/ 	.short	(.L_1194 - .L_1193)
.L_1193:
        /*005c*/ 	.word	0x00000000
        /*0060*/ 	.short	0x000d
        /*0062*/ 	.short	0x0048
        /*0064*/ 	.byte	0x00, 0xf5, 0x21, 0x00


	//----- nvinfo : EIATTR_KPARAM_INFO
	.align		4
.L_1194:
        /*0068*/ 	.byte	0x04, 0x17
        /*006a*/ 	.short	(.L_1196 - .L_1195)
.L_1195:
        /*006c*/ 	.word	0x00000000
        /*0070*/ 	.short	0x000c
        /*0072*/ 	.short	0x0040
        /*0074*/ 	.byte	0x00, 0xf0, 0x11, 0x00


	//----- nvinfo : EIATTR_KPARAM_INFO
	.align		4
.L_1196:
        /*0078*/ 	.byte	0x04, 0x17
        /*007a*/ 	.short	(.L_1198 - .L_1197)
.L_1197:
        /*007c*/ 	.word	0x00000000
        /*0080*/ 	.short	0x000b
        /*0082*/ 	.short	0x003c
        /*0084*/ 	.byte	0x00, 0xf0, 0x11, 0x00


	//----- nvinfo : EIATTR_KPARAM_INFO
	.align		4
.L_1198:
        /*0088*/ 	.byte	0x04, 0x17
        /*008a*/ 	.short	(.L_1200 - .L_1199)
.L_1199:
        /*008c*/ 	.word	0x00000000
        /*0090*/ 	.short	0x000a
        /*0092*/ 	.short	0x0038
        /*0094*/ 	.byte	0x00, 0xf0, 0x11, 0x00


	//----- nvinfo : EIATTR_KPARAM_INFO
	.align		4
.L_1200:
        /*0098*/ 	.byte	0x04, 0x17
        /*009a*/ 	.short	(.L_1202 - .L_1201)
.L_1201:
        /*009c*/ 	.word	0x00000000
        /*00a0*/ 	.short	0x0009
        /*00a2*/ 	.short	0x0034
        /*00a4*/ 	.byte	0x00, 0xf0, 0x11, 0x00


	//----- nvinfo : EIATTR_KPARAM_INFO
	.align		4
.L_1202:
        /*00a8*/ 	.byte	0x04, 0x17
        /*00aa*/ 	.short	(.L_1204 - .L_1203)
.L_1203:
        /*00ac*/ 	.word	0x00000000
        /*00b0*/ 	.short	0x0008
        /*00b2*/ 	.short	0x0030
        /*00b4*/ 	.byte	0x00, 0xf0, 0x11, 0x00


	//----- nvinfo : EIATTR_KPARAM_INFO
	.align		4
.L_1204:
        /*00b8*/ 	.byte	0x04, 0x17
        /*00ba*/ 	.short	(.L_1206 - .L_1205)
.L_1205:
        /*00bc*/ 	.word	0x00000000
        /*00c0*/ 	.short	0x0007
        /*00c2*/ 	.short	0x002c
        /*00c4*/ 	.byte	0x00, 0xf0, 0x11, 0x00


	//----- nvinfo : EIATTR_KPARAM_INFO
	.align		4
.L_1206:
        /*00c8*/ 	.byte	0x04, 0x17
        /*00ca*/ 	.short	(.L_1208 - .L_1207)
.L_1207:
        /*00cc*/ 	.word	0x00000000
        /*00d0*/ 	.short	0x0006
        /*00d2*/ 	.short	0x0028
        /*00d4*/ 	.byte	0x00, 0xf0, 0x11, 0x00


	//----- nvinfo : EIATTR_KPARAM_INFO
	.align		4
.L_1208:
        /*00d8*/ 	.byte	0x04, 0x17
        /*00da*/ 	.short	(.L_1210 - .L_1209)
.L_1209:
        /*00dc*/ 	.word	0x00000000
        /*00e0*/ 	.short	0x0005
        /*00e2*/ 	.short	0x0024
        /*00e4*/ 	.byte	0x00, 0xf0, 0x11, 0x00


	//----- nvinfo : EIATTR_KPARAM_INFO
	.align		4
.L_1210:
        /*00e8*/ 	.byte	0x04, 0x17
        /*00ea*/ 	.short	(.L_1212 - .L_1211)
.L_1211:
        /*00ec*/ 	.word	0x00000000
        /*00f0*/ 	.short	0x0004
        /*00f2*/ 	.short	0x0020
        /*00f4*/ 	.byte	0x00, 0xf0, 0x11, 0x00


	//----- nvinfo : EIATTR_KPARAM_INFO
	.align		4
.L_1212:
        /*00f8*/ 	.byte	0x04, 0x17
        /*00fa*/ 	.short	(.L_1214 - .L_1213)
.L_1213:
        /*00fc*/ 	.word	0x00000000
        /*0100*/ 	.short	0x0003
        /*0102*/ 	.short	0x0018
        /*0104*/ 	.byte	0x00, 0xf5, 0x21, 0x00


	//----- nvinfo : EIATTR_KPARAM_INFO
	.align		4
.L_1214:
        /*0108*/ 	.byte	0x04, 0x17
        /*010a*/ 	.short	(.L_1216 - .L_1215)
.L_1215:
        /*010c*/ 	.word	0x00000000
        /*0110*/ 	.short	0x0002
        /*0112*/ 	.short	0x0010
        /*0114*/ 	.byte	0x00, 0xf5, 0x21, 0x00


	//----- nvinfo : EIATTR_KPARAM_INFO
	.align		4
.L_1216:
        /*0118*/ 	.byte	0x04, 0x17
        /*011a*/ 	.short	(.L_1218 - .L_1217)
.L_1217:
        /*011c*/ 	.word	0x00000000
        /*0120*/ 	.short	0x0001
        /*0122*/ 	.short	0x0008
        /*0124*/ 	.byte	0x00, 0xf5, 0x21, 0x00


	//----- nvinfo : EIATTR_KPARAM_INFO
	.align		4
.L_1218:
        /*0128*/ 	.byte	0x04, 0x17
        /*012a*/ 	.short	(.L_1220 - .L_1219)
.L_1219:
        /*012c*/ 	.word	0x00000000
        /*0130*/ 	.short	0x0000
        /*0132*/ 	.short	0x0000
        /*0134*/ 	.byte	0x00, 0xf5, 0x21, 0x00


	//----- nvinfo : EIATTR_SPARSE_MMA_MASK
	.align		4
.L_1220:
        /*0138*/ 	.byte	0x03, 0x50
        /*013a*/ 	.short	0x0000


	//----- nvinfo : EIATTR_MAXREG_COUNT
	.align		4
        /*013c*/ 	.byte	0x03, 0x1b
        /*013e*/ 	.short	0x00ff


	//----- nvinfo : EIATTR_NUM_BARRIERS
	.align		4
        /*0140*/ 	.byte	0x02, 0x4c
        /*0142*/ 	.byte	0x01
	.zero		1


	//----- nvinfo : EIATTR_MERCURY_ISA_VERSION
	.align		4
        /*0144*/ 	.byte	0x03, 0x5f
        /*0146*/ 	.short	0x0101


	//----- nvinfo : EIATTR_UNUSED_LOAD_BYTE_OFFSET
	.align		4
        /*0148*/ 	.byte	0x04, 0x44
        /*014a*/ 	.short	(.L_1222 - .L_1221)


	//   ....[0]....
.L_1221:
        /*014c*/ 	.word	0x00001920
        /*0150*/ 	.word	0x00000fff


	//   ....[1]....
        /*0154*/ 	.word	0x000019a0
        /*0158*/ 	.word	0x00000fff


	//   ....[2]....
        /*015c*/ 	.word	0x000029a0
        /*0160*/ 	.word	0x00000fff


	//   ....[3]....
        /*0164*/ 	.word	0x00002a20
        /*0168*/ 	.word	0x00000fff


	//----- nvinfo : EIATTR_VRC_CTA_INIT_COUNT
	.align		4
.L_1222:
        /*016c*/ 	.byte	0x02, 0x4a
	.zero		1
	.zero		1


	//----- nvinfo : EIATTR_EXIT_INSTR_OFFSETS
	.align		4
        /*0170*/ 	.byte	0x04, 0x1c
        /*0172*/ 	.short	(.L_1224 - .L_1223)


	//   ....[0]....
.L_1223:
        /*0174*/ 	.word	0x00002bf0


	//   ....[1]....
        /*0178*/ 	.word	0x00002cc0


	//----- nvinfo : EIATTR_CRS_STACK_SIZE
	.align		4
.L_1224:
        /*017c*/ 	.byte	0x04, 0x1e
        /*017e*/ 	.short	(.L_1226 - .L_1225)
.L_1225:
        /*0180*/ 	.word	0x00000000


	//----- nvinfo : EIATTR_CBANK_PARAM_SIZE
	.align		4
.L_1226:
        /*0184*/ 	.byte	0x03, 0x19
        /*0186*/ 	.short	0x0068


	//----- nvinfo : EIATTR_PARAM_CBANK
	.align		4
        /*0188*/ 	.byte	0x04, 0x0a
        /*018a*/ 	.short	(.L_1228 - .L_1227)
	.align		4
.L_1227:
        /*018c*/ 	.word	index@(.nv.constant0._Z17sconv_batch_tiledIiLi2ELi16ELi16ELi56ELi1ELi0EEvPKiS1_PKT_S4_iiiiiiiiiS4_PS2_iiii)
        /*0190*/ 	.short	0x0380
        /*0192*/ 	.short	0x0068


	//----- nvinfo : EIATTR_SW_WAR
	.align		4
.L_1228:
        /*0194*/ 	.byte	0x04, 0x36
        /*0196*/ 	.short	(.L_1230 - .L_1229)
.L_1229:
        /*0198*/ 	.word	0x00000008
.L_1230:


//--------------------- .nv.info._Z17sconv_batch_tiledIiLi1ELi16ELi16ELi56ELi1ELi0EEvPKiS1_PKT_S4_iiiiiiiiiS4_PS2_iiii --------------------------
	.section	.nv.info._Z17sconv_batch_tiledIiLi1ELi16ELi16ELi56ELi1ELi0EEvPKiS1_PKT_S4_iiiiiiiiiS4_PS2_iiii,"",@"SHT_CUDA_INFO"
	.sectionflags	@""
	.align	4


	//----- nvinfo : EIATTR_CUDA_API_VERSION
	.align		4
        /*0000*/ 	.byte	0x04, 0x37
        /*0002*/ 	.short	(.L_1232 - .L_1231)
.L_1231:
        /*0004*/ 	.word	0x00000082


	//----- nvinfo : EIATTR_KPARAM_INFO
	.align		4
.L_1232:
        /*0008*/ 	.byte	0x04, 0x17
        /*000a*/ 	.short	(.L_1234 - .L_1233)
.L_1233:
        /*000c*/ 	.word	0x00000000
        /*0010*/ 	.short	0x0012
        /*0012*/ 	.short	0x0064
        /*0014*/ 	.byte	0x00, 0xf0, 0x11, 0x00


	//----- nvinfo : EIATTR_KPARAM_INFO
	.align		4
.L_1234:
        /*0018*/ 	.byte	0x04, 0x17
        /*001a*/ 	.short	(.L_1236 - .L_1235)
.L_1235:
        /*001c*/ 	.word	0x00000000
        /*0020*/ 	.short	0x0011
        /*0022*/ 	.short	0x0060
        /*0024*/ 	.byte	0x00, 0xf0, 0x11, 0x00


	//----- nvinfo : EIATTR_KPARAM_INFO
	.align		4
.L_1236:
        /*0028*/ 	.byte	0x04, 0x17
        /*002a*/ 	.short	(.L_1238 - .L_1237)
.L_1237:
        /*002c*/ 	.word	0x00000000
        /*0030*/ 	.short	0x0010
        /*0032*/ 	.short	0x005c
        /*0034*/ 	.byte	0x00, 0xf0, 0x11, 0x00


	//----- nvinfo : EIATTR_KPARAM_INFO
	.align		4
.L_1238:
        /*0038*/ 	.byte	0x04, 0x17
        /*003a*/ 	.short	(.L_1240 - .L_1239)
.L_1239:
        /*003c*/ 	.word	0x00000000
        /*0040*/ 	.short	0x000f
        /*0042*/ 	.short	0x0058
        /*0044*/ 	.byte	0x00, 0xf0, 0x11, 0x00


	//----- nvinfo : EIATTR_KPARAM_INFO
	.align		4
.L_1240:
        /*0048*/ 	.byte	0x04, 0x17
        /*004a*/ 	.short	(.L_1242 - .L_1241)
.L_1241:
        /*004c*/ 	.word	0x00000000
        /*0050*/ 	.short	0x000e
        /*0052*/ 	.short	0x0050
        /*0054*/ 	.byte	0x00, 0xf5, 0x21, 0x00


	//----- nvinfo : EIATTR_KPARAM_INFO
	.align		4
.L_1242:
        /*0058*/ 	.byte	0x04, 0x17
        /*005a*/ 	.short	(.L_1244 - .L_1243)
.L_1243:
        /*005c*/ 	.word	0x00000000
        /*0060*/ 	.short	0x000d
        /*0062*/ 	.short	0x0048
        /*0064*/ 	.byte	0x00, 0xf5, 0x21, 0x00


	//----- nvinfo : EIATTR_KPARAM_INFO
	.align		4
.L_1244:
        /*0068*/ 	.byte	0x04, 0x17
        /*006a*/ 	.short	(.L_1246 - .L_1245)
.L_1245:
        /*006c*/ 	.word	0x00000000
        /*0070*/ 	.short	0x000c
        /*0072*/ 	.short	0x0040
        /*0074*/ 	.byte	0x00, 0xf0, 0x11, 0x00


	//----- nvinfo : EIATTR_KPARAM_INFO
	.align		4
.L_1246:
        /*0078*/ 	.byte	0x04, 0x17
        /*007a*/ 	.short	(.L_1248 - .L_1247)
.L_1247:
        /*007c*/ 	.word	0x00000000
        /*0080*/ 	.short	0x000b
        /*0082*/ 	.short	0x003c
        /*0084*/ 	.byte	0x00, 0xf0, 0x11, 0x00


	//----- nvinfo : EIATTR_KPARAM_INFO
	.align		4
.L_1248:
        /*0088*/ 	.byte	0x04, 0x17
        /*008a*/ 	.short	(.L_1250 - .L_1249)
.L_1249:
        /*008c*/ 	.word	0x00000000
        /*0090*/ 	.short	0x000a
        /*0092*/ 	.short	0x0038
        /*0094*/ 	.byte	0x00, 0xf0, 0x11, 0x00


	//----- nvinfo : EIATTR_KPARAM_INFO
	.align		4
.L_1250:
        /*0098*/ 	.byte	0x04, 0x17
        /*009a*/ 	.short	(.L_1252 - .L_1251)
.L_1251:
        /*009c*/ 	.word	0x00000000
        /*00a0*/ 	.short	0x0009
        /*00a2*/ 	.short	0x0034
        /*00a4*/ 	.byte	0x00, 0xf0, 0x11, 0x00


	//----- nvinfo : EIATTR_KPARAM_INFO
	.align		4
.L_1252:
        /*00a8*/ 	.byte	0x04, 0x17
        /*00aa*/ 	.short	(.L_1254 - .L_1253)
.L_1253:
        /*00ac*/ 	.word	0x00000000
        /*00b0*/ 	.short	0x0008
        /*00b2*/ 	.short	0x0030
        /*00b4*/ 	.byte	0x00, 0xf0, 0x11, 0x00


	//----- nvinfo : EIATTR_KPARAM_INFO
	.align		4
.L_1254:
        /*00b8*/ 	.byte	0x04, 0x17
        /*00ba*/ 	.short	(.L_1256 - .L_1255)
.L_1255:
        /*00bc*/ 	.word	0x00000000
        /*00c0*/ 	.short	0x0007
        /*00c2*/ 	.short	0x002c
        /*00c4*/ 	.byte	0x00, 0xf0, 0x11, 0x00


	//----- nvinfo : EIATTR_KPARAM_INFO
	.align		4
.L_1256:
        /*00c8*/ 	.byte	0x04, 0x17
        /*00ca*/ 	.short	(.L_1258 - .L_1257)
.L_1257:
        /*00cc*/ 	.word	0x00000000
        /*00d0*/ 	.short	0x0006
        /*00d2*/ 	.short	0x0028
        /*00d4*/ 	.byte	0x00, 0xf0, 0x11, 0x00


	//----- nvinfo : EIATTR_KPARAM_INFO
	.align		4
.L_1258:
        /*00d8*/ 	.byte	0x04, 0x17
        /*00da*/ 	.short	(.L_1260 - .L_1259)
.L_1259:
        /*00dc*/ 	.word	0x00000000
        /*00e0*/ 	.short	0x0005
        /*00e2*/ 	.short	0x0024
        /*00e4*/ 	.byte	0x00, 0xf0, 0x11, 0x00


	//----- nvinfo : EIATTR_KPARAM_INFO
	.align		4
.L_1260:
        /*00e8*/ 	.byte	0x04, 0x17
        /*00ea*/ 	.short	(.L_1262 - .L_1261)
.L_1261:
        /*00ec*/ 	.word	0x00000000
        /*00f0*/ 	.short	0x0004
        /*00f2*/ 	.short	0x0020
        /*00f4*/ 	.byte	0x00, 0xf0, 0x11, 0x00


	//----- nvinfo : EIATTR_KPARAM_INFO
	.align		4
.L_1262:
        /*00f8*/ 	.byte	0x04, 0x17
        /*00fa*/ 	.short	(.L_1264 - .L_1263)
.L_1263:
        /*00fc*/ 	.word	0x00000000
        /*0100*/ 	.short	0x0003
        /*0102*/ 	.short	0x0018
        /*0104*/ 	.byte	0x00, 0xf5, 0x21, 0x00


	//----- nvinfo : EIATTR_KPARAM_INFO
	.align		4
.L_1264:
        /*0108*/ 	.byte	0x04, 0x17
        /*010a*/ 	.short	(.L_1266 - .L_1265)
.L_1265:
        /*010c*/ 	.word	0x00000000
        /*0110*/ 	.short	0x0002
        /*0112*/ 	.short	0x0010
        /*0114*/ 	.byte	0x00, 0xf5, 0x21, 0x00


	//----- nvinfo : EIATTR_KPARAM_INFO
	.align		4
.L_1266:
        /*0118*/ 	.byte	0x04, 0x17
        /*011a*/ 	.short	(.L_1268 - .L_1267)
.L_1267:
        /*011c*/ 	.word	0x00000000
        /*0120*/ 	.short	0x0001
        /*0122*/ 	.short	0x0008
        /*0124*/ 	.byte	0x00, 0xf5, 0x21, 0x00


	//----- nvinfo : EIATTR_KPARAM_INFO
	.align		4
.L_1268:
        /*0128*/ 	.byte	0x04, 0x17
        /*012a*/ 	.short	(.L_1270 - .L_1269)
.L_1269:
        /*012c*/ 	.word	0x00000000
        /*0130*/ 	.short	0x0000
        /*0132*/ 	.short	0x0000
        /*0134*/ 	.byte	0x00, 0xf5, 0x21, 0x00


	//----- nvinfo : EIATTR_SPARSE_MMA_MASK
	.align		4
.L_1270:
        /*0138*/ 	.byte	0x03, 0x50
        /*013a*/ 	.short	0x0000


	//----- nvinfo : EIATTR_MAXREG_COUNT
	.align		4
        /*013c*/ 	.byte	0x03, 0x1b
        /*013e*/ 	.short	0x00ff


	//----- nvinfo : EIATTR_NUM_BARRIERS
	.align		4
        /*0140*/ 	.byte	0x02, 0x4c
        /*0142*/ 	.byte	0x01
	.zero		1


	//----- nvinfo : EIATTR_MERCURY_ISA_VERSION
	.align		4
        /*0144*/ 	.byte	0x03, 0x5f
        /*0146*/ 	.short	0x0101


	//----- nvinfo : EIATTR_VRC_CTA_INIT_COUNT
	.align		4
        /*0148*/ 	.byte	0x02, 0x4a
	.zero		1
	.zero		1


	//----- nvinfo : EIATTR_EXIT_INSTR_OFFSETS
	.align		4
        /*014c*/ 	.byte	0x04, 0x1c
        /*014e*/ 	.short	(.L_1272 - .L_1271)


	//   ....[0]....
.L_1271:
        /*0150*/ 	.word	0x00001390


	//   ....[1]....
        /*0154*/ 	.word	0x00001430


	//----- nvinfo : EIATTR_CRS_STACK_SIZE
	.align		4
.L_1272:
        /*0158*/ 	.byte	0x04, 0x1e
        /*015a*/ 	.short	(.L_1274 - .L_1273)
.L_1273:
        /*015c*/ 	.word	0x00000000


	//----- nvinfo : EIATTR_CBANK_PARAM_SIZE
	.align		4
.L_1274:
        /*0160*/ 	.byte	0x03, 0x19
        /*0162*/ 	.short	0x0068


	//----- nvinfo : EIATTR_PARAM_CBANK
	.align		4
        /*0164*/ 	.byte	0x04, 0x0a
        /*0166*/ 	.short	(.L_1276 - .L_1275)
	.align		4
.L_1275:
        /*0168*/ 	.word	index@(.nv.constant0._Z17sconv_batch_tiledIiLi1ELi16ELi16ELi56ELi1ELi0EEvPKiS1_PKT_S4_iiiiiiiiiS4_PS2_iiii)
        /*016c*/ 	.short	0x0380
        /*016e*/ 	.short	0x0068


	//----- nvinfo : EIATTR_SW_WAR
	.align		4
.L_1276:
        /*0170*/ 	.byte	0x04, 0x36
        /*0172*/ 	.short	(.L_1278 - .L_1277)
.L_1277:
        /*0174*/ 	.word	0x00000008
.L_1278:


//--------------------- .nv.info._Z9sconv_shmIiLi16ELi16EEvPKiS1_PKT_S4_iiiiiiiiS4_PS2_iii --------------------------
	.section	.nv.info._Z9sconv_shmIiLi16ELi16EEvPKiS1_PKT_S4_iiiiiiiiS4_PS2_iii,"",@"SHT_CUDA_INFO"
	.sectionflags	@""
	.align	4


	//----- nvinfo : EIATTR_CUDA_API_VERSION
	.align		4
        /*0000*/ 	.byte	0x04, 0x37
        /*0002*/ 	.short	(.L_1280 - .L_1279)
.L_1279:
        /*0004*/ 	.word	0x00000082


	//----- nvinfo : EIATTR_KPARAM_INFO
	.align		4
.L_1280:
        /*0008*/ 	.byte	0x04, 0x17
        /*000a*/ 	.short	(.L_1282 - .L_1281)
.L_1281:
        /*000c*/ 	.word	0x00000000
        /*0010*/ 	.short	0x0010
        /*0012*/ 	.short	0x0058
        /*0014*/ 	.byte	0x00, 0xf0, 0x11, 0x00


	//----- nvinfo : EIATTR_KPARAM_INFO
	.align		4
.L_1282:
        /*0018*/ 	.byte	0x04, 0x17
        /*001a*/ 	.short	(.L_1284 - .L_1283)
.L_1283:
        /*001c*/ 	.word	0x00000000
        /*0020*/ 	.short	0x000f
        /*0022*/ 	.short	0x0054
        /*0024*/ 	.byte	0x00, 0xf0, 0x11, 0x00


	//----- nvinfo : EIATTR_KPARAM_INFO
	.align		4
.L_1284:
        /*0028*/ 	.byte	0x04, 0x17
        /*002a*/ 	.short	(.L_1286 - .L_1285)
.L_1285:
        /*002c*/ 	.word	0x00000000
        /*0030*/ 	.short	0x000e
        /*0032*/ 	.short	0x0050
        /*0034*/ 	.byte	0x00, 0xf0, 0x11, 0x00


	//----- nvinfo : EIATTR_KPARAM_INFO
	.align		4
.L_1286:
        /*0038*/ 	.byte	0x04, 0x17
        /*003a*/ 	.short	(.L_1288 - .L_1287)
.L_1287:
        /*003c*/ 	.word	0x00000000
        /*0040*/ 	.short	0x000d
        /*0042*/ 	.short	0x0048
        /*0044*/ 	.byte	0x00, 0xf5, 0x21, 0x00


	//----- nvinfo : EIATTR_KPARAM_INFO
	.align		4
.L_1288:
        /*0048*/ 	.byte	0x04, 0x17
        /*004a*/ 	.short	(.L_1290 - .L_1289)
.L_1289:
        /*004c*/ 	.word	0x00000000
        /*0050*/ 	.short	0x000c
        /*0052*/ 	.short	0x0040
        /*0054*/ 	.byte	0x00, 0xf5, 0x21, 0x00


	//----- nvinfo : EIATTR_KPARAM_INFO
	.align		4
.L_1290:
        /*0058*/ 	.byte	0x04, 0x17
        /*005a*/ 	.short	(.L_1292 - .L_1291)
.L_1291:
        /*005c*/ 	.word	0x00000000
        /*0060*/ 	.short	0x000b
        /*0062*/ 	.short	0x003c
        /*0064*/ 	.byte	0x00, 0xf0, 0x11, 0x00


	//----- nvinfo : EIATTR_KPARAM_INFO
	.align		4
.L_1292:
        /*0068*/ 	.byte	0x04, 0x17
        /*006a*/ 	.short	(.L_1294 - .L_1293)
.L_1293:
        /*006c*/ 	.word	0x00000000
        /*0070*/ 	.short	0x000a
        /*0072*/ 	.short	0x0038
        /*0074*/ 	.byte	0x00, 0xf0, 0x11, 0x00


	//----- nvinfo : EIATTR_KPARAM_INFO
	.align		4
.L_1294:
        /*0078*/ 	.byte	0x04, 0x17
        /*007a*/ 	.short	(.L_1296 - .L_1295)
.L_1295:
        /*007c*/ 	.word	0x00000000
        /*0080*/ 	.short	0x0009
        /*0082*/ 	.short	0x0034
        /*0084*/ 	.byte	0x00, 0xf0, 0x11, 0x00


	//----- nvinfo : EIATTR_KPARAM_INFO
	.align		4
.L_1296:
        /*0088*/ 	.byte	0x04, 0x17
        /*008a*/ 	.short	(.L_1298 - .L_1297)
.L_1297:
        /*008c*/ 	.word	0x00000000
        /*0090*/ 	.short	0x0008
        /*0092*/ 	.short	0x0030
        /*0094*/ 	.byte	0x00, 0xf0, 0x11, 0x00


	//----- nvinfo : EIATTR_KPARAM_INFO
	.align		4
.L_1298:
        /*0098*/ 	.byte	0x04, 0x17
        /*009a*/ 	.short	(.L_1300 - .L_1299)
.L_1299:
        /*009c*/ 	.word	0x00000000
        /*00a0*/ 	.short	0x0007
        /*00a2*/ 	.short	0x002c
        /*00a4*/ 	.byte	0x00, 0xf0, 0x11, 0x00


	//----- nvinfo : EIATTR_KPARAM_INFO
	.align		4
.L_1300:
        /*00a8*/ 	.byte	0x04, 0x17
        /*00aa*/ 	.short	(.L_1302 - .L_1301)
.L_1301:
        /*00ac*/ 	.word	0x00000000
        /*00b0*/ 	.short	0x0006
        /*00b2*/ 	.short	0x0028
        /*00b4*/ 	.byte	0x00, 0xf0, 0x11, 0x00


	//----- nvinfo : EIATTR_KPARAM_INFO
	.align		4
.L_1302:
        /*00b8*/ 	.byte	0x04, 0x17
        /*00ba*/ 	.short	(.L_1304 - .L_1303)
.L_1303:
        /*00bc*/ 	.word	0x00000000
        /*00c0*/ 	.short	0x0005
        /*00c2*/ 	.short	0x0024
        /*00c4*/ 	.byte	0x00, 0xf0, 0x11, 0x00


	//----- nvinfo : EIATTR_KPARAM_INFO
	.align		4
.L_1304:
        /*00c8*/ 	.byte	0x04, 0x17
        /*00ca*/ 	.short	(.L_1306 - .L_1305)
.L_1305:
        /*00cc*/ 	.word	0x00000000
        /*00d0*/ 	.short	0x0004
        /*00d2*/ 	.short	0x0020
        /*00d4*/ 	.byte	0x00, 0xf0, 0x11, 0x00


	//----- nvinfo : EIATTR_KPARAM_INFO
	.align		4
.L_1306:
        /*00d8*/ 	.byte	0x04, 0x17
        /*00da*/ 	.short	(.L_1308 - .L_1307)
.L_1307:
        /*00dc*/ 	.word	0x00000000
        /*00e0*/ 	.short	0x0003
        /*00e2*/ 	.short	0x0018
        /*00e4*/ 	.byte	0x00, 0xf5, 0x21, 0x00


	//----- nvinfo : EIATTR_KPARAM_INFO
	.align		4
.L_1308:
        /*00e8*/ 	.byte	0x04, 0x17
        /*00ea*/ 	.short	(.L_1310 - .L_1309)
.L_1309:
        /*00ec*/ 	.word	0x00000000
        /*00f0*/ 	.short	0x0002
        /*00f2*/ 	.short	0x0010
        /*00f4*/ 	.byte	0x00, 0xf5, 0x21, 0x00


	//----- nvinfo : EIATTR_KPARAM_INFO
	.align		4
.L_1310:
        /*00f8*/ 	.byte	0x04, 0x17
        /*00fa*/ 	.short	(.L_1312 - .L_1311)
.L_1311:
        /*00fc*/ 	.word	0x00000000
        /*0100*/ 	.short	0x0001
        /*0102*/ 	.short	0x0008
        /*0104*/ 	.byte	0x00, 0xf5, 0x21, 0x00


	//----- nvinfo : EIATTR_KPARAM_INFO
	.align		4
.L_1312:
        /*0108*/ 	.byte	0x04, 0x17
        /*010a*/ 	.short	(.L_1314 - .L_1313)
.L_1313:
        /*010c*/ 	.word	0x00000000
        /*0110*/ 	.short	0x0000
        /*0112*/ 	.short	0x0000
        /*0114*/ 	.byte	0x00, 0xf5, 0x21, 0x00


	//----- nvinfo : EIATTR_SPARSE_MMA_MASK
	.align		4
.L_1314:
        /*0118*/ 	.byte	0x03, 0x50
        /*011a*/ 	.short	0x0000


	//----- nvinfo : EIATTR_MAXREG_COUNT
	.align		4
        /*011c*/ 	.byte	0x03, 0x1b
        /*011e*/ 	.short	0x00ff


	//----- nvinfo : EIATTR_NUM_BARRIERS
	.align		4
        /*0120*/ 	.byte	0x02, 0x4c
        /*0122*/ 	.byte	0x01
	.zero		1


	//----- nvinfo : EIATTR_MERCURY_ISA_VERSION
	.align		4
        /*0124*/ 	.byte	0x03, 0x5f
        /*0126*/ 	.short	0x0101


	//----- nvinfo : EIATTR_VRC_CTA_INIT_COUNT
	.align		4
        /*0128*/ 	.byte	0x02, 0x4a
	.zero		1
	.zero		1


	//----- nvinfo : EIATTR_EXIT_INSTR_OFFSETS
	.align		4
        /*012c*/ 	.byte	0x04, 0x1c
        /*012e*/ 	.short	(.L_1316 - .L_1315)


	//   ....[0]....
.L_1315:
        /*0130*/ 	.word	0x00001220


	//   ....[1]....
        /*0134*/ 	.word	0x00001280


	//----- nvinfo : EIATTR_CRS_STACK_SIZE
	.align		4
.L_1316:
        /*0138*/ 	.byte	0x04, 0x1e
        /*013a*/ 	.short	(.L_1318 - .L_1317)
.L_1317:
        /*013c*/ 	.word	0x00000000


	//----- nvinfo : EIATTR_CBANK_PARAM_SIZE
	.align		4
.L_1318:
        /*0140*/ 	.byte	0x03, 0x19
        /*0142*/ 	.short	0x005c


	//----- nvinfo : EIATTR_PARAM_CBANK
	.align		4
        /*0144*/ 	.byte	0x04, 0x0a
        /*0146*/ 	.short	(.L_1320 - .L_1319)
	.align		4
.L_1319:
        /*0148*/ 	.word	index@(.nv.constant0._Z9sconv_shmIiLi16ELi16EEvPKiS1_PKT_S4_iiiiiiiiS4_PS2_iii)
        /*014c*/ 	.short	0x0380
        /*014e*/ 	.short	0x005c


	//----- nvinfo : EIATTR_SW_WAR
	.align		4
.L_1320:
        /*0150*/ 	.byte	0x04, 0x36
        /*0152*/ 	.short	(.L_1322 - .L_1321)
.L_1321:
        /*0154*/ 	.word	0x00000008
.L_1322:


//--------------------- .nv.info._Z9sconv_shmIiLi32ELi8EEvPKiS1_PKT_S4_iiiiiiiiS4_PS2_iii --------------------------
	.section	.nv.info._Z9sconv_shmIiLi32ELi8EEvPKiS1_PKT_S4_iiiiiiiiS4_PS2_iii,"",@"SHT_CUDA_INFO"
	.sectionflags	@""
	.align	4


	//----- nvinfo : EIATTR_CUDA_API_VERSION
	.align		4
        /*0000*/ 	.byte	0x04, 0x37
        /*0002*/ 	.short	(.L_1324 - .L_1323)
.L_1323:
        /*0004*/ 	.word	0x00000082


	//----- nvinfo : EIATTR_KPARAM_INFO
	.align		4
.L_1324:
        /*0008*/ 	.byte	0x04, 0x17
        /*000a*/ 	.short	(.L_1326 - .L_1325)
.L_1325:
        /*000c*/ 	.word	0x00000000
        /*0010*/ 	.short	0x0010
        /*0012*/ 	.short	0x0058
        /*0014*/ 	.byte	0x00, 0xf0, 0x11, 0x00


	//----- nvinfo : EIATTR_KPARAM_INFO
	.align		4
.L_1326:
        /*0018*/ 	.byte	0x04, 0x17
        /*001a*/ 	.short	(.L_1328 - .L_1327)
.L_1327:
        /*001c*/ 	.word	0x00000000
        /*0020*/ 	.short	0x000f
        /*0022*/ 	.short	0x0054
        /*0024*/ 	.byte	0x00, 0xf0, 0x11, 0x00


	//----- nvinfo : EIATTR_KPARAM_INFO
	.align		4
.L_1328:
        /*0028*/ 	.byte	0x04, 0x17
        /*002a*/ 	.short	(.L_1330 - .L_1329)
.L_1329:
        /*002c*/ 	.word	0x00000000
        /*0030*/ 	.short	0x000e
        /*0032*/ 	.short	0x0050
        /*0034*/ 	.byte	0x00, 0xf0, 0x11, 0x00


	//----- nvinfo : EIATTR_KPARAM_INFO
	.align		4
.L_1330:
        /*0038*/ 	.byte	0x04, 0x17
        /*003a*/ 	.short	(.L_1332 - .L_1331)
.L_1331:
        /*003c*/ 	.word	0x00000000
        /*0040*/ 	.short	0x000d
        /*0042*/ 	.short	0x0048
        /*0044*/ 	.byte	0x00, 0xf5, 0x21, 0x00


	//----- nvinfo : EIATTR_KPARAM_INFO
	.align		4
.L_1332:
        /*0048*/ 	.byte	0x04, 0x17
        /*004a*/ 	.short	(.L_1334 - .L_1333)
.L_1333:
        /*004c*/ 	.word	0x00000000
        /*0050*/ 	.short	0x000c
        /*0052*/ 	.short	0x0040
        /*0054*/ 	.byte	0x00, 0xf5, 0x21, 0x00


	//----- nvinfo : EIATTR_KPARAM_INFO
	.align		4
.L_1334:
        /*0058*/ 	.byte	0x04, 0x17
        /*005a*/ 	.short	(.L_1336 - .L_1335)
.L_1335:
        /*005c*/ 	.word	0x00000000
        /*0060*/ 	.short	0x000b
        /*0062*/ 	.short	0x003c
        /*0064*/ 	.byte	0x00, 0xf0, 0x11, 0x00


	//----- nvinfo : EIATTR_KPARAM_INFO
	.align		4
.L_1336:
        /*0068*/ 	.byte	0x04, 0x17
        /*006a*/ 	.short	(.L_1338 - .L_1337)
.L_1337:
        /*006c*/ 	.word	0x00000000
        /*0070*/ 	.short	0x000a
        /*0072*/ 	.short	0x0038
        /*0074*/ 	.byte	0x00, 0xf0, 0x11, 0x00


	//----- nvinfo : EIATTR_KPARAM_INFO
	.align		4
.L_1338:
        /*0078*/ 	.byte	0x04, 0x17
        /*007a*/ 	.short	(.L_1340 - .L_1339)
.L_1339:
        /*007c*/ 	.word	0x00000000
        /*0080*/ 	.short	0x0009
        /*0082*/ 	.short	0x0034
        /*0084*/ 	.byte	0x00, 0xf0, 0x11, 0x00


	//----- nvinfo : EIATTR_KPARAM_INFO
	.align		4
.L_1340:
        /*0088*/ 	.byte	0x04, 0x17
        /*008a*/ 	.short	(.L_1342 - .L_1341)
.L_1341:
        /*008c*/ 	.word	0x00000000
        /*0090*/ 	.short	0x0008
        /*0092*/ 	.short	0x0030
        /*0094*/ 	.byte	0x00, 0xf0, 0x11, 0x00


	//----- nvinfo : EIATTR_KPARAM_INFO
	.align		4
.L_1342:
        /*0098*/ 	.byte	0x04, 0x17
        /*009a*/ 	.short	(.L_1344 - .L_1343)
.L_1343:
        /*009c*/ 	.word	0x00000000
        /*00a0*/ 	.short	0x0007
        /*00a2*/ 	.short	0x002c
        /*00a4*/ 	.byte	0x00, 0xf0, 0x11, 0x00


	//----- nvinfo : EIATTR_KPARAM_INFO
	.align		4
.L_1344:
        /*00a8*/ 	.byte	0x04, 0x17
        /*00aa*/ 	.short	(.L_1346 - .L_1345)
.L_1345:
        /*00ac*/ 	.word	0x00000000
        /*00b0*/ 	.short	0x0006
        /*00b2*/ 	.short	0x0028
        /*00b4*/ 	.byte	0x00, 0xf0, 0x11, 0x00


	//----- nvinfo : EIATTR_KPARAM_INFO
	.align		4
.L_1346:
        /*00b8*/ 	.byte	0x04, 0x17
        /*00ba*/ 	.short	(.L_1348 - .L_1347)
.L_1347:
        /*00bc*/ 	.word	0x00000000
        /*00c0*/ 	.short	0x0005
        /*00c2*/ 	.short	0x0024
        /*00c4*/ 	.byte	0x00, 0xf0, 0x11, 0x00


	//----- nvinfo : EIATTR_KPARAM_INFO
	.align		4
.L_1348:
        /*00c8*/ 	.byte	0x04, 0x17
        /*00ca*/ 	.short	(.L_1350 - .L_1349)
.L_1349:
        /*00cc*/ 	.word	0x00000000
        /*00d0*/ 	.short	0x0004
        /*00d2*/ 	.short	0x0020
        /*00d4*/ 	.byte	0x00, 0xf0, 0x11, 0x00


	//----- nvinfo : EIATTR_KPARAM_INFO
	.align		4
.L_1350:
        /*00d8*/ 	.byte	0x04, 0x17
        /*00da*/ 	.short	(.L_1352 - .L_1351)
.L_1351:
        /*00dc*/ 	.word	0x00000000
        /*00e0*/ 	.short	0x0003
        /*00e2*/ 	.short	0x0018
        /*00e4*/ 	.byte	0x00, 0xf5, 0x21, 0x00


	//----- nvinfo : EIATTR_KPARAM_INFO
	.align		4
.L_1352:
        /*00e8*/ 	.byte	0x04, 0x17
        /*00ea*/ 	.short	(.L_1354 - .L_1353)
.L_1353:
        /*00ec*/ 	.word	0x00000000
        /*00f0*/ 	.short	0x0002
        /*00f2*/ 	.short	0x0010
        /*00f4*/ 	.byte	0x00, 0xf5, 0x21, 0x00


	//----- nvinfo : EIATTR_KPARAM_INFO
	.align		4
.L_1354:
        /*00f8*/ 	.byte	0x04, 0x17
        /*00fa*/ 	.short	(.L_1356 - .L_1355)
.L_1355:
        /*00fc*/ 	.word	0x00000000
        /*0100*/ 	.short	0x0001
        /*0102*/ 	.short	0x0008
        /*0104*/ 	.byte	0x00, 0xf5, 0x21, 0x00


	//----- nvinfo : EIATTR_KPARAM_INFO
	.align		4
.L_1356:
        /*0108*/ 	.byte	0x04, 0x17
        /*010a*/ 	.short	(.L_1358 - .L_1357)
.L_1357:
        /*010c*/ 	.word	0x00000000
        /*0110*/ 	.short	0x0000
        /*0112*/ 	.short	0x0000
        /*0114*/ 	.byte	0x00, 0xf5, 0x21, 0x00


	//----- nvinfo : EIATTR_SPARSE_MMA_MASK
	.align		4
.L_1358:
        /*0118*/ 	.byte	0x03, 0x50
        /*011a*/ 	.short	0x0000


	//----- nvinfo : EIATTR_MAXREG_COUNT
	.align		4
        /*011c*/ 	.byte	0x03, 0x1b
        /*011e*/ 	.short	0x00ff


	//----- nvinfo : EIATTR_NUM_BARRIERS
	.align		4
        /*0120*/ 	.byte	0x02, 0x4c
        /*0122*/ 	.byte	0x01
	.zero		1


	//----- nvinfo : EIATTR_MERCURY_ISA_VERSION
	.align		4
        /*0124*/ 	.byte	0x03, 0x5f
        /*0126*/ 	.short	0x0101


	//----- nvinfo : EIATTR_VRC_CTA_INIT_COUNT
	.align		4
        /*0128*/ 	.byte	0x02, 0x4a
	.zero		1
	.zero		1


	//----- nvinfo : EIATTR_EXIT_INSTR_OFFSETS
	.align		4
        /*012c*/ 	.byte	0x04, 0x1c
        /*012e*/ 	.short	(.L_1360 - .L_1359)


	//   ....[0]....
.L_1359:
        /*0130*/ 	.word	0x00001220


	//   ....[1]....
        /*0134*/ 	.word	0x00001280


	//----- nvinfo : EIATTR_CRS_STACK_SIZE
	.align		4
.L_1360:
        /*0138*/ 	.byte	0x04, 0x1e
        /*013a*/ 	.short	(.L_1362 - .L_1361)
.L_1361:
        /*013c*/ 	.word	0x00000000


	//----- nvinfo : EIATTR_CBANK_PARAM_SIZE
	.align		4
.L_1362:
        /*0140*/ 	.byte	0x03, 0x19
        /*0142*/ 	.short	0x005c


	//----- nvinfo : EIATTR_PARAM_CBANK
	.align		4
        /*0144*/ 	.byte	0x04, 0x0a
        /*0146*/ 	.short	(.L_1364 - .L_1363)
	.align		4
.L_1363:
        /*0148*/ 	.word	index@(.nv.constant0._Z9sconv_shmIiLi32ELi8EEvPKiS1_PKT_S4_iiiiiiiiS4_PS2_iii)
        /*014c*/ 	.short	0x0380
        /*014e*/ 	.short	0x005c


	//----- nvinfo : EIATTR_SW_WAR
	.align		4
.L_1364:
        /*0150*/ 	.byte	0x04, 0x36
        /*0152*/ 	.short	(.L_1366 - .L_1365)
.L_1365:
        /*0154*/ 	.word	0x00000008
.L_1366:


//--------------------- .nv.info._Z16sconv_relu_tiledIiLi16ELi16EEvPKiS1_PKT_S4_iiiiiiiiS4_PS2_iii --------------------------
	.section	.nv.info._Z16sconv_relu_tiledIiLi16ELi16EEvPKiS1_PKT_S4_iiiiiiiiS4_PS2_iii,"",@"SHT_CUDA_INFO"
	.sectionflags	@""
	.align	4


	//----- nvinfo : EIATTR_CUDA_API_VERSION
	.align		4
        /*0000*/ 	.byte	0x04, 0x37
        /*0002*/ 	.short	(.L_1368 - .L_1367)
.L_1367:
        /*0004*/ 	.word	0x00000082


	//----- nvinfo : EIATTR_KPARAM_INFO
	.align		4
.L_1368:
        /*0008*/ 	.byte	0x04, 0x17
        /*000a*/ 	.short	(.L_1370 - .L_1369)
.L_1369:
        /*000c*/ 	.word	0x00000000
        /*0010*/ 	.short	0x0010
        /*0012*/ 	.short	0x0058
        /*0014*/ 	.byte	0x00, 0xf0, 0x11, 0x00


	//----- nvinfo : EIATTR_KPARAM_INFO
	.align		4
.L_1370:
        /*0018*/ 	.byte	0x04, 0x17
        /*001a*/ 	.short	(.L_1372 - .L_1371)
.L_1371:
        /*001c*/ 	.word	0x00000000
        /*0020*/ 	.short	0x000f
        /*0022*/ 	.short	0x0054
        /*0024*/ 	.byte	0x00, 0xf0, 0x11, 0x00


	//----- nvinfo : EIATTR_KPARAM_INFO
	.align		4
.L_1372:
        /*0028*/ 	.byte	0x04, 0x17
        /*002a*/ 	.short	(.L_1374 - .L_1373)
.L_1373:
        /*002c*/ 	.word	0x00000000
        /*0030*/ 	.short	0x000e
        /*0032*/ 	.short	0x0050
        /*0034*/ 	.byte	0x00, 0xf0, 0x11, 0x00


	//----- nvinfo : EIATTR_KPARAM_INFO
	.align		4
.L_1374:
        /*0038*/ 	.byte	0x04, 0x17
        /*003a*/ 	.short	(.L_1376 - .L_1375)
.L_1375:
        /*003c*/ 	.word	0x00000000
        /*0040*/ 	.short	0x000d
        /*0042*/ 	.short	0x0048
        /*0044*/ 	.byte	0x00, 0xf5, 0x21, 0x00


	//----- nvinfo : EIATTR_KPARAM_INFO
	.align		4
.L_1376:
        /*0048*/ 	.byte	0x04, 0x17
        /*004a*/ 	.short	(.L_1378 - .L_1377)
.L_1377:
        /*004c*/ 	.word	0x00000000
        /*0050*/ 	.short	0x000c
        /*0052*/ 	.short	0x0040
        /*0054*/ 	.byte	0x00, 0xf5, 0x21, 0x00


	//----- nvinfo : EIATTR_KPARAM_INFO
	.align		4
.L_1378:
        /*0058*/ 	.byte	0x04, 0x17
        /*005a*/ 	.short	(.L_1380 - .L_1379)
.L_1379:
        /*005c*/ 	.word	0x00000000
        /*0060*/ 	.short	0x000b
        /*0062*/ 	.short	0x003c
        /*0064*/ 	.byte	0x00, 0xf0, 0x11, 0x00


	//----- nvinfo : EIATTR_KPARAM_INFO
	.align		4
.L_1380:
        /*0068*/ 	.byte	0x04, 0x17
        /*006a*/ 	.short	(.L_1382 - .L_1381)
.L_1381:
        /*006c*/ 	.word	0x00000000
        /*0070*/ 	.short	0x000a
        /*0072*/ 	.short	0x0038
        /*0074*/ 	.byte	0x00, 0xf0, 0x11, 0x00


	//----- nvinfo : EIATTR_KPARAM_INFO
	.align		4
.L_1382:
        /*0078*/ 	.byte	0x04, 0x17
        /*007a*/ 	.short	(.L_1384 - .L_1383)
.L_1383:
        /*007c*/ 	.word	0x00000000
        /*0080*/ 	.short	0x0009
        /*0082*/ 	.short	0x0034
        /*0084*/ 	.byte	0x00, 0xf0, 0x11, 0x00


	//----- nvinfo : EIATTR_KPARAM_INFO
	.align		4
.L_1384:
        /*0088*/ 	.byte	0x04, 0x17
        /*008a*/ 	.short	(.L_1386 - .L_1385)
.L_1385:
        /*008c*/ 	.word	0x00000000
        /*0090*/ 	.short	0x0008
        /*0092*/ 	.short	0x0030
        /*0094*/ 	.byte	0x00, 0xf0, 0x11, 0x00


	//----- nvinfo : EIATTR_KPARAM_INFO
	.align		4
.L_1386:
        /*0098*/ 	.byte	0x04, 0x17
        /*009a*/ 	.short	(.L_1388 - .L_1387)
.L_1387:
        /*009c*/ 	.word	0x00000000
        /*00a0*/ 	.short	0x0007
        /*00a2*/ 	.short	0x002c
        /*00a4*/ 	.byte	0x00, 0xf0, 0x11, 0x00


	//----- nvinfo : EIATTR_KPARAM_INFO
	.align		4
.L_1388:
        /*00a8*/ 	.byte	0x04, 0x17
        /*00aa*/ 	.short	(.L_1390 - .L_1389)
.L_1389:
        /*00ac*/ 	.word	0x00000000
        /*00b0*/ 	.short	0x0006
        /*00b2*/ 	.short	0x0028
        /*00b4*/ 	.byte	0x00, 0xf0, 0x11, 0x00


	//----- nvinfo : EIATTR_KPARAM_INFO
	.align		4
.L_1390:
        /*00b8*/ 	.byte	0x04, 0x17
        /*00ba*/ 	.short	(.L_1392 - .L_1391)
.L_1391:
        /*00bc*/ 	.word	0x00000000
        /*00c0*/ 	.short	0x0005
        /*00c2*/ 	.short	0x0024
        /*00c4*/ 	.byte	0x00, 0xf0, 0x11, 0x00


	//----- nvinfo : EIATTR_KPARAM_INFO
	.align		4
.L_1392:
        /*00c8*/ 	.byte	0x04, 0x17
        /*00ca*/ 	.short	(.L_1394 - .L_1393)
.L_1393:
        /*00cc*/ 	.word	0x00000000
        /*00d0*/ 	.short	0x0004
        /*00d2*/ 	.short	0x0020
        /*00d4*/ 	.byte	0x00, 0xf0, 0x11, 0x00


	//----- nvinfo : EIATTR_KPARAM_INFO
	.align		4
.L_1394:
        /*00d8*/ 	.byte	0x04, 0x17
        /*00da*/ 	.short	(.L_1396 - .L_1395)
.L_1395:
        /*00dc*/ 	.word	0x00000000
        /*00e0*/ 	.short	0x0003
        /*00e2*/ 	.short	0x0018
        /*00e4*/ 	.byte	0x00, 0xf5, 0x21, 0x00


	//----- nvinfo : EIATTR_KPARAM_INFO
	.align		4
.L_1396:
        /*00e8*/ 	.byte	0x04, 0x17
        /*00ea*/ 	.short	(.L_1398 - .L_1397)
.L_1397:
        /*00ec*/ 	.word	0x00000000
        /*00f0*/ 	.short	0x0002
        /*00f2*/ 	.short	0x0010
        /*00f4*/ 	.byte	0x00, 0xf5, 0x21, 0x00


	//----- nvinfo : EIATTR_KPARAM_INFO
	.align		4
.L_1398:
        /*00f8*/ 	.byte	0x04, 0x17
        /*00fa*/ 	.short	(.L_1400 - .L_1399)
.L_1399:
        /*00fc*/ 	.word	0x00000000
        /*0100*/ 	.short	0x0001
        /*0102*/ 	.short	0x0008
        /*0104*/ 	.byte	0x00, 0xf5, 0x21, 0x00


	//----- nvinfo : EIATTR_KPARAM_INFO
	.align		4
.L_1400:
        /*0108*/ 	.byte	0x04, 0x17
        /*010a*/ 	.short	(.L_1402 - .L_1401)
.L_1401:
        /*010c*/ 	.word	0x00000000
        /*0110*/ 	.short	0x0000
        /*0112*/ 	.short	0x0000
        /*0114*/ 	.byte	0x00, 0xf5, 0x21, 0x00


	//----- nvinfo : EIATTR_SPARSE_MMA_MASK
	.align		4
.L_1402:
        /*0118*/ 	.byte	0x03, 0x50
        /*011a*/ 	.short	0x0000


	//----- nvinfo : EIATTR_MAXREG_COUNT
	.align		4
        /*011c*/ 	.byte	0x03, 0x1b
        /*011e*/ 	.short	0x00ff


	//----- nvinfo : EIATTR_NUM_BARRIERS
	.align		4
        /*0120*/ 	.byte	0x02, 0x4c
        /*0122*/ 	.byte	0x01
	.zero		1


	//----- nvinfo : EIATTR_MERCURY_ISA_VERSION
	.align		4
        /*0124*/ 	.byte	0x03, 0x5f
        /*0126*/ 	.short	0x0101


	//----- nvinfo : EIATTR_VRC_CTA_INIT_COUNT
	.align		4
        /*0128*/ 	.byte	0x02, 0x4a
	.zero		1
	.zero		1


	//----- nvinfo : EIATTR_EXIT_INSTR_OFFSETS
	.align		4
        /*012c*/ 	.byte	0x04, 0x1c
        /*012e*/ 	.short	(.L_1404 - .L_1403)


	//   ....[0]....
.L_1403:
        /*0130*/ 	.word	0x00001240


	//   ....[1]....
        /*0134*/ 	.word	0x000012b0


	//----- nvinfo : EIATTR_CRS_STACK_SIZE
	.align		4
.L_1404:
        /*0138*/ 	.byte	0x04, 0x1e
        /*013a*/ 	.short	(.L_1406 - .L_1405)
.L_1405:
        /*013c*/ 	.word	0x00000000


	//----- nvinfo : EIATTR_CBANK_PARAM_SIZE
	.align		4
.L_1406:
        /*0140*/ 	.byte	0x03, 0x19
        /*0142*/ 	.short	0x005c


	//----- nvinfo : EIATTR_PARAM_CBANK
	.align		4
        /*0144*/ 	.byte	0x04, 0x0a
        /*0146*/ 	.short	(.L_1408 - .L_1407)
	.align		4
.L_1407:
        /*0148*/ 	.word	index@(.nv.constant0._Z16sconv_relu_tiledIiLi16ELi16EEvPKiS1_PKT_S4_iiiiiiiiS4_PS2_iii)
        /*014c*/ 	.short	0x0380
        /*014e*/ 	.short	0x005c


	//----- nvinfo : EIATTR_SW_WAR
	.align		4
.L_1408:
        /*0150*/ 	.byte	0x04, 0x36
        /*0152*/ 	.short	(.L_1410 - .L_1409)
.L_1409:
        /*0154*/ 	.word	0x00000008
.L_1410:


//--------------------- .nv.info._Z14sconv_dilationIiEvPKiS1_PKT_S4_iiiiiiiiiiS4_PS2_iii --------------------------
	.section	.nv.info._Z14sconv_dilationIiEvPKiS1_PKT_S4_iiiiiiiiiiS4_PS2_iii,"",@"SHT_CUDA_INFO"
	.sectionflags	@""
	.align	4


	//----- nvinfo : EIATTR_CUDA_API_VERSION
	.align		4
        /*0000*/ 	.byte	0x04, 0x37
        /*0002*/ 	.short	(.L_1412 - .L_1411)
.L_1411:
        /*0004*/ 	.word	0x00000082


	//----- nvinfo : EIATTR_KPARAM_INFO
	.align		4
.L_1412:
        /*0008*/ 	.byte	0x04, 0x17
        /*000a*/ 	.short	(.L_1414 - .L_1413)
.L_1413:
        /*000c*/ 	.word	0x00000000
        /*0010*/ 	.short	0x0012
        /*0012*/ 	.short	0x0060
        /*0014*/ 	.byte	0x00, 0xf0, 0x11, 0x00


	//----- nvinfo : EIATTR_KPARAM_INFO
	.align		4
.L_1414:
        /*0018*/ 	.byte	0x04, 0x17
        /*001a*/ 	.short	(.L_1416 - .L_1415)
.L_1415:
        /*001c*/ 	.word	0x00000000
        /*0020*/ 	.short	0x0011
        /*0022*/ 	.short	0x005c
        /*0024*/ 	.byte	0x00, 0xf0, 0x11, 0x00


	//----- nvinfo : EIATTR_KPARAM_INFO
	.align		4
.L_1416:
        /*0028*/ 	.byte	0x04, 0x17
        /*002a*/ 	.short	(.L_1418 - .L_1417)
.L_1417:
        /*002c*/ 	.word	0x00000000
        /*0030*/ 	.short	0x0010
        /*0032*/ 	.short	0x0058
        /*0034*/ 	.byte	0x00, 0xf0, 0x11, 0x00


	//----- nvinfo : EIATTR_KPARAM_INFO
	.align		4
.L_1418:
        /*0038*/ 	.byte	0x04, 0x17
        /*003a*/ 	.short	(.L_1420 - .L_1419)
.L_1419:
        /*003c*/ 	.word	0x00000000
        /*0040*/ 	.short	0x000f
        /*0042*/ 	.short	0x0050
        /*0044*/ 	.byte	0x00, 0xf5, 0x21, 0x00


	//----- nvinfo : EIATTR_KPARAM_INFO
	.align		4
.L_1420:
        /*0048*/ 	.byte	0x04, 0x17
        /*004a*/ 	.short	(.L_1422 - .L_1421)
.L_1421:
        /*004c*/ 	.word	0x00000000
        /*0050*/ 	.short	0x000e
        /*0052*/ 	.short	0x0048
        /*0054*/ 	.byte	0x00, 0xf5, 0x21, 0x00


	//----- nvinfo : EIATTR_KPARAM_INFO
	.align		4
.L_1422:
        /*0058*/ 	.byte	0x04, 0x17
        /*005a*/ 	.short	(.L_1424 - .L_1423)
.L_1423:
        /*005c*/ 	.word	0x00000000
        /*0060*/ 	.short	0x000d
        /*0062*/ 	.short	0x0044
        /*0064*/ 	.byte	0x00, 0xf0, 0x11, 0x00


	//----- nvinfo : EIATTR_KPARAM_INFO
	.align		4
.L_1424:
        /*0068*/ 	.byte	0x04, 0x17
        /*006a*/ 	.short	(.L_1426 - .L_1425)
.L_1425:
        /*006c*/ 	.word	0x00000000
        /*0070*/ 	.short	0x000c
        /*0072*/ 	.short	0x0040
        /*0074*/ 	.byte	0x00, 0xf0, 0x11, 0x00


	//----- nvinfo : EIATTR_KPARAM_INFO
	.align		4
.L_1426:
        /*0078*/ 	.byte	0x04, 0x17
        /*007a*/ 	.short	(.L_1428 - .L_1427)
.L_1427:
        /*007c*/ 	.word	0x00000000
        /*0080*/ 	.short	0x000b
        /*0082*/ 	.short	0x003c
        /*0084*/ 	.byte	0x00, 0xf0, 0x11, 0x00


	//----- nvinfo : EIATTR_KPARAM_INFO
	.align		4
.L_1428:
        /*0088*/ 	.byte	0x04, 0x17
        /*008a*/ 	.short	(.L_1430 - .L_1429)
.L_1429:
        /*008c*/ 	.word	0x00000000
        /*0090*/ 	.short	0x000a
        /*0092*/ 	.short	0x0038
        /*0094*/ 	.byte	0x00, 0xf0, 0x11, 0x00


	//----- nvinfo : EIATTR_KPARAM_INFO
	.align		4
.L_1430:
        /*0098*/ 	.byte	0x04, 0x17
        /*009a*/ 	.short	(.L_1432 - .L_1431)
.L_1431:
        /*009c*/ 	.word	0x00000000
        /*00a0*/ 	.short	0x0009
        /*00a2*/ 	.short	0x0034
        /*00a4*/ 	.byte	0x00, 0xf0, 0x11, 0x00


	//----- nvinfo : EIATTR_KPARAM_INFO
	.align		4
.L_1432:
        /*00a8*/ 	.byte	0x04, 0x17
        /*00aa*/ 	.short	(.L_1434 - .L_1433)
.L_1433:
        /*00ac*/ 	.word	0x00000000
        /*00b0*/ 	.short	0x0008
        /*00b2*/ 	.short	0x0030
        /*00b4*/ 	.byte	0x00, 0xf0, 0x11, 0x00


	//----- nvinfo : EIATTR_KPARAM_INFO
	.align		4
.L_1434:
        /*00b8*/ 	.byte	0x04, 0x17
        /*00ba*/ 	.short	(.L_1436 - .L_1435)
.L_1435:
        /*00bc*/ 	.word	0x00000000
        /*00c0*/ 	.short	0x0007
        /*00c2*/ 	.short	0x002c
        /*00c4*/ 	.byte	0x00, 0xf0, 0x11, 0x00


	//----- nvinfo : EIATTR_KPARAM_INFO
	.align		4
.L_1436:
        /*00c8*/ 	.byte	0x04, 0x17
        /*00ca*/ 	.short	(.L_1438 - .L_1437)
.L_1437:
        /*00cc*/ 	.word	0x00000000
        /*00d0*/ 	.short	0x0006
        /*00d2*/ 	.short	0x0028
        /*00d4*/ 	.byte	0x00, 0xf0, 0x11, 0x00


	//----- nvinfo : EIATTR_KPARAM_INFO
	.align		4
.L_1438:
        /*00d8*/ 	.byte	0x04, 0x17
        /*00da*/ 	.short	(.L_1440 - .L_1439)
.L_1439:
        /*00dc*/ 	.word	0x00000000
        /*00e0*/ 	.short	0x0005
        /*00e2*/ 	.short	0x0024
        /*00e4*/ 	.byte	0x00, 0xf0, 0x11, 0x00


	//----- nvinfo : EIATTR_KPARAM_INFO
	.align		4
.L_1440:
        /*00e8*/ 	.byte	0x04, 0x17
        /*00ea*/ 	.short	(.L_1442 - .L_1441)
.L_1441:
        /*00ec*/ 	.word	0x00000000
        /*00f0*/ 	.short	0x0004
        /*00f2*/ 	.short	0x0020
        /*00f4*/ 	.byte	0x00, 0xf0, 0x11, 0x00


	//----- nvinfo : EIATTR_KPARAM_INFO
	.align		4
.L_1442:
        /*00f8*/ 	.byte	0x04, 0x17
        /*00fa*/ 	.short	(.L_1444 - .L_1443)
.L_1443:
        /*00fc*/ 	.word	0x00000000
        /*0100*/ 	.short	0x0003
        /*0102*/ 	.short	0x0018
        /*0104*/ 	.byte	0x00, 0xf5, 0x21, 0x00


	//----- nvinfo : EIATTR_KPARAM_INFO
	.align		4
.L_1444:
        /*0108*/ 	.byte	0x04, 0x17
        /*010a*/ 	.short	(.L_1446 - .L_1445)
.L_1445:
        /*010c*/ 	.word	0x00000000
        /*0110*/ 	.short	0x0002
        /*0112*/ 	.short	0x0010
        /*0114*/ 	.byte	0x00, 0xf5, 0x21, 0x00


	//----- nvinfo : EIATTR_KPARAM_INFO
	.align		4
.L_1446:
        /*0118*/ 	.byte	0x04, 0x17
        /*011a*/ 	.short	(.L_1448 - .L_1447)
.L_1447:
        /*011c*/ 	.word	0x00000000
        /*0120*/ 	.short	0x0001
        /*0122*/ 	.short	0x0008
        /*0124*/ 	.byte	0x00, 0xf5, 0x21, 0x00


	//----- nvinfo : EIATTR_KPARAM_INFO
	.align		4
.L_1448:
        /*0128*/ 	.byte	0x04, 0x17
        /*012a*/ 	.short	(.L_1450 - .L_1449)
.L_1449:
        /*012c*/ 	.word	0x00000000
        /*0130*/ 	.short	0x0000
        /*0132*/ 	.short	0x0000
        /*0134*/ 	.byte	0x00, 0xf5, 0x21, 0x00


	//----- nvinfo : EIATTR_SPARSE_MMA_MASK
	.align		4
.L_1450:
        /*0138*/ 	.byte	0x03, 0x50
        /*013a*/ 	.short	0x0000


	//----- nvinfo : EIATTR_MAXREG_COUNT
	.align		4
        /*013c*/ 	.byte	0x03, 0x1b
        /*013e*/ 	.short	0x00ff


	//----- nvinfo : EIATTR_MERCURY_ISA_VERSION
	.align		4
        /*0140*/ 	.byte	0x03, 0x5f
        /*0142*/ 	.short	0x0101


	//----- nvinfo : EIATTR_VRC_CTA_INIT_COUNT
	.align		4
        /*0144*/ 	.byte	0x02, 0x4a
	.zero		1
	.zero		1


	//----- nvinfo : EIATTR_EXIT_INSTR_OFFSETS
	.align		4
        /*0148*/ 	.byte	0x04, 0x1c
        /*014a*/ 	.short	(.L_1452 - .L_1451)


	//   ....[0]....
.L_1451:
        /*014c*/ 	.word	0x00000120


	//   ....[1]....
        /*0150*/ 	.word	0x00002190


	//----- nvinfo : EIATTR_CRS_STACK_SIZE
	.align		4
.L_1452:
        /*0154*/ 	.byte	0x04, 0x1e
        /*0156*/ 	.short	(.L_1454 - .L_1453)
.L_1453:
        /*0158*/ 	.word	0x00000000


	//----- nvinfo : EIATTR_CBANK_PARAM_SIZE
	.align		4
.L_1454:
        /*015c*/ 	.byte	0x03, 0x19
        /*015e*/ 	.short	0x0064


	//----- nvinfo : EIATTR_PARAM_CBANK
	.align		4
        /*0160*/ 	.byte	0x04, 0x0a
        /*0162*/ 	.short	(.L_1456 - .L_1455)
	.align		4
.L_1455:
        /*0164*/ 	.word	index@(.nv.constant0._Z14sconv_dilationIiEvPKiS1_PKT_S4_iiiiiiiiiiS4_PS2_iii)
        /*0168*/ 	.short	0x0380
        /*016a*/ 	.short	0x0064


	//----- nvinfo : EIATTR_SW_WAR
	.align		4
.L_1456:
        /*016c*/ 	.byte	0x04, 0x36
        /*016e*/ 	.short	(.L_1458 - .L_1457)
.L_1457:
        /*0170*/ 	.word	0x00000008
.L_1458:


//--------------------- .nv.info._Z14stretch_kernelPKiPiiiiiiii --------------------------
	.section	.nv.info._Z14stretch_kernelPKiPiiiiiiii,"",@"SHT_CUDA_INFO"
	.sectionflags	@""
	.align	4


	//----- nvinfo : EIATTR_CUDA_API_VERSION
	.align		4
        /*0000*/ 	.byte	0x04, 0x37
        /*0002*/ 	.short	(.L_1460 - .L_1459)
.L_1459:
        /*0004*/ 	.word	0x00000082


	//----- nvinfo : EIATTR_KPARAM_INFO
	.align		4
.L_1460:
        /*0008*/ 	.byte	0x04, 0x17
        /*000a*/ 	.short	(.L_1462 - .L_1461)
.L_1461:
        /*000c*/ 	.word	0x00000000
        /*0010*/ 	.short	0x0008
        /*0012*/ 	.short	0x0028
        /*0014*/ 	.byte	0x00, 0xf0, 0x11, 0x00


	//----- nvinfo : EIATTR_KPARAM_INFO
	.align		4
.L_1462:
        /*0018*/ 	.byte	0x04, 0x17
        /*001a*/ 	.short	(.L_1464 - .L_1463)
.L_1463:
        /*001c*/ 	.word	0x00000000
        /*0020*/ 	.short	0x0007
        /*0022*/ 	.short	0x0024
        /*0024*/ 	.byte	0x00, 0xf0, 0x11, 0x00


	//----- nvinfo : EIATTR_KPARAM_INFO
	.align		4
.L_1464:
        /*0028*/ 	.byte	0x04, 0x17
        /*002a*/ 	.short	(.L_1466 - .L_1465)
.L_1465:
        /*002c*/ 	.word	0x00000000
        /*0030*/ 	.short	0x0006
        /*0032*/ 	.short	0x0020
        /*0034*/ 	.byte	0x00, 0xf0, 0x11, 0x00


	//----- nvinfo : EIATTR_KPARAM_INFO
	.align		4
.L_1466:
        /*0038*/ 	.byte	0x04, 0x17
        /*003a*/ 	.short	(.L_1468 - .L_1467)
.L_1467:
        /*003c*/ 	.word	0x00000000
        /*0040*/ 	.short	0x0005
        /*0042*/ 	.short	0x001c
        /*0044*/ 	.byte	0x00, 0xf0, 0x11, 0x00


	//----- nvinfo : EIATTR_KPARAM_INFO
	.align		4
.L_1468:
        /*0048*/ 	.byte	0x04, 0x17
        /*004a*/ 	.short	(.L_1470 - .L_1469)
.L_1469:
        /*004c*/ 	.word	0x00000000
        /*0050*/ 	.short	0x0004
        /*0052*/ 	.short	0x0018
        /*0054*/ 	.byte	0x00, 0xf0, 0x11, 0x00


	//----- nvinfo : EIATTR_KPARAM_INFO
	.align		4
.L_1470:
        /*0058*/ 	.byte	0x04, 0x17
        /*005a*/ 	.short	(.L_1472 - .L_1471)
.L_1471:
        /*005c*/ 	.word	0x00000000
        /*0060*/ 	.short	0x0003
        /*0062*/ 	.short	0x0014
        /*0064*/ 	.byte	0x00, 0xf0, 0x11, 0x00


	//----- nvinfo : EIATTR_KPARAM_INFO
	.align		4
.L_1472:
        /*0068*/ 	.byte	0x04, 0x17
        /*006a*/ 	.short	(.L_1474 - .L_1473)
.L_1473:
        /*006c*/ 	.word	0x00000000
        /*0070*/ 	.short	0x0002
        /*0072*/ 	.short	0x0010
        /*0074*/ 	.byte	0x00, 0xf0, 0x11, 0x00


	//----- nvinfo : EIATTR_KPARAM_INFO
	.align		4
.L_1474:
        /*0078*/ 	.byte	0x04, 0x17
        /*007a*/ 	.short	(.L_1476 - .L_1475)
.L_1475:
        /*007c*/ 	.word	0x00000000
        /*0080*/ 	.short	0x0001
        /*0082*/ 	.short	0x0008
        /*0084*/ 	.byte	0x00, 0xf5, 0x21, 0x00


	//----- nvinfo : EIATTR_KPARAM_INFO
	.align		4
.L_1476:
        /*0088*/ 	.byte	0x04, 0x17
        /*008a*/ 	.short	(.L_1478 - .L_1477)
.L_1477:
        /*008c*/ 	.word	0x00000000
        /*0090*/ 	.short	0x0000
        /*0092*/ 	.short	0x0000
        /*0094*/ 	.byte	0x00, 0xf5, 0x21, 0x00


	//----- nvinfo : EIATTR_SPARSE_MMA_MASK
	.align		4
.L_1478:
        /*0098*/ 	.byte	0x03, 0x50
        /*009a*/ 	.short	0x0000


	//----- nvinfo : EIATTR_MAXREG_COUNT
	.align		4
        /*009c*/ 	.byte	0x03, 0x1b
        /*009e*/ 	.short	0x00ff


	//----- nvinfo : EIATTR_MERCURY_ISA_VERSION
	.align		4
        /*00a0*/ 	.byte	0x03, 0x5f
        /*00a2*/ 	.short	0x0101


	//----- nvinfo : EIATTR_VRC_CTA_INIT_COUNT
	.align		4
        /*00a4*/ 	.byte	0x02, 0x4a
	.zero		1
	.zero		1


	//----- nvinfo : EIATTR_EXIT_INSTR_OFFSETS
	.align		4
        /*00a8*/ 	.byte	0x04, 0x1c
        /*00aa*/ 	.short	(.L_1480 - .L_1479)


	//   ....[0]....
.L_1479:
        /*00ac*/ 	.word	0x00000070


	//   ....[1]....
        /*00b0*/ 	.word	0x000000e0


	//   ....[2]....
        /*00b4*/ 	.word	0x000006a0


	//----- nvinfo : EIATTR_CRS_STACK_SIZE
	.align		4
.L_1480:
        /*00b8*/ 	.byte	0x04, 0x1e
        /*00ba*/ 	.short	(.L_1482 - .L_1481)
.L_1481:
        /*00bc*/ 	.word	0x00000000


	//----- nvinfo : EIATTR_CBANK_PARAM_SIZE
	.align		4
.L_1482:
        /*00c0*/ 	.byte	0x03, 0x19
        /*00c2*/ 	.short	0x002c


	//----- nvinfo : EIATTR_PARAM_CBANK
	.align		4
        /*00c4*/ 	.byte	0x04, 0x0a
        /*00c6*/ 	.short	(.L_1484 - .L_1483)
	.align		4
.L_1483:
        /*00c8*/ 	.word	index@(.nv.constant0._Z14stretch_kernelPKiPiiiiiiii)
        /*00cc*/ 	.short	0x0380
        /*00ce*/ 	.short	0x002c


	//----- nvinfo : EIATTR_SW_WAR
	.align		4
.L_1484:
        /*00d0*/ 	.byte	0x04, 0x36
        /*00d2*/ 	.short	(.L_1486 - .L_1485)
.L_1485:
        /*00d4*/ 	.word	0x00000008
.L_1486:


//--------------------- .nv.callgraph             --------------------------
	.section	.nv.callgraph,"",@"SHT_CUDA_CALLGRAPH"
	.align	4
	.sectionentsize	8
	.align		4
        /*0000*/ 	.word	0x00000000
	.align		4
        /*0004*/ 	.word	0xffffffff
	.align		4
        /*0008*/ 	.word	0x00000000
	.align		4
        /*000c*/ 	.word	0xfffffffe
	.align		4
        /*0010*/ 	.word	0x00000000
	.align		4
        /*0014*/ 	.word	0xfffffffd
	.align		4
        /*0018*/ 	.word	0x00000000
	.align		4
        /*001c*/ 	.word	0xfffffffc


//--------------------- .nv.constant4             --------------------------
	.section	.nv.constant4,"a",@progbits
	.align	8
	.align		8
.nv.constant4:
        /*0000*/ 	.dword	_ZN34_INTERNAL_19698738_4_k_cu_0b7a646d4cuda3std3__45__cpo5beginE
	.align		8
        /*0008*/ 	.dword	_ZN34_INTERNAL_19698738_4_k_cu_0b7a646d4cuda3std3__45__cpo3endE
	.align		8
        /*0010*/ 	.dword	_ZN34_INTERNAL_19698738_4_k_cu_0b7a646d4cuda3std3__45__cpo6cbeginE
	.align		8
        /*0018*/ 	.dword	_ZN34_INTERNAL_19698738_4_k_cu_0b7a646d4cuda3std3__45__cpo4cendE
	.align		8
        /*0020*/ 	.dword	_ZN34_INTERNAL_19698738_4_k_cu_0b7a646d4cuda3std3__45__cpo6rbeginE
	.align		8
        /*0028*/ 	.dword	_ZN34_INTERNAL_19698738_4_k_cu_0b7a646d4cuda3std3__45__cpo4rendE
	.align		8
        /*0030*/ 	.dword	_ZN34_INTERNAL_19698738_4_k_cu_0b7a646d4cuda3std3__45__cpo7crbeginE
	.align		8
        /*0038*/ 	.dword	_ZN34_INTERNAL_19698738_4_k_cu_0b7a646d4cuda3std3__45__cpo5crendE
	.align		8
        /*0040*/ 	.dword	_ZN34_INTERNAL_19698738_4_k_cu_0b7a646d4cuda3std3__436_GLOBAL__N__19698738_4_k_cu_0b7a646d6ignoreE
	.align		8
        /*0048*/ 	.dword	_ZN34_INTERNAL_19698738_4_k_cu_0b7a646d4cuda3std3__419piecewise_constructE
	.align		8
        /*0050*/ 	.dword	_ZN34_INTERNAL_19698738_4_k_cu_0b7a646d4cuda3std3__48in_placeE
	.align		8
        /*0058*/ 	.dword	_ZN34_INTERNAL_19698738_4_k_cu_0b7a646d4cuda3std3__420unreachable_sentinelE
	.align		8
        /*0060*/ 	.dword	_ZN34_INTERNAL_19698738_4_k_cu_0b7a646d4cuda3std3__47nulloptE
	.align		8
        /*0068*/ 	.dword	_ZN34_INTERNAL_19698738_4_k_cu_0b7a646d4cuda3std3__48unexpectE
	.align		8
        /*0070*/ 	.dword	_ZN34_INTERNAL_19698738_4_k_cu_0b7a646d4cuda3std6ranges3__45__cpo4swapE
	.align		8
        /*0078*/ 	.dword	_ZN34_INTERNAL_19698738_4_k_cu_0b7a646d4cuda3std6ranges3__45__cpo9iter_moveE
	.align		8
        /*0080*/ 	.dword	_ZN34_INTERNAL_19698738_4_k_cu_0b7a646d4cuda3std6ranges3__45__cpo5beginE
	.align		8
        /*0088*/ 	.dword	_ZN34_INTERNAL_19698738_4_k_cu_0b7a646d4cuda3std6ranges3__45__cpo3endE
	.align		8
        /*0090*/ 	.dword	_ZN34_INTERNAL_19698738_4_k_cu_0b7a646d4cuda3std6ranges3__45__cpo6cbeginE
	.align		8
        /*0098*/ 	.dword	_ZN34_INTERNAL_19698738_4_k_cu_0b7a646d4cuda3std6ranges3__45__cpo4cendE
	.align		8
        /*00a0*/ 	.dword	_ZN34_INTERNAL_19698738_4_k_cu_0b7a646d4cuda3std6ranges3__45__cpo7advanceE
	.align		8
        /*00a8*/ 	.dword	_ZN34_INTERNAL_19698738_4_k_cu_0b7a646d4cuda3std6ranges3__45__cpo9iter_swapE
	.align		8
        /*00b0*/ 	.dword	_ZN34_INTERNAL_19698738_4_k_cu_0b7a646d4cuda3std6ranges3__45__cpo4nextE
	.align		8
        /*00b8*/ 	.dword	_ZN34_INTERNAL_19698738_4_k_cu_0b7a646d4cuda3std6ranges3__45__cpo4prevE
	.align		8
        /*00c0*/ 	.dword	_ZN34_INTERNAL_19698738_4_k_cu_0b7a646d4cuda3std6ranges3__45__cpo4dataE
	.align		8
        /*00c8*/ 	.dword	_ZN34_INTERNAL_19698738_4_k_cu_0b7a646d4cuda3std6ranges3__45__cpo5cdataE
	.align		8
        /*00d0*/ 	.dword	_ZN34_INTERNAL_19698738_4_k_cu_0b7a646d4cuda3std6ranges3__45__cpo4sizeE
	.align		8
        /*00d8*/ 	.dword	_ZN34_INTERNAL_19698738_4_k_cu_0b7a646d4cuda3std6ranges3__45__cpo5ssizeE
	.align		8
        /*00e0*/ 	.dword	_ZN34_INTERNAL_19698738_4_k_cu_0b7a646d4cuda3std6ranges3__45__cpo8distanceE
	.align		8
        /*00e8*/ 	.dword	_ZN34_INTERNAL_19698738_4_k_cu_0b7a646d6thrust24THRUST_300001_SM_1000_NS8cuda_cub3parE
	.align		8
        /*00f0*/ 	.dword	_ZN34_INTERNAL_19698738_4_k_cu_0b7a646d6thrust24THRUST_300001_SM_1000_NS8cuda_cub10par_nosyncE
	.align		8
        /*00f8*/ 	.dword	_ZN34_INTERNAL_19698738_4_k_cu_0b7a646d6thrust24THRUST_300001_SM_1000_NS6system6detail10sequential3seqE
	.align		8
        /*0100*/ 	.dword	_ZN34_INTERNAL_19698738_4_k_cu_0b7a646d6thrust24THRUST_300001_SM_1000_NS12placeholders2_1E
	.align		8
        /*0108*/ 	.dword	_ZN34_INTERNAL_19698738_4_k_cu_0b7a646d6thrust24THRUST_300001_SM_1000_NS12placeholders2_2E
	.align		8
        /*0110*/ 	.dword	_ZN34_INTERNAL_19698738_4_k_cu_0b7a646d6thrust24THRUST_300001_SM_1000_NS12placeholders2_3E
	.align		8
        /*0118*/ 	.dword	_ZN34_INTERNAL_19698738_4_k_cu_0b7a646d6thrust24THRUST_300001_SM_1000_NS12placeholders2_4E
	.align		8
        /*0120*/ 	.dword	_ZN34_INTERNAL_19698738_4_k_cu_0b7a646d6thrust24THRUST_300001_SM_1000_NS12placeholders2_5E
	.align		8
        /*0128*/ 	.dword	_ZN34_INTERNAL_19698738_4_k_cu_0b7a646d6thrust24THRUST_300001_SM_1000_NS12placeholders2_6E
	.align		8
        /*0130*/ 	.dword	_ZN34_INTERNAL_19698738_4_k_cu_0b7a646d6thrust24THRUST_300001_SM_1000_NS12placeholders2_7E
	.align		8
        /*0138*/ 	.dword	_ZN34_INTERNAL_19698738_4_k_cu_0b7a646d6thrust24THRUST_300001_SM_1000_NS12placeholders2_8E
	.align		8
        /*0140*/ 	.dword	_ZN34_INTERNAL_19698738_4_k_cu_0b7a646d6thrust24THRUST_300001_SM_1000_NS12placeholders2_9E
	.align		8
        /*0148*/ 	.dword	_ZN34_INTERNAL_19698738_4_k_cu_0b7a646d6thrust24THRUST_300001_SM_1000_NS12placeholders3_10E
	.align		8
        /*0150*/ 	.dword	_ZN34_INTERNAL_19698738_4_k_cu_0b7a646d6thrust24THRUST_300001_SM_1000_NS3seqE


//--------------------- .text._ZN3cub18CUB_300001_SM_10006detail11EmptyKernelIvEEvv --------------------------
	.section	.text._ZN3cub18CUB_300001_SM_10006detail11EmptyKernelIvEEvv,"ax",@progbits
	.align	128
        .global         _ZN3cub18CUB_300001_SM_10006detail11EmptyKernelIvEEvv
        .type           _ZN3cub18CUB_300001_SM_10006detail11EmptyKernelIvEEvv,@function
        .size           _ZN3cub18CUB_300001_SM_10006detail11EmptyKernelIvEEvv,(.L_x_356 - _ZN3cub18CUB_300001_SM_10006detail11EmptyKernelIvEEvv)
        .other          _ZN3cub18CUB_300001_SM_10006detail11EmptyKernelIvEEvv,@"STO_CUDA_ENTRY STV_DEFAULT"
_ZN3cub18CUB_300001_SM_10006detail11EmptyKernelIvEEvv:
.text._ZN3cub18CUB_300001_SM_10006detail11EmptyKernelIvEEvv:
[----:B------:R-:W-:Y:S01]  /*0000*/  LDC R1, c[0x0][0x37c] ;  /* 0x0000df00ff017b82 */ /* 0x000fe20000000800 */
[----:B------:R-:W-:Y:S05]  /*0010*/  EXIT ;  /* 0x000000000000794d */ /* 0x000fea0003800000 */
.L_x_0:
[----:B------:R-:W-:-:S00]  /*0020*/  BRA `(.L_x_0) ;  /* 0xfffffffc00fc7947 */ /* 0x000fc0000383ffff */
[----:B------:R-:W-:-:S00]  /*0030*/  NOP ;  /* 0x0000000000007918 */ /* 0x000fc00000000000 */
        /* <DEDUP_REMOVED lines=12> */
.L_x_356:


//--------------------- .text._Z16sconv_batch_baseIdEvPKiS1_PKT_S4_iiiiiiiiiS4_PS2_iii --------------------------
	.section	.text._Z16sconv_batch_baseIdEvPKiS1_PKT_S4_iiiiiiiiiS4_PS2_iii,"ax",@progbits
	.align	128
        .global         _Z16sconv_batch_baseIdEvPKiS1_PKT_S4_iiiiiiiiiS4_PS2_iii
        .type           _Z16sconv_batch_baseIdEvPKiS1_PKT_S4_iiiiiiiiiS4_PS2_iii,@function
        .size           _Z16sconv_batch_baseIdEvPKiS1_PKT_S4_iiiiiiiiiS4_PS2_iii,(.L_x_357 - _Z16sconv_batch_baseIdEvPKiS1_PKT_S4_iiiiiiiiiS4_PS2_iii)
        .other          _Z16sconv_batch_baseIdEvPKiS1_PKT_S4_iiiiiiiiiS4_PS2_iii,@"STO_CUDA_ENTRY STV_DEFAULT"
_Z16sconv_batch_baseIdEvPKiS1_PKT_S4_iiiiiiiiiS4_PS2_iii:
.text._Z16sconv_batch_baseIdEvPKiS1_PKT_S4_iiiiiiiiiS4_PS2_iii:
[----:B------:R-:W-:Y:S08]  /*0000*/  LDC R1, c[0x0][0x37c] ;  /* 0x0000df00ff017b82 */ /* 0x000ff00000000800 */
[----:B------:R-:W0:Y:S01]  /*0010*/  LDC R0, c[0x0][0x3d8] ;  /* 0x0000f600ff007b82 */ /* 0x000e220000000800 */
[----:B------:R-:W1:Y:S01]  /*0020*/  S2R R10, SR_TID.Z ;  /* 0x00000000000a7919 */ /* 0x000e620000002300 */
[----:B------:R-:W2:Y:S01]  /*0030*/  LDCU UR7, c[0x0][0x3e0] ;  /* 0x00007c00ff0777ac */ /* 0x000ea20008000800 */
[----:B------:R-:W3:Y:S01]  /*0040*/  S2R R11, SR_TID.X ;  /* 0x00000000000b7919 */ /* 0x000ee20000002100 */
[----:B------:R-:W4:Y:S04]  /*0050*/  LDCU UR10, c[0x0][0x3dc] ;  /* 0x00007b80ff0a77ac */ /* 0x000f280008000800 */
[----:B------:R-:W5:Y:S01]  /*0060*/  LDC R6, c[0x0][0x364] ;  /* 0x0000d900ff067b82 */ /* 0x000f620000000800 */
[----:B------:R-:W5:Y:S07]  /*0070*/  S2R R7, SR_TID.Y ;  /* 0x0000000000077919 */ /* 0x000f6e0000002200 */
[----:B------:R-:W3:Y:S01]  /*0080*/  LDC R8, c[0x0][0x360] ;  /* 0x0000d800ff087b82 */ /* 0x000ee20000000800 */
[----:B0-----:R-:W-:-:S07]  /*0090*/  IABS R13, R0 ;  /* 0x00000000000d7213 */ /* 0x001fce0000000000 */
[----:B------:R-:W1:Y:S01]  /*00a0*/  S2UR UR4, SR_CTAID.Z ;  /* 0x00000000000479c3 */ /* 0x000e620000002700 */
[----:B------:R-:W-:Y:S01]  /*00b0*/  ISETP.NE.AND P3, PT, R0, RZ, PT ;  /* 0x000000ff0000720c */ /* 0x000fe20003f65270 */
[----:B------:R-:W0:Y:S06]  /*00c0*/  I2F.RP R4, R13 ;  /* 0x0000000d00047306 */ /* 0x000e2c0000209400 */
[----:B------:R-:W1:Y:S08]  /*00d0*/  LDC R9, c[0x0][0x368] ;  /* 0x0000da00ff097b82 */ /* 0x000e700000000800 */
[----:B------:R-:W-:Y:S01]  /*00e0*/  S2UR UR5, SR_CTAID.X ;  /* 0x00000000000579c3 */ /* 0x000fe20000002500 */
[----:B0-----:R-:W0:Y:S01]  /*00f0*/  MUFU.RCP R4, R4 ;  /* 0x0000000400047308 */ /* 0x001e220000001000 */
[----:B-1----:R-:W-:-:S06]  /*0100*/  IMAD R9, R9, UR4, R10 ;  /* 0x0000000409097c24 */ /* 0x002fcc000f8e020a */
[----:B------:R-:W5:Y:S01]  /*0110*/  S2UR UR4, SR_CTAID.Y ;  /* 0x00000000000479c3 */ /* 0x000f620000002600 */
[----:B0-----:R-:W-:Y:S01]  /*0120*/  VIADD R2, R4, 0xffffffe ;  /* 0x0ffffffe04027836 */ /* 0x001fe20000000000 */
[----:B------:R-:W-:-:S03]  /*0130*/  IABS R4, R9 ;  /* 0x0000000900047213 */ /* 0x000fc60000000000 */
[----:B------:R0:W1:Y:S02]  /*0140*/  F2I.FTZ.U32.TRUNC.NTZ R3, R2 ;  /* 0x0000000200037305 */ /* 0x000064000021f000 */
[----:B0-----:R-:W-:Y:S02]  /*0150*/  IMAD.MOV.U32 R2, RZ, RZ, RZ ;  /* 0x000000ffff027224 */ /* 0x001fe400078e00ff */
[----:B-1----:R-:W-:-:S04]  /*0160*/  IMAD.MOV R12, RZ, RZ, -R3 ;  /* 0x000000ffff0c7224 */ /* 0x002fc800078e0a03 */
[----:B------:R-:W-:-:S04]  /*0170*/  IMAD R5, R12, R13, RZ ;  /* 0x0000000d0c057224 */ /* 0x000fc800078e02ff */
[----:B------:R-:W-:-:S06]  /*0180*/  IMAD.HI.U32 R3, R3, R5, R2 ;  /* 0x0000000503037227 */ /* 0x000fcc00078e0002 */
[----:B------:R-:W-:-:S04]  /*0190*/  IMAD.HI.U32 R5, R3, R4, RZ ;  /* 0x0000000403057227 */ /* 0x000fc800078e00ff */
[----:B------:R-:W-:Y:S02]  /*01a0*/  IMAD.MOV R2, RZ, RZ, -R5 ;  /* 0x000000ffff027224 */ /* 0x000fe400078e0a05 */
[----:B-----5:R-:W-:Y:S01]  /*01b0*/  IMAD R3, R6, UR4, R7 ;  /* 0x0000000406037c24 */ /* 0x020fe2000f8e0207 */
[----:B------:R-:W-:Y:S01]  /*01c0*/  LOP3.LUT R6, R9, R0, RZ, 0x3c, !PT ;  /* 0x0000000009067212 */ /* 0x000fe200078e3cff */
[C---:B------:R-:W-:Y:S02]  /*01d0*/  IMAD R4, R13.reuse, R2, R4 ;  /* 0x000000020d047224 */ /* 0x040fe400078e0204 */
[----:B---3--:R-:W-:Y:S01]  /*01e0*/  IMAD R2, R8, UR5, R11 ;  /* 0x0000000508027c24 */ /* 0x008fe2000f8e020b */
[----:B------:R-:W-:Y:S02]  /*01f0*/  ISETP.GE.AND P4, PT, R6, RZ, PT ;  /* 0x000000ff0600720c */ /* 0x000fe40003f86270 */
[----:B------:R-:W-:Y:S02]  /*0200*/  ISETP.GT.U32.AND P1, PT, R13, R4, PT ;  /* 0x000000040d00720c */ /* 0x000fe40003f24070 */
[----:B--2---:R-:W-:-:S04]  /*0210*/  ISETP.GE.AND P0, PT, R2, UR7, PT ;  /* 0x0000000702007c0c */ /* 0x004fc8000bf06270 */
[----:B----4-:R-:W-:-:S07]  /*0220*/  ISETP.GE.OR P0, PT, R3, UR10, P0 ;  /* 0x0000000a03007c0c */ /* 0x010fce0008706670 */
[----:B------:R-:W-:Y:S02]  /*0230*/  @!P1 IMAD.IADD R4, R4, 0x1, -R13 ;  /* 0x0000000104049824 */ /* 0x000fe400078e0a0d */
[----:B------:R-:W-:-:S03]  /*0240*/  @!P1 VIADD R5, R5, 0x1 ;  /* 0x0000000105059836 */ /* 0x000fc60000000000 */
[----:B------:R-:W-:Y:S01]  /*0250*/  ISETP.GE.U32.AND P2, PT, R4, R13, PT ;  /* 0x0000000d0400720c */ /* 0x000fe20003f46070 */
[----:B------:R-:W-:-:S12]  /*0260*/  @P0 EXIT ;  /* 0x000000000000094d */ /* 0x000fd80003800000 */
[----:B------:R-:W0:Y:S01]  /*0270*/  LDC.64 R6, c[0x0][0x380] ;  /* 0x0000e000ff067b82 */ /* 0x000e220000000a00 */
[----:B------:R-:W-:Y:S01]  /*0280*/  @P2 VIADD R5, R5, 0x1 ;  /* 0x0000000105052836 */ /* 0x000fe20000000000 */
[----:B------:R-:W1:Y:S03]  /*0290*/  LDCU.64 UR8, c[0x0][0x358] ;  /* 0x00006b00ff0877ac */ /* 0x000e660008000a00 */
[----:B------:R-:W-:Y:S01]  /*02a0*/  @!P4 IMAD.MOV R5, RZ, RZ, -R5 ;  /* 0x000000ffff05c224 */ /* 0x000fe200078e0a05 */
[----:B------:R-:W-:Y:S01]  /*02b0*/  @!P3 LOP3.LUT R5, RZ, R0, RZ, 0x33, !PT ;  /* 0x00000000ff05b212 */ /* 0x000fe200078e33ff */
[----:B------:R-:W2:Y:S04]  /*02c0*/  LDCU UR6, c[0x0][0x3a8] ;  /* 0x00007500ff0677ac */ /* 0x000ea80008000800 */
[----:B------:R-:W-:Y:S01]  /*02d0*/  IMAD.MOV R4, RZ, RZ, -R5 ;  /* 0x000000ffff047224 */ /* 0x000fe200078e0a05 */
[----:B------:R-:W2:Y:S03]  /*02e0*/  LDCU.64 UR4, c[0x0][0x3b0] ;  /* 0x00007600ff0477ac */ /* 0x000ea60008000a00 */
[----:B------:R-:W-:Y:S01]  /*02f0*/  IMAD R4, R0, R4, R9 ;  /* 0x0000000400047224 */ /* 0x000fe200078e0209 */
[----:B------:R-:W3:Y:S03]  /*0300*/  LDCU.64 UR12, c[0x0][0x398] ;  /* 0x00007300ff0c77ac */ /* 0x000ee60008000a00 */
[----:B0-----:R-:W-:-:S05]  /*0310*/  IMAD.WIDE.U32 R6, R4, 0x4, R6 ;  /* 0x0000000404067825 */ /* 0x001fca00078e0006 */
[----:B-1----:R-:W4:Y:S04]  /*0320*/  LDG.E R9, desc[UR8][R6.64] ;  /* 0x0000000806097981 */ /* 0x002f28000c1e1900 */
[----:B------:R-:W4:Y:S01]  /*0330*/  LDG.E R11, desc[UR8][R6.64+0x4] ;  /* 0x00000408060b7981 */ /* 0x000f22000c1e1900 */
[----:B--2---:R-:W-:Y:S01]  /*0340*/  UIADD3 UR4, UPT, UPT, UR4, UR6, URZ ;  /* 0x0000000604047290 */ /* 0x004fe2000fffe0ff */
[----:B------:R-:W-:Y:S01]  /*0350*/  IMAD R8, R3, UR5, RZ ;  /* 0x0000000503087c24 */ /* 0x000fe2000f8e02ff */
[----:B------:R-:W-:Y:S01]  /*0360*/  BSSY.RECONVERGENT B0, `(.L_x_1) ;  /* 0x00000bb000007945 */ /* 0x000fe20003800200 */
[----:B------:R-:W-:-:S03]  /*0370*/  CS2R R16, SRZ ;  /* 0x0000000000107805 */ /* 0x000fc6000001ff00 */
[----:B------:R-:W-:Y:S01]  /*0380*/  IMAD R8, R8, UR4, RZ ;  /* 0x0000000408087c24 */ /* 0x000fe2000f8e02ff */
[----:B----4-:R-:W-:-:S13]  /*0390*/  ISETP.GE.AND P0, PT, R9, R11, PT ;  /* 0x0000000b0900720c */ /* 0x010fda0003f06270 */
[----:B---3--:R-:W-:Y:S05]  /*03a0*/  @P0 BRA `(.L_x_2) ;  /* 0x0000000800d80947 */ /* 0x008fea0003800000 */
[----:B------:R-:W-:Y:S01]  /*03b0*/  IMAD.MOV.U32 R6, RZ, RZ, R9 ;  /* 0x000000ffff067224 */ /* 0x000fe200078e0009 */
[----:B------:R-:W0:Y:S01]  /*03c0*/  LDCU UR4, c[0x0][0x3b8] ;  /* 0x00007700ff0477ac */ /* 0x000e220008000800 */
[----:B------:R-:W-:Y:S01]  /*03d0*/  BSSY.RECONVERGENT B1, `(.L_x_3) ;  /* 0x000005a000017945 */ /* 0x000fe20003800200 */
[----:B------:R-:W-:Y:S01]  /*03e0*/  CS2R R16, SRZ ;  /* 0x0000000000107805 */ /* 0x000fe2000001ff00 */
[----:B------:R-:W1:Y:S01]  /*03f0*/  LDCU UR5, c[0x0][0x3a0] ;  /* 0x00007400ff0577ac */ /* 0x000e620008000800 */
[----:B------:R-:W-:-:S05]  /*0400*/  VIADDMNMX R11, R6, 0x1, R11, !PT ;  /* 0x00000001060b7846 */ /* 0x000fca000780010b */
[----:B------:R-:W-:Y:S02]  /*0410*/  IMAD.IADD R10, R6, 0x1, -R11 ;  /* 0x00000001060a7824 */ /* 0x000fe400078e0a0b */
[----:B------:R-:W-:-:S03]  /*0420*/  IMAD.IADD R24, R11, 0x1, -R6 ;  /* 0x000000010b187824 */ /* 0x000fc600078e0a06 */
[----:B------:R-:W-:Y:S02]  /*0430*/  ISETP.GT.U32.AND P0, PT, R10, -0x8, PT ;  /* 0xfffffff80a00780c */ /* 0x000fe40003f04070 */
[----:B------:R-:W-:Y:S01]  /*0440*/  SHF.R.S32.HI R10, RZ, 0x1f, R8 ;  /* 0x0000001fff0a7819 */ /* 0x000fe20000011408 */
[----:B0-----:R-:W-:Y:S02]  /*0450*/  IMAD R7, R2, UR4, RZ ;  /* 0x0000000402077c24 */ /* 0x001fe4000f8e02ff */
[----:B-1----:R-:W-:-:S03]  /*0460*/  IMAD R9, R5, UR5, RZ ;  /* 0x0000000505097c24 */ /* 0x002fc6000f8e02ff */
[----:B------:R-:W-:Y:S02]  /*0470*/  SHF.R.S32.HI R23, RZ, 0x1f, R7 ;  /* 0x0000001fff177819 */ /* 0x000fe40000011407 */
[----:B------:R-:W-:Y:S02]  /*0480*/  IADD3 R22, P1, P2, R9, R7, R8 ;  /* 0x0000000709167210 */ /* 0x000fe40007a3e008 */
[----:B------:R-:W-:-:S04]  /*0490*/  SHF.R.S32.HI R9, RZ, 0x1f, R9 ;  /* 0x0000001fff097819 */ /* 0x000fc80000011409 */
[----:B------:R-:W-:Y:S01]  /*04a0*/  IADD3.X R23, PT, PT, R9, R23, R10, P1, P2 ;  /* 0x0000001709177210 */ /* 0x000fe20000fe440a */
[----:B------:R-:W-:Y:S06]  /*04b0*/  @P0 BRA `(.L_x_4) ;  /* 0x00000004002c0947 */ /* 0x000fec0003800000 */
[----:B------:R-:W-:Y:S02]  /*04c0*/  LOP3.LUT R7, R24, 0xfffffff8, RZ, 0xc0, !PT ;  /* 0xfffffff818077812 */ /* 0x000fe400078ec0ff */
[----:B------:R-:W-:-:S03]  /*04d0*/  CS2R R16, SRZ ;  /* 0x0000000000107805 */ /* 0x000fc6000001ff00 */
[----:B------:R-:W-:-:S07]  /*04e0*/  IMAD.MOV R7, RZ, RZ, -R7 ;  /* 0x000000ffff077224 */ /* 0x000fce00078e0a07 */
.L_x_5:
[----:B------:R-:W0:Y:S08]  /*04f0*/  LDC.64 R8, c[0x0][0x388] ;  /* 0x0000e200ff087b82 */ /* 0x000e300000000a00 */
[----:B------:R-:W1:Y:S01]  /*0500*/  LDC.64 R10, c[0x0][0x390] ;  /* 0x0000e400ff0a7b82 */ /* 0x000e620000000a00 */
[----:B0-----:R-:W-:-:S05]  /*0510*/  IMAD.WIDE R8, R6, 0x4, R8 ;  /* 0x0000000406087825 */ /* 0x001fca00078e0208 */
[----:B------:R-:W2:Y:S04]  /*0520*/  LDG.E R12, desc[UR8][R8.64] ;  /* 0x00000008080c7981 */ /* 0x000ea8000c1e1900 */
[----:B------:R-:W3:Y:S01]  /*0530*/  LDG.E R19, desc[UR8][R8.64+0x4] ;  /* 0x0000040808137981 */ /* 0x000ee2000c1e1900 */
[----:B-1----:R-:W-:-:S03]  /*0540*/  IMAD.WIDE R10, R6, 0x8, R10 ;  /* 0x00000008060a7825 */ /* 0x002fc600078e020a */
[----:B------:R-:W4:Y:S04]  /*0550*/  LDG.E R18, desc[UR8][R8.64+0x8] ;  /* 0x0000080808127981 */ /* 0x000f28000c1e1900 */
[----:B------:R-:W5:Y:S04]  /*0560*/  LDG.E.64 R14, desc[UR8][R10.64] ;  /* 0x000000080a0e7981 */ /* 0x000f68000c1e1b00 */
[----:B------:R-:W5:Y:S01]  /*0570*/  LDG.E R27, desc[UR8][R8.64+0x1c] ;  /* 0x00001c08081b7981 */ /* 0x000f62000c1e1900 */
[----:B--2---:R-:W-:-:S04]  /*0580*/  IADD3 R13, P0, PT, R12, R22, RZ ;  /* 0x000000160c0d7210 */ /* 0x004fc80007f1e0ff */
[----:B------:R-:W-:Y:S02]  /*0590*/  LEA.HI.X.SX32 R12, R12, R23, 0x1, P0 ;  /* 0x000000170c0c7211 */ /* 0x000fe400000f0eff */
[----:B------:R-:W-:-:S04]  /*05a0*/  LEA R20, P0, R13, UR12, 0x3 ;  /* 0x0000000c0d147c11 */ /* 0x000fc8000f8018ff */
[----:B------:R-:W-:-:S05]  /*05b0*/  LEA.HI.X R21, R13, UR13, R12, 0x3, P0 ;  /* 0x0000000d0d157c11 */ /* 0x000fca00080f1c0c */
[----:B------:R-:W5:Y:S01]  /*05c0*/  LDG.E.64 R12, desc[UR8][R20.64] ;  /* 0x00000008140c7981 */ /* 0x000f62000c1e1b00 */
[----:B---3--:R-:W-:-:S04]  /*05d0*/  IADD3 R25, P0, PT, R19, R22, RZ ;  /* 0x0000001613197210 */ /* 0x008fc80007f1e0ff */
[-C--:B------:R-:W-:Y:S02]  /*05e0*/  LEA.HI.X.SX32 R26, R19, R23.reuse, 0x1, P0 ;  /* 0x00000017131a7211 */ /* 0x080fe400000f0eff */
[C---:B------:R-:W-:Y:S01]  /*05f0*/  LEA R28, P0, R25.reuse, UR12, 0x3 ;  /* 0x0000000c191c7c11 */ /* 0x040fe2000f8018ff */
[----:B------:R-:W2:Y:S03]  /*0600*/  LDG.E.64 R20, desc[UR8][R10.64+0x10] ;  /* 0x000010080a147981 */ /* 0x000ea6000c1e1b00 */
[----:B------:R-:W-:Y:S02]  /*0610*/  LEA.HI.X R29, R25, UR13, R26, 0x3, P0 ;  /* 0x0000000d191d7c11 */ /* 0x000fe400080f1c1a */
[C---:B----4-:R-:W-:Y:S01]  /*0620*/  IADD3 R19, P1, PT, R18.reuse, R22, RZ ;  /* 0x0000001612137210 */ /* 0x050fe20007f3e0ff */
[----:B------:R-:W3:Y:S03]  /*0630*/  LDG.E R26, desc[UR8][R8.64+0xc] ;  /* 0x00000c08081a7981 */ /* 0x000ee6000c1e1900 */
[----:B------:R-:W-:-:S02]  /*0640*/  LEA.HI.X.SX32 R25, R18, R23, 0x1, P1 ;  /* 0x0000001712197211 */ /* 0x000fc400008f0eff */
[----:B------:R-:W-:-:S04]  /*0650*/  LEA R18, P0, R19, UR12, 0x3 ;  /* 0x0000000c13127c11 */ /* 0x000fc8000f8018ff */
[----:B------:R-:W-:Y:S02]  /*0660*/  LEA.HI.X R19, R19, UR13, R25, 0x3, P0 ;  /* 0x0000000d13137c11 */ /* 0x000fe400080f1c19 */
[----:B------:R-:W4:Y:S04]  /*0670*/  LDG.E R25, desc[UR8][R8.64+0x10] ;  /* 0x0000100808197981 */ /* 0x000f28000c1e1900 */
[----:B------:R-:W2:Y:S01]  /*0680*/  LDG.E.64 R18, desc[UR8][R18.64] ;  /* 0x0000000812127981 */ /* 0x000ea2000c1e1b00 */
[----:B-----5:R-:W-:-:S03]  /*0690*/  DFMA R12, R14, R12, R16 ;  /* 0x0000000c0e0c722b */ /* 0x020fc60000000010 */
[----:B------:R-:W5:Y:S04]  /*06a0*/  LDG.E.64 R14, desc[UR8][R10.64+0x8] ;  /* 0x000008080a0e7981 */ /* 0x000f68000c1e1b00 */
[----:B------:R-:W5:Y:S02]  /*06b0*/  LDG.E.64 R16, desc[UR8][R28.64] ;  /* 0x000000081c107981 */ /* 0x000f64000c1e1b00 */
[----:B-----5:R-:W-:Y:S01]  /*06c0*/  DFMA R12, R14, R16, R12 ;  /* 0x000000100e0c722b */ /* 0x020fe2000000000c */
[----:B---3--:R-:W-:-:S04]  /*06d0*/  IADD3 R15, P0, PT, R26, R22, RZ ;  /* 0x000000161a0f7210 */ /* 0x008fc80007f1e0ff */
[-C--:B------:R-:W-:Y:S02]  /*06e0*/  LEA.HI.X.SX32 R26, R26, R23.reuse, 0x1, P0 ;  /* 0x000000171a1a7211 */ /* 0x080fe400000f0eff */
[----:B------:R-:W-:Y:S02]  /*06f0*/  LEA R14, P0, R15, UR12, 0x3 ;  /* 0x0000000c0f0e7c11 */ /* 0x000fe4000f8018ff */
[----:B----4-:R-:W-:Y:S02]  /*0700*/  IADD3 R16, P1, PT, R25, R22, RZ ;  /* 0x0000001619107210 */ /* 0x010fe40007f3e0ff */
[----:B------:R-:W-:Y:S01]  /*0710*/  LEA.HI.X R15, R15, UR13, R26, 0x3, P0 ;  /* 0x0000000d0f0f7c11 */ /* 0x000fe200080f1c1a */
[----:B--2---:R-:W-:Y:S01]  /*0720*/  DFMA R20, R20, R18, R12 ;  /* 0x000000121414722b */ /* 0x004fe2000000000c */
[----:B------:R-:W-:Y:S01]  /*0730*/  LEA.HI.X.SX32 R17, R25, R23, 0x1, P1 ;  /* 0x0000001719117211 */ /* 0x000fe200008f0eff */
[----:B------:R-:W2:Y:S04]  /*0740*/  LDG.E.64 R12, desc[UR8][R10.64+0x18] ;  /* 0x000018080a0c7981 */ /* 0x000ea8000c1e1b00 */
[----:B------:R-:W2:Y:S04]  /*0750*/  LDG.E.64 R14, desc[UR8][R14.64] ;  /* 0x000000080e0e7981 */ /* 0x000ea8000c1e1b00 */
[----:B------:R-:W3:Y:S01]  /*0760*/  LDG.E R25, desc[UR8][R8.64+0x14] ;  /* 0x0000140808197981 */ /* 0x000ee2000c1e1900 */
[----:B------:R-:W-:-:S03]  /*0770*/  LEA R18, P0, R16, UR12, 0x3 ;  /* 0x0000000c10127c11 */ /* 0x000fc6000f8018ff */
[----:B------:R-:W4:Y:S01]  /*0780*/  LDG.E R26, desc[UR8][R8.64+0x18] ;  /* 0x00001808081a7981 */ /* 0x000f22000c1e1900 */
[----:B------:R-:W-:-:S03]  /*0790*/  LEA.HI.X R19, R16, UR13, R17, 0x3, P0 ;  /* 0x0000000d10137c11 */ /* 0x000fc600080f1c11 */
[----:B------:R-:W5:Y:S04]  /*07a0*/  LDG.E.64 R16, desc[UR8][R10.64+0x20] ;  /* 0x000020080a107981 */ /* 0x000f68000c1e1b00 */
[----:B------:R-:W5:Y:S01]  /*07b0*/  LDG.E.64 R18, desc[UR8][R18.64] ;  /* 0x0000000812127981 */ /* 0x000f62000c1e1b00 */
[----:B--2---:R-:W-:Y:S01]  /*07c0*/  DFMA R12, R12, R14, R20 ;  /* 0x0000000e0c0c722b */ /* 0x004fe20000000014 */
[----:B---3--:R-:W-:-:S04]  /*07d0*/  IADD3 R21, P0, PT, R25, R22, RZ ;  /* 0x0000001619157210 */ /* 0x008fc80007f1e0ff */
[-C--:B------:R-:W-:Y:S02]  /*07e0*/  LEA.HI.X.SX32 R28, R25, R23.reuse, 0x1, P0 ;  /* 0x00000017191c7211 */ /* 0x080fe400000f0eff */
[C---:B------:R-:W-:Y:S02]  /*07f0*/  LEA R20, P0, R21.reuse, UR12, 0x3 ;  /* 0x0000000c15147c11 */ /* 0x040fe4000f8018ff */
[CC--:B----4-:R-:W-:Y:S02]  /*0800*/  IADD3 R15, P1, PT, R26.reuse, R22.reuse, RZ ;  /* 0x000000161a0f7210 */ /* 0x0d0fe40007f3e0ff */
[----:B------:R-:W-:Y:S02]  /*0810*/  LEA.HI.X R21, R21, UR13, R28, 0x3, P0 ;  /* 0x0000000d15157c11 */ /* 0x000fe400080f1c1c */
[----:B------:R-:W-:Y:S01]  /*0820*/  LEA.HI.X.SX32 R26, R26, R23, 0x1, P1 ;  /* 0x000000171a1a7211 */ /* 0x000fe200008f0eff */
[----:B-----5:R-:W-:Y:S01]  /*0830*/  DFMA R16, R16, R18, R12 ;  /* 0x000000121010722b */ /* 0x020fe2000000000c */
[----:B------:R-:W-:Y:S01]  /*0840*/  LEA R14, P0, R15, UR12, 0x3 ;  /* 0x0000000c0f0e7c11 */ /* 0x000fe2000f8018ff */
[----:B------:R-:W2:Y:S01]  /*0850*/  LDG.E.64 R12, desc[UR8][R10.64+0x28] ;  /* 0x000028080a0c7981 */ /* 0x000ea2000c1e1b00 */
[----:B------:R-:W-:-:S03]  /*0860*/  IADD3 R9, P1, PT, R27, R22, RZ ;  /* 0x000000161b097210 */ /* 0x000fc60007f3e0ff */
[----:B------:R-:W2:Y:S01]  /*0870*/  LDG.E.64 R20, desc[UR8][R20.64] ;  /* 0x0000000814147981 */ /* 0x000ea2000c1e1b00 */
[----:B------:R-:W-:Y:S02]  /*0880*/  LEA.HI.X R15, R15, UR13, R26, 0x3, P0 ;  /* 0x0000000d0f0f7c11 */ /* 0x000fe400080f1c1a */
[----:B------:R-:W-:Y:S01]  /*0890*/  LEA.HI.X.SX32 R26, R27, R23, 0x1, P1 ;  /* 0x000000171b1a7211 */ /* 0x000fe200008f0eff */
[----:B------:R-:W3:Y:S01]  /*08a0*/  LDG.E.64 R18, desc[UR8][R10.64+0x30] ;  /* 0x000030080a127981 */ /* 0x000ee2000c1e1b00 */
[----:B------:R-:W-:-:S03]  /*08b0*/  LEA R8, P0, R9, UR12, 0x3 ;  /* 0x0000000c09087c11 */ /* 0x000fc6000f8018ff */
[----:B------:R-:W3:Y:S01]  /*08c0*/  LDG.E.64 R14, desc[UR8][R14.64] ;  /* 0x000000080e0e7981 */ /* 0x000ee2000c1e1b00 */
[----:B------:R-:W-:-:S03]  /*08d0*/  LEA.HI.X R9, R9, UR13, R26, 0x3, P0 ;  /* 0x0000000d09097c11 */ /* 0x000fc600080f1c1a */
[----:B------:R-:W4:Y:S04]  /*08e0*/  LDG.E.64 R26, desc[UR8][R10.64+0x38] ;  /* 0x000038080a1a7981 */ /* 0x000f28000c1e1b00 */
[----:B------:R-:W4:Y:S01]  /*08f0*/  LDG.E.64 R8, desc[UR8][R8.64] ;  /* 0x0000000808087981 */ /* 0x000f22000c1e1b00 */
[----:B------:R-:W-:-:S05]  /*0900*/  VIADD R7, R7, 0x8 ;  /* 0x0000000807077836 */ /* 0x000fca0000000000 */
[----:B------:R-:W-:Y:S01]  /*0910*/  ISETP.NE.AND P0, PT, R7, RZ, PT ;  /* 0x000000ff0700720c */ /* 0x000fe20003f05270 */
[----:B------:R-:W-:Y:S01]  /*0920*/  VIADD R6, R6, 0x8 ;  /* 0x0000000806067836 */ /* 0x000fe20000000000 */
[----:B--2---:R-:W-:-:S08]  /*0930*/  DFMA R12, R12, R20, R16 ;  /* 0x000000140c0c722b */ /* 0x004fd00000000010 */
[----:B---3--:R-:W-:-:S08]  /*0940*/  DFMA R12, R18, R14, R12 ;  /* 0x0000000e120c722b */ /* 0x008fd0000000000c */
[----:B----4-:R-:W-:Y:S01]  /*0950*/  DFMA R16, R26, R8, R12 ;  /* 0x000000081a10722b */ /* 0x010fe2000000000c */
[----:B------:R-:W-:Y:S10]  /*0960*/  @P0 BRA `(.L_x_5) ;  /* 0xfffffff800e00947 */ /* 0x000ff4000383ffff */
.L_x_4:
[----:B------:R-:W-:Y:S05]  /*0970*/  BSYNC.RECONVERGENT B1 ;  /* 0x0000000000017941 */ /* 0x000fea0003800200 */
.L_x_3:
[----:B------:R-:W-:-:S13]  /*0980*/  LOP3.LUT P0, R8, R24, 0x7, RZ, 0xc0, !PT ;  /* 0x0000000718087812 */ /* 0x000fda000780c0ff */
[----:B------:R-:W-:Y:S05]  /*0990*/  @!P0 BRA `(.L_x_2) ;  /* 0x00000004005c8947 */ /* 0x000fea0003800000 */
[----:B------:R-:W-:Y:S01]  /*09a0*/  ISETP.GE.U32.AND P1, PT, R8, 0x4, PT ;  /* 0x000000040800780c */ /* 0x000fe20003f26070 */
[----:B------:R-:W-:Y:S01]  /*09b0*/  BSSY.RECONVERGENT B1, `(.L_x_6) ;  /* 0x000002a000017945 */ /* 0x000fe20003800200 */
[----:B------:R-:W-:-:S04]  /*09c0*/  LOP3.LUT R7, R24, 0x3, RZ, 0xc0, !PT ;  /* 0x0000000318077812 */ /* 0x000fc800078ec0ff */
[----:B------:R-:W-:-:S07]  /*09d0*/  ISETP.NE.AND P0, PT, R7, RZ, PT ;  /* 0x000000ff0700720c */ /* 0x000fce0003f05270 */
[----:B------:R-:W-:Y:S06]  /*09e0*/  @!P1 BRA `(.L_x_7) ;  /* 0x0000000000989947 */ /* 0x000fec0003800000 */
[----:B------:R-:W0:Y:S01]  /*09f0*/  LDC.64 R28, c[0x0][0x388] ;  /* 0x0000e200ff1c7b82 */ /* 0x000e220000000a00 */
[----:B------:R-:W1:Y:S07]  /*0a00*/  LDCU.64 UR4, c[0x0][0x398] ;  /* 0x00007300ff0477ac */ /* 0x000e6e0008000a00 */
[----:B------:R-:W2:Y:S01]  /*0a10*/  LDC.64 R26, c[0x0][0x390] ;  /* 0x0000e400ff1a7b82 */ /* 0x000ea20000000a00 */
[----:B0-----:R-:W-:-:S05]  /*0a20*/  IMAD.WIDE R28, R6, 0x4, R28 ;  /* 0x00000004061c7825 */ /* 0x001fca00078e021c */
[----:B------:R-:W3:Y:S01]  /*0a30*/  LDG.E R8, desc[UR8][R28.64] ;  /* 0x000000081c087981 */ /* 0x000ee2000c1e1900 */
[----:B--2---:R-:W-:-:S03]  /*0a40*/  IMAD.WIDE R26, R6, 0x8, R26 ;  /* 0x00000008061a7825 */ /* 0x004fc600078e021a */
[----:B------:R-:W2:Y:S04]  /*0a50*/  LDG.E R11, desc[UR8][R28.64+0x8] ;  /* 0x000008081c0b7981 */ /* 0x000ea8000c1e1900 */
[----:B------:R-:W4:Y:S04]  /*0a60*/  LDG.E.64 R14, desc[UR8][R26.64] ;  /* 0x000000081a0e7981 */ /* 0x000f28000c1e1b00 */
[----:B------:R-:W5:Y:S01]  /*0a70*/  LDG.E.64 R18, desc[UR8][R26.64+0x8] ;  /* 0x000008081a127981 */ /* 0x000f62000c1e1b00 */
[----:B---3--:R-:W-:-:S04]  /*0a80*/  IADD3 R9, P1, PT, R8, R22, RZ ;  /* 0x0000001608097210 */ /* 0x008fc80007f3e0ff */
[----:B------:R-:W-:Y:S02]  /*0a90*/  LEA.HI.X.SX32 R10, R8, R23, 0x1, P1 ;  /* 0x00000017080a7211 */ /* 0x000fe400008f0eff */
[----:B------:R-:W3:Y:S01]  /*0aa0*/  LDG.E R8, desc[UR8][R28.64+0x4] ;  /* 0x000004081c087981 */ /* 0x000ee2000c1e1900 */
[----:B-1----:R-:W-:-:S04]  /*0ab0*/  LEA R20, P1, R9, UR4, 0x3 ;  /* 0x0000000409147c11 */ /* 0x002fc8000f8218ff */
[----:B------:R-:W-:Y:S02]  /*0ac0*/  LEA.HI.X R21, R9, UR5, R10, 0x3, P1 ;  /* 0x0000000509157c11 */ /* 0x000fe400088f1c0a */
[----:B------:R-:W5:Y:S04]  /*0ad0*/  LDG.E R10, desc[UR8][R28.64+0xc] ;  /* 0x00000c081c0a7981 */ /* 0x000f68000c1e1900 */
[----:B------:R-:W4:Y:S01]  /*0ae0*/  LDG.E.64 R20, desc[UR8][R20.64] ;  /* 0x0000000814147981 */ /* 0x000f22000c1e1b00 */
[-C--:B--2---:R-:W-:Y:S02]  /*0af0*/  IADD3 R13, P2, PT, R11, R22.reuse, RZ ;  /* 0x000000160b0d7210 */ /* 0x084fe40007f5e0ff */
[----:B---3--:R-:W-:-:S04]  /*0b00*/  IADD3 R9, P1, PT, R8, R22, RZ ;  /* 0x0000001608097210 */ /* 0x008fc80007f3e0ff */
[----:B------:R-:W-:Y:S02]  /*0b10*/  LEA.HI.X.SX32 R12, R8, R23, 0x1, P1 ;  /* 0x00000017080c7211 */ /* 0x000fe400008f0eff */
[----:B------:R-:W-:-:S04]  /*0b20*/  LEA R8, P1, R9, UR4, 0x3 ;  /* 0x0000000409087c11 */ /* 0x000fc8000f8218ff */
[----:B------:R-:W-:Y:S01]  /*0b30*/  LEA.HI.X R9, R9, UR5, R12, 0x3, P1 ;  /* 0x0000000509097c11 */ /* 0x000fe200088f1c0c */
[----:B----4-:R-:W-:Y:S01]  /*0b40*/  DFMA R20, R14, R20, R16 ;  /* 0x000000140e14722b */ /* 0x010fe20000000010 */
[----:B------:R-:W-:Y:S02]  /*0b50*/  LEA R12, P1, R13, UR4, 0x3 ;  /* 0x000000040d0c7c11 */ /* 0x000fe4000f8218ff */
[-C--:B------:R-:W-:Y:S02]  /*0b60*/  LEA.HI.X.SX32 R14, R11, R23.reuse, 0x1, P2 ;  /* 0x000000170b0e7211 */ /* 0x080fe400010f0eff */
[----:B------:R-:W2:Y:S01]  /*0b70*/  LDG.E.64 R8, desc[UR8][R8.64] ;  /* 0x0000000808087981 */ /* 0x000ea2000c1e1b00 */
[C---:B-----5:R-:W-:Y:S02]  /*0b80*/  IADD3 R11, P2, PT, R10.reuse, R22, RZ ;  /* 0x000000160a0b7210 */ /* 0x060fe40007f5e0ff */
        /* <DEDUP_REMOVED lines=8> */
[----:B------:R-:W-:Y:S01]  /*0c10*/  VIADD R6, R6, 0x4 ;  /* 0x0000000406067836 */ /* 0x000fe20000000000 */
[----:B--2---:R-:W-:-:S08]  /*0c20*/  DFMA R18, R18, R8, R20 ;  /* 0x000000081212722b */ /* 0x004fd00000000014 */
[----:B---3--:R-:W-:-:S08]  /*0c30*/  DFMA R14, R14, R12, R18 ;  /* 0x0000000c0e0e722b */ /* 0x008fd00000000012 */
[----:B----4-:R-:W-:-:S11]  /*0c40*/  DFMA R16, R16, R10, R14 ;  /* 0x0000000a1010722b */ /* 0x010fd6000000000e */
.L_x_7:
[----:B------:R-:W-:Y:S05]  /*0c50*/  BSYNC.RECONVERGENT B1 ;  /* 0x0000000000017941 */ /* 0x000fea0003800200 */
.L_x_6:
[----:B------:R-:W-:Y:S05]  /*0c60*/  @!P0 BRA `(.L_x_2) ;  /* 0x0000000000a88947 */ /* 0x000fea0003800000 */
[----:B------:R-:W-:Y:S01]  /*0c70*/  ISETP.NE.AND P1, PT, R7, 0x1, PT ;  /* 0x000000010700780c */ /* 0x000fe20003f25270 */
[----:B------:R-:W-:Y:S01]  /*0c80*/  BSSY.RECONVERGENT B1, `(.L_x_8) ;  /* 0x000001a000017945 */ /* 0x000fe20003800200 */
[----:B------:R-:W-:-:S04]  /*0c90*/  LOP3.LUT R24, R24, 0x1, RZ, 0xc0, !PT ;  /* 0x0000000118187812 */ /* 0x000fc800078ec0ff */
[----:B------:R-:W-:-:S07]  /*0ca0*/  ISETP.NE.U32.AND P0, PT, R24, 0x1, PT ;  /* 0x000000011800780c */ /* 0x000fce0003f05070 */
[----:B------:R-:W-:Y:S06]  /*0cb0*/  @!P1 BRA `(.L_x_9) ;  /* 0x0000000000589947 */ /* 0x000fec0003800000 */
[----:B------:R-:W0:Y:S01]  /*0cc0*/  LDC.64 R8, c[0x0][0x388] ;  /* 0x0000e200ff087b82 */ /* 0x000e220000000a00 */
[----:B------:R-:W1:Y:S07]  /*0cd0*/  LDCU.64 UR4, c[0x0][0x398] ;  /* 0x00007300ff0477ac */ /* 0x000e6e0008000a00 */
[----:B------:R-:W2:Y:S01]  /*0ce0*/  LDC.64 R18, c[0x0][0x390] ;  /* 0x0000e400ff127b82 */ /* 0x000ea20000000a00 */
[----:B0-----:R-:W-:-:S05]  /*0cf0*/  IMAD.WIDE R10, R6, 0x4, R8 ;  /* 0x00000004060a7825 */ /* 0x001fca00078e0208 */
[----:B------:R-:W3:Y:S04]  /*0d00*/  LDG.E R7, desc[UR8][R10.64] ;  /* 0x000000080a077981 */ /* 0x000ee8000c1e1900 */
[----:B------:R-:W4:Y:S01]  /*0d10*/  LDG.E R12, desc[UR8][R10.64+0x4] ;  /* 0x000004080a0c7981 */ /* 0x000f22000c1e1900 */
[----:B--2---:R-:W-:Y:S01]  /*0d20*/  IMAD.WIDE R18, R6, 0x8, R18 ;  /* 0x0000000806127825 */ /* 0x004fe200078e0212 */
[----:B---3--:R-:W-:-:S04]  /*0d30*/  IADD3 R8, P1, PT, R7, R22, RZ ;  /* 0x0000001607087210 */ /* 0x008fc80007f3e0ff */
[-C--:B------:R-:W-:Y:S02]  /*0d40*/  LEA.HI.X.SX32 R7, R7, R23.reuse, 0x1, P1 ;  /* 0x0000001707077211 */ /* 0x080fe400008f0eff */
[----:B-1----:R-:W-:Y:S02]  /*0d50*/  LEA R14, P1, R8, UR4, 0x3 ;  /* 0x00000004080e7c11 */ /* 0x002fe4000f8218ff */
[----:B----4-:R-:W-:Y:S02]  /*0d60*/  IADD3 R13, P2, PT, R12, R22, RZ ;  /* 0x000000160c0d7210 */ /* 0x010fe40007f5e0ff */
[----:B------:R-:W-:Y:S02]  /*0d70*/  LEA.HI.X R15, R8, UR5, R7, 0x3, P1 ;  /* 0x00000005080f7c11 */ /* 0x000fe400088f1c07 */
[----:B------:R-:W-:Y:S01]  /*0d80*/  LEA.HI.X.SX32 R12, R12, R23, 0x1, P2 ;  /* 0x000000170c0c7211 */ /* 0x000fe200010f0eff */
[----:B------:R-:W2:Y:S01]  /*0d90*/  LDG.E.64 R8, desc[UR8][R18.64] ;  /* 0x0000000812087981 */ /* 0x000ea2000c1e1b00 */
[----:B------:R-:W-:-:S03]  /*0da0*/  LEA R10, P1, R13, UR4, 0x3 ;  /* 0x000000040d0a7c11 */ /* 0x000fc6000f8218ff */
[----:B------:R-:W2:Y:S01]  /*0db0*/  LDG.E.64 R14, desc[UR8][R14.64] ;  /* 0x000000080e0e7981 */ /* 0x000ea2000c1e1b00 */
[----:B------:R-:W-:-:S03]  /*0dc0*/  LEA.HI.X R11, R13, UR5, R12, 0x3, P1 ;  /* 0x000000050d0b7c11 */ /* 0x000fc600088f1c0c */
[----:B------:R-:W3:Y:S04]  /*0dd0*/  LDG.E.64 R12, desc[UR8][R18.64+0x8] ;  /* 0x00000808120c7981 */ /* 0x000ee8000c1e1b00 */
[----:B------:R-:W3:Y:S01]  /*0de0*/  LDG.E.64 R10, desc[UR8][R10.64] ;  /* 0x000000080a0a7981 */ /* 0x000ee2000c1e1b00 */
[----:B------:R-:W-:Y:S01]  /*0df0*/  VIADD R6, R6, 0x2 ;  /* 0x0000000206067836 */ /* 0x000fe20000000000 */
[----:B--2---:R-:W-:-:S08]  /*0e00*/  DFMA R8, R8, R14, R16 ;  /* 0x0000000e0808722b */ /* 0x004fd00000000010 */
[----:B---3--:R-:W-:-:S11]  /*0e10*/  DFMA R16, R12, R10, R8 ;  /* 0x0000000a0c10722b */ /* 0x008fd60000000008 */
.L_x_9:
[----:B------:R-:W-:Y:S05]  /*0e20*/  BSYNC.RECONVERGENT B1 ;  /* 0x0000000000017941 */ /* 0x000fea0003800200 */
.L_x_8:
[----:B------:R-:W-:Y:S05]  /*0e30*/  @P0 BRA `(.L_x_2) ;  /* 0x0000000000340947 */ /* 0x000fea0003800000 */
[----:B------:R-:W0:Y:S01]  /*0e40*/  LDC.64 R8, c[0x0][0x388] ;  /* 0x0000e200ff087b82 */ /* 0x000e220000000a00 */
[----:B------:R-:W1:Y:S07]  /*0e50*/  LDCU.64 UR4, c[0x0][0x398] ;  /* 0x00007300ff0477ac */ /* 0x000e6e0008000a00 */
[----:B------:R-:W2:Y:S01]  /*0e60*/  LDC.64 R12, c[0x0][0x390] ;  /* 0x0000e400ff0c7b82 */ /* 0x000ea20000000a00 */
[----:B0-----:R-:W-:-:S06]  /*0e70*/  IMAD.WIDE R8, R6, 0x4, R8 ;  /* 0x0000000406087825 */ /* 0x001fcc00078e0208 */
[----:B------:R-:W3:Y:S01]  /*0e80*/  LDG.E R8, desc[UR8][R8.64] ;  /* 0x0000000808087981 */ /* 0x000ee2000c1e1900 */
[----:B--2---:R-:W-:-:S06]  /*0e90*/  IMAD.WIDE R6, R6, 0x8, R12 ;  /* 0x0000000806067825 */ /* 0x004fcc00078e020c */
[----:B------:R-:W2:Y:S01]  /*0ea0*/  LDG.E.64 R6, desc[UR8][R6.64] ;  /* 0x0000000806067981 */ /* 0x000ea2000c1e1b00 */
[----:B---3--:R-:W-:-:S04]  /*0eb0*/  IADD3 R22, P0, PT, R8, R22, RZ ;  /* 0x0000001608167210 */ /* 0x008fc80007f1e0ff */
[----:B------:R-:W-:Y:S02]  /*0ec0*/  LEA.HI.X.SX32 R23, R8, R23, 0x1, P0 ;  /* 0x0000001708177211 */ /* 0x000fe400000f0eff */
[----:B-1----:R-:W-:-:S04]  /*0ed0*/  LEA R10, P0, R22, UR4, 0x3 ;  /* 0x00000004160a7c11 */ /* 0x002fc8000f8018ff */
[----:B------:R-:W-:-:S06]  /*0ee0*/  LEA.HI.X R11, R22, UR5, R23, 0x3, P0 ;  /* 0x00000005160b7c11 */ /* 0x000fcc00080f1c17 */
[----:B------:R-:W2:Y:S02]  /*0ef0*/  LDG.E.64 R10, desc[UR8][R10.64] ;  /* 0x000000080a0a7981 */ /* 0x000ea4000c1e1b00 */
[----:B--2---:R-:W-:-:S11]  /*0f00*/  DFMA R16, R6, R10, R16 ;  /* 0x0000000a0610722b */ /* 0x004fd60000000010 */
.L_x_2:
[----:B------:R-:W-:Y:S05]  /*0f10*/  BSYNC.RECONVERGENT B0 ;  /* 0x0000000000007941 */ /* 0x000fea0003800200 */
.L_x_1:
[----:B------:R-:W0:Y:S01]  /*0f20*/  LDC.64 R6, c[0x0][0x3d0] ;  /* 0x0000f400ff067b82 */ /* 0x000e220000000a00 */
[----:B------:R-:W-:-:S04]  /*0f30*/  IMAD R0, R5, R0, R4 ;  /* 0x0000000005007224 */ /* 0x000fc800078e0204 */
[----:B------:R-:W-:-:S04]  /*0f40*/  IMAD R3, R0, UR10, R3 ;  /* 0x0000000a00037c24 */ /* 0x000fc8000f8e0203 */
[----:B------:R-:W-:-:S04]  /*0f50*/  IMAD R3, R3, UR7, R2 ;  /* 0x0000000703037c24 */ /* 0x000fc8000f8e0202 */
[----:B0-----:R-:W-:-:S05]  /*0f60*/  IMAD.WIDE R2, R3, 0x8, R6 ;  /* 0x0000000803027825 */ /* 0x001fca00078e0206 */
[----:B------:R-:W-:Y:S01]  /*0f70*/  STG.E.64 desc[UR8][R2.64], R16 ;  /* 0x0000001002007986 */ /* 0x000fe2000c101b08 */
[----:B------:R-:W-:Y:S05]  /*0f80*/  EXIT ;  /* 0x000000000000794d */ /* 0x000fea0003800000 */
.L_x_10:
        /* <DEDUP_REMOVED lines=15> */
.L_x_357:


//--------------------- .text._Z10sconv_baseIdEvPKiS1_PKT_S4_iiiiiiiiS4_PS2_iii --------------------------
	.section	.text._Z10sconv_baseIdEvPKiS1_PKT_S4_iiiiiiiiS4_PS2_iii,"ax",@progbits
	.align	128
        .global         _Z10sconv_baseIdEvPKiS1_PKT_S4_iiiiiiiiS4_PS2_iii
        .type           _Z10sconv_baseIdEvPKiS1_PKT_S4_iiiiiiiiS4_PS2_iii,@function
        .size           _Z10sconv_baseIdEvPKiS1_PKT_S4_iiiiiiiiS4_PS2_iii,(.L_x_358 - _Z10sconv_baseIdEvPKiS1_PKT_S4_iiiiiiiiS4_PS2_iii)
        .other          _Z10sconv_baseIdEvPKiS1_PKT_S4_iiiiiiiiS4_PS2_iii,@"STO_CUDA_ENTRY STV_DEFAULT"
_Z10sconv_baseIdEvPKiS1_PKT_S4_iiiiiiiiS4_PS2_iii:
.text._Z10sconv_baseIdEvPKiS1_PKT_S4_iiiiiiiiS4_PS2_iii:
[----:B------:R-:W-:Y:S01]  /*0000*/  LDC R1, c[0x0][0x37c] ;  /* 0x0000df00ff017b82 */ /* 0x000fe20000000800 */
[----:B------:R-:W0:Y:S07]  /*0010*/  S2R R3, SR_TID.Y ;  /* 0x0000000000037919 */ /* 0x000e2e0000002200 */
[----:B------:R-:W0:Y:S01]  /*0020*/  S2UR UR4, SR_CTAID.Y ;  /* 0x00000000000479c3 */ /* 0x000e220000002600 */
[----:B------:R-:W1:Y:S01]  /*0030*/  LDCU.64 UR8, c[0x0][0x3d0] ;  /* 0x00007a00ff0877ac */ /* 0x000e620008000a00 */
[----:B------:R-:W2:Y:S01]  /*0040*/  S2R R7, SR_TID.Z ;  /* 0x0000000000077919 */ /* 0x000ea20000002300 */
[----:B------:R-:W3:Y:S01]  /*0050*/  LDCU UR10, c[0x0][0x3d8] ;  /* 0x00007b00ff0a77ac */ /* 0x000ee20008000800 */
[----:B------:R-:W4:Y:S04]  /*0060*/  S2R R5, SR_TID.X ;  /* 0x0000000000057919 */ /* 0x000f280000002100 */
[----:B------:R-:W0:Y:S08]  /*0070*/  LDC R0, c[0x0][0x364] ;  /* 0x0000d900ff007b82 */ /* 0x000e300000000800 */
[----:B------:R-:W4:Y:S08]  /*0080*/  LDC R2, c[0x0][0x360] ;  /* 0x0000d800ff027b82 */ /* 0x000f300000000800 */
[----:B------:R-:W2:Y:S08]  /*0090*/  S2UR UR6, SR_CTAID.Z ;  /* 0x00000000000679c3 */ /* 0x000eb00000002700 */
[----:B------:R-:W2:Y:S01]  /*00a0*/  LDC R4, c[0x0][0x368] ;  /* 0x0000da00ff047b82 */ /* 0x000ea20000000800 */
[----:B0-----:R-:W-:-:S05]  /*00b0*/  IMAD R0, R0, UR4, R3 ;  /* 0x0000000400007c24 */ /* 0x001fca000f8e0203 */
[----:B-1----:R-:W-:Y:S02]  /*00c0*/  ISETP.GE.AND P0, PT, R0, UR9, PT ;  /* 0x0000000900007c0c */ /* 0x002fe4000bf06270 */
[----:B------:R-:W4:Y:S01]  /*00d0*/  S2UR UR5, SR_CTAID.X ;  /* 0x00000000000579c3 */ /* 0x000f220000002500 */
[----:B--2---:R-:W-:-:S05]  /*00e0*/  IMAD R3, R4, UR6, R7 ;  /* 0x0000000604037c24 */ /* 0x004fca000f8e0207 */
[----:B------:R-:W-:Y:S01]  /*00f0*/  ISETP.GE.OR P0, PT, R3, UR8, P0 ;  /* 0x0000000803007c0c */ /* 0x000fe20008706670 */
[----:B----4-:R-:W-:-:S05]  /*0100*/  IMAD R2, R2, UR5, R5 ;  /* 0x0000000502027c24 */ /* 0x010fca000f8e0205 */
[----:B---3--:R-:W-:-:S13]  /*0110*/  ISETP.GE.OR P0, PT, R2, UR10, P0 ;  /* 0x0000000a02007c0c */ /* 0x008fda0008706670 */
[----:B------:R-:W-:Y:S05]  /*0120*/  @P0 EXIT ;  /* 0x000000000000094d */ /* 0x000fea0003800000 */
[----:B------:R-:W0:Y:S01]  /*0130*/  LDC.64 R6, c[0x0][0x380] ;  /* 0x0000e000ff067b82 */ /* 0x000e220000000a00 */
[----:B------:R-:W1:Y:S01]  /*0140*/  LDCU.64 UR6, c[0x0][0x358] ;  /* 0x00006b00ff0677ac */ /* 0x000e620008000a00 */
[----:B------:R-:W2:Y:S01]  /*0150*/  LDCU UR4, c[0x0][0x3ac] ;  /* 0x00007580ff0477ac */ /* 0x000ea20008000800 */
[----:B------:R-:W2:Y:S01]  /*0160*/  LDCU UR5, c[0x0][0x3a4] ;  /* 0x00007480ff0577ac */ /* 0x000ea20008000800 */
[----:B------:R-:W3:Y:S01]  /*0170*/  LDCU.64 UR12, c[0x0][0x3b0] ;  /* 0x00007600ff0c77ac */ /* 0x000ee20008000a00 */
[----:B0-----:R-:W-:-:S05]  /*0180*/  IMAD.WIDE.U32 R6, R3, 0x4, R6 ;  /* 0x0000000403067825 */ /* 0x001fca00078e0006 */
[----:B-1----:R-:W4:Y:S04]  /*0190*/  LDG.E R9, desc[UR6][R6.64] ;  /* 0x0000000606097981 */ /* 0x002f28000c1e1900 */
[----:B------:R-:W4:Y:S01]  /*01a0*/  LDG.E R10, desc[UR6][R6.64+0x4] ;  /* 0x00000406060a7981 */ /* 0x000f22000c1e1900 */
[----:B--2---:R-:W-:Y:S01]  /*01b0*/  UIADD3 UR4, UPT, UPT, UR4, UR5, URZ ;  /* 0x0000000504047290 */ /* 0x004fe2000fffe0ff */
[----:B---3--:R-:W-:Y:S01]  /*01c0*/  IMAD R4, R0, UR12, RZ ;  /* 0x0000000c00047c24 */ /* 0x008fe2000f8e02ff */
[----:B------:R-:W-:Y:S01]  /*01d0*/  BSSY.RECONVERGENT B0, `(.L_x_11) ;  /* 0x00000b8000007945 */ /* 0x000fe20003800200 */
[----:B------:R-:W-:Y:S01]  /*01e0*/  IMAD R8, R2, UR13, RZ ;  /* 0x0000000d02087c24 */ /* 0x000fe2000f8e02ff */
[----:B------:R-:W-:Y:S02]  /*01f0*/  CS2R R24, SRZ ;  /* 0x0000000000187805 */ /* 0x000fe4000001ff00 */
[----:B------:R-:W-:-:S05]  /*0200*/  IMAD R5, R4, UR4, RZ ;  /* 0x0000000404057c24 */ /* 0x000fca000f8e02ff */
[----:B------:R-:W-:Y:S01]  /*0210*/  IADD3 R4, P1, PT, R5, R8, RZ ;  /* 0x0000000805047210 */ /* 0x000fe20007f3e0ff */
[----:B------:R-:W0:Y:S01]  /*0220*/  LDCU.64 UR4, c[0x0][0x398] ;  /* 0x00007300ff0477ac */ /* 0x000e220008000a00 */
[----:B------:R-:W-:-:S04]  /*0230*/  SHF.R.S32.HI R8, RZ, 0x1f, R8 ;  /* 0x0000001fff087819 */ /* 0x000fc80000011408 */
[----:B------:R-:W-:Y:S02]  /*0240*/  LEA.HI.X.SX32 R5, R5, R8, 0x1, P1 ;  /* 0x0000000805057211 */ /* 0x000fe400008f0eff */
[----:B----4-:R-:W-:-:S13]  /*0250*/  ISETP.GE.AND P0, PT, R9, R10, PT ;  /* 0x0000000a0900720c */ /* 0x010fda0003f06270 */
[----:B0-----:R-:W-:Y:S05]  /*0260*/  @P0 BRA `(.L_x_12) ;  /* 0x0000000800b80947 */ /* 0x001fea0003800000 */
[----:B------:R-:W-:Y:S01]  /*0270*/  IMAD.MOV.U32 R6, RZ, RZ, R9 ;  /* 0x000000ffff067224 */ /* 0x000fe200078e0009 */
[----:B------:R-:W-:Y:S01]  /*0280*/  BSSY.RECONVERGENT B1, `(.L_x_13) ;  /* 0x0000054000017945 */ /* 0x000fe20003800200 */
[----:B------:R-:W-:-:S03]  /*0290*/  CS2R R24, SRZ ;  /* 0x0000000000187805 */ /* 0x000fc6000001ff00 */
[----:B------:R-:W-:-:S05]  /*02a0*/  VIADDMNMX R7, R6, 0x1, R10, !PT ;  /* 0x0000000106077846 */ /* 0x000fca000780010a */
[----:B------:R-:W-:Y:S02]  /*02b0*/  IMAD.IADD R22, R7, 0x1, -R6 ;  /* 0x0000000107167824 */ /* 0x000fe400078e0a06 */
[----:B------:R-:W-:-:S03]  /*02c0*/  IMAD.IADD R7, R6, 0x1, -R7 ;  /* 0x0000000106077824 */ /* 0x000fc600078e0a07 */
[----:B------:R-:W-:Y:S02]  /*02d0*/  LOP3.LUT R23, R22, 0x7, RZ, 0xc0, !PT ;  /* 0x0000000716177812 */ /* 0x000fe400078ec0ff */
[----:B------:R-:W-:Y:S02]  /*02e0*/  ISETP.GT.U32.AND P1, PT, R7, -0x8, PT ;  /* 0xfffffff80700780c */ /* 0x000fe40003f24070 */
[----:B------:R-:W-:-:S11]  /*02f0*/  ISETP.NE.AND P0, PT, R23, RZ, PT ;  /* 0x000000ff1700720c */ /* 0x000fd60003f05270 */
[----:B------:R-:W-:Y:S05]  /*0300*/  @P1 BRA `(.L_x_14) ;  /* 0x00000004002c1947 */ /* 0x000fea0003800000 */
[----:B------:R-:W-:Y:S02]  /*0310*/  LOP3.LUT R7, R22, 0xfffffff8, RZ, 0xc0, !PT ;  /* 0xfffffff816077812 */ /* 0x000fe400078ec0ff */
[----:B------:R-:W-:-:S03]  /*0320*/  CS2R R24, SRZ ;  /* 0x0000000000187805 */ /* 0x000fc6000001ff00 */
[----:B------:R-:W-:-:S07]  /*0330*/  IMAD.MOV R7, RZ, RZ, -R7 ;  /* 0x000000ffff077224 */ /* 0x000fce00078e0a07 */
.L_x_15:
[----:B------:R-:W0:Y:S08]  /*0340*/  LDC.64 R8, c[0x0][0x388] ;  /* 0x0000e200ff087b82 */ /* 0x000e300000000a00 */
[----:B------:R-:W1:Y:S01]  /*0350*/  LDC.64 R10, c[0x0][0x390] ;  /* 0x0000e400ff0a7b82 */ /* 0x000e620000000a00 */
[----:B0-----:R-:W-:-:S05]  /*0360*/  IMAD.WIDE R8, R6, 0x4, R8 ;  /* 0x0000000406087825 */ /* 0x001fca00078e0208 */
[----:B------:R-:W2:Y:S04]  /*0370*/  LDG.E R12, desc[UR6][R8.64] ;  /* 0x00000006080c7981 */ /* 0x000ea8000c1e1900 */
[----:B------:R-:W3:Y:S01]  /*0380*/  LDG.E R15, desc[UR6][R8.64+0x4] ;  /* 0x00000406080f7981 */ /* 0x000ee2000c1e1900 */
[----:B-1----:R-:W-:-:S05]  /*0390*/  IMAD.WIDE R10, R6, 0x8, R10 ;  /* 0x00000008060a7825 */ /* 0x002fca00078e020a */
[----:B------:R-:W4:Y:S01]  /*03a0*/  LDG.E.64 R16, desc[UR6][R10.64] ;  /* 0x000000060a107981 */ /* 0x000f22000c1e1b00 */
[----:B--2---:R-:W-:-:S04]  /*03b0*/  IADD3 R13, P1, PT, R12, R4, RZ ;  /* 0x000000040c0d7210 */ /* 0x004fc80007f3e0ff */
[----:B------:R-:W-:Y:S02]  /*03c0*/  LEA.HI.X.SX32 R14, R12, R5, 0x1, P1 ;  /* 0x000000050c0e7211 */ /* 0x000fe400008f0eff */
[----:B------:R-:W-:-:S04]  /*03d0*/  LEA R12, P1, R13, UR4, 0x3 ;  /* 0x000000040d0c7c11 */ /* 0x000fc8000f8218ff */
[----:B------:R-:W-:Y:S02]  /*03e0*/  LEA.HI.X R13, R13, UR5, R14, 0x3, P1 ;  /* 0x000000050d0d7c11 */ /* 0x000fe400088f1c0e */
[----:B------:R-:W2:Y:S04]  /*03f0*/  LDG.E R14, desc[UR6][R8.64+0x8] ;  /* 0x00000806080e7981 */ /* 0x000ea8000c1e1900 */
[----:B------:R-:W4:Y:S01]  /*0400*/  LDG.E.64 R12, desc[UR6][R12.64] ;  /* 0x000000060c0c7981 */ /* 0x000f22000c1e1b00 */
[----:B---3--:R-:W-:-:S04]  /*0410*/  IADD3 R18, P1, PT, R15, R4, RZ ;  /* 0x000000040f127210 */ /* 0x008fc80007f3e0ff */
[----:B------:R-:W-:Y:S02]  /*0420*/  LEA.HI.X.SX32 R19, R15, R5, 0x1, P1 ;  /* 0x000000050f137211 */ /* 0x000fe400008f0eff */
[----:B------:R-:W-:-:S04]  /*0430*/  LEA R26, P1, R18, UR4, 0x3 ;  /* 0x00000004121a7c11 */ /* 0x000fc8000f8218ff */
[----:B------:R-:W-:Y:S02]  /*0440*/  LEA.HI.X R27, R18, UR5, R19, 0x3, P1 ;  /* 0x00000005121b7c11 */ /* 0x000fe400088f1c13 */
[----:B------:R-:W3:Y:S04]  /*0450*/  LDG.E R19, desc[UR6][R8.64+0xc] ;  /* 0x00000c0608137981 */ /* 0x000ee8000c1e1900 */
[----:B------:R-:W5:Y:S04]  /*0460*/  LDG.E.64 R20, desc[UR6][R26.64] ;  /* 0x000000061a147981 */ /* 0x000f68000c1e1b00 */
[----:B------:R-:W3:Y:S01]  /*0470*/  LDG.E R26, desc[UR6][R8.64+0x1c] ;  /* 0x00001c06081a7981 */ /* 0x000ee2000c1e1900 */
[----:B--2---:R-:W-:Y:S01]  /*0480*/  IADD3 R15, P2, PT, R14, R4, RZ ;  /* 0x000000040e0f7210 */ /* 0x004fe20007f5e0ff */
[----:B----4-:R-:W-:-:S02]  /*0490*/  DFMA R24, R16, R12, R24 ;  /* 0x0000000c1018722b */ /* 0x010fc40000000018 */
[----:B------:R-:W5:Y:S01]  /*04a0*/  LDG.E.64 R16, desc[UR6][R10.64+0x8] ;  /* 0x000008060a107981 */ /* 0x000f62000c1e1b00 */
[----:B------:R-:W-:Y:S02]  /*04b0*/  LEA.HI.X.SX32 R18, R14, R5, 0x1, P2 ;  /* 0x000000050e127211 */ /* 0x000fe400010f0eff */
[C---:B------:R-:W-:Y:S01]  /*04c0*/  LEA R14, P1, R15.reuse, UR4, 0x3 ;  /* 0x000000040f0e7c11 */ /* 0x040fe2000f8218ff */
[----:B------:R-:W2:Y:S03]  /*04d0*/  LDG.E.64 R12, desc[UR6][R10.64+0x10] ;  /* 0x000010060a0c7981 */ /* 0x000ea6000c1e1b00 */
[----:B------:R-:W-:Y:S02]  /*04e0*/  LEA.HI.X R15, R15, UR5, R18, 0x3, P1 ;  /* 0x000000050f0f7c11 */ /* 0x000fe400088f1c12 */
[----:B------:R-:W4:Y:S04]  /*04f0*/  LDG.E R18, desc[UR6][R8.64+0x10] ;  /* 0x0000100608127981 */ /* 0x000f28000c1e1900 */
[----:B------:R-:W2:Y:S01]  /*0500*/  LDG.E.64 R14, desc[UR6][R14.64] ;  /* 0x000000060e0e7981 */ /* 0x000ea2000c1e1b00 */
[----:B-----5:R-:W-:Y:S01]  /*0510*/  DFMA R20, R16, R20, R24 ;  /* 0x000000141014722b */ /* 0x020fe20000000018 */
[----:B---3--:R-:W-:-:S02]  /*0520*/  IADD3 R17, P1, PT, R19, R4, RZ ;  /* 0x0000000413117210 */ /* 0x008fc40007f3e0ff */
[----:B------:R-:W3:Y:S02]  /*0530*/  LDG.E R25, desc[UR6][R8.64+0x18] ;  /* 0x0000180608197981 */ /* 0x000ee4000c1e1900 */
[-C--:B------:R-:W-:Y:S02]  /*0540*/  LEA.HI.X.SX32 R24, R19, R5.reuse, 0x1, P1 ;  /* 0x0000000513187211 */ /* 0x080fe400008f0eff */
[C---:B------:R-:W-:Y:S02]  /*0550*/  LEA R16, P1, R17.reuse, UR4, 0x3 ;  /* 0x0000000411107c11 */ /* 0x040fe4000f8218ff */
[C---:B----4-:R-:W-:Y:S02]  /*0560*/  IADD3 R19, P2, PT, R18.reuse, R4, RZ ;  /* 0x0000000412137210 */ /* 0x050fe40007f5e0ff */
[----:B------:R-:W-:Y:S02]  /*0570*/  LEA.HI.X R17, R17, UR5, R24, 0x3, P1 ;  /* 0x0000000511117c11 */ /* 0x000fe400088f1c18 */
[----:B------:R-:W4:Y:S01]  /*0580*/  LDG.E R24, desc[UR6][R8.64+0x14] ;  /* 0x0000140608187981 */ /* 0x000f22000c1e1900 */
[----:B--2---:R-:W-:Y:S01]  /*0590*/  DFMA R12, R12, R14, R20 ;  /* 0x0000000e0c0c722b */ /* 0x004fe20000000014 */
[----:B------:R-:W-:-:S02]  /*05a0*/  LEA.HI.X.SX32 R20, R18, R5, 0x1, P2 ;  /* 0x0000000512147211 */ /* 0x000fc400010f0eff */
[----:B------:R-:W2:Y:S01]  /*05b0*/  LDG.E.64 R14, desc[UR6][R10.64+0x18] ;  /* 0x000018060a0e7981 */ /* 0x000ea2000c1e1b00 */
[----:B------:R-:W-:-:S03]  /*05c0*/  LEA R18, P1, R19, UR4, 0x3 ;  /* 0x0000000413127c11 */ /* 0x000fc6000f8218ff */
[----:B------:R-:W2:Y:S01]  /*05d0*/  LDG.E.64 R16, desc[UR6][R16.64] ;  /* 0x0000000610107981 */ /* 0x000ea2000c1e1b00 */
[----:B------:R-:W-:-:S03]  /*05e0*/  LEA.HI.X R19, R19, UR5, R20, 0x3, P1 ;  /* 0x0000000513137c11 */ /* 0x000fc600088f1c14 */
[----:B------:R-:W5:Y:S04]  /*05f0*/  LDG.E.64 R20, desc[UR6][R10.64+0x20] ;  /* 0x000020060a147981 */ /* 0x000f68000c1e1b00 */
[----:B------:R-:W5:Y:S04]  /*0600*/  LDG.E.64 R18, desc[UR6][R18.64] ;  /* 0x0000000612127981 */ /* 0x000f68000c1e1b00 */
[----:B------:R-:W5:Y:S01]  /*0610*/  LDG.E.64 R8, desc[UR6][R10.64+0x30] ;  /* 0x000030060a087981 */ /* 0x000f62000c1e1b00 */
[----:B----4-:R-:W-:-:S04]  /*0620*/  IADD3 R27, P1, PT, R24, R4, RZ ;  /* 0x00000004181b7210 */ /* 0x010fc80007f3e0ff */
[-C--:B------:R-:W-:Y:S01]  /*0630*/  LEA.HI.X.SX32 R28, R24, R5.reuse, 0x1, P1 ;  /* 0x00000005181c7211 */ /* 0x080fe200008f0eff */
[----:B--2---:R-:W-:Y:S01]  /*0640*/  DFMA R12, R14, R16, R12 ;  /* 0x000000100e0c722b */ /* 0x004fe2000000000c */
[----:B------:R-:W-:Y:S02]  /*0650*/  LEA R14, P1, R27, UR4, 0x3 ;  /* 0x000000041b0e7c11 */ /* 0x000fe4000f8218ff */
[-C--:B---3--:R-:W-:Y:S02]  /*0660*/  IADD3 R24, P2, PT, R25, R4.reuse, RZ ;  /* 0x0000000419187210 */ /* 0x088fe40007f5e0ff */
        /* <DEDUP_REMOVED lines=11> */
[----:B------:R-:W4:Y:S01]  /*0720*/  LDG.E.64 R16, desc[UR6][R16.64] ;  /* 0x0000000610107981 */ /* 0x000f22000c1e1b00 */
[----:B------:R-:W-:-:S06]  /*0730*/  LEA.HI.X R19, R19, UR5, R26, 0x3, P1 ;  /* 0x0000000513137c11 */ /* 0x000fcc00088f1c1a */
[----:B------:R-:W3:Y:S01]  /*0740*/  LDG.E.64 R18, desc[UR6][R18.64] ;  /* 0x0000000612127981 */ /* 0x000ee2000c1e1b00 */
[----:B------:R-:W-:-:S05]  /*0750*/  VIADD R7, R7, 0x8 ;  /* 0x0000000807077836 */ /* 0x000fca0000000000 */
[----:B------:R-:W-:Y:S01]  /*0760*/  ISETP.NE.AND P1, PT, R7, RZ, PT ;  /* 0x000000ff0700720c */ /* 0x000fe20003f25270 */
[----:B------:R-:W-:Y:S01]  /*0770*/  VIADD R6, R6, 0x8 ;  /* 0x0000000806067836 */ /* 0x000fe20000000000 */
[----:B--2---:R-:W-:-:S08]  /*0780*/  DFMA R12, R12, R14, R20 ;  /* 0x0000000e0c0c722b */ /* 0x004fd00000000014 */
[----:B----4-:R-:W-:-:S08]  /*0790*/  DFMA R8, R8, R16, R12 ;  /* 0x000000100808722b */ /* 0x010fd0000000000c */
[----:B---3--:R-:W-:Y:S01]  /*07a0*/  DFMA R24, R24, R18, R8 ;  /* 0x000000121818722b */ /* 0x008fe20000000008 */
[----:B------:R-:W-:Y:S10]  /*07b0*/  @P1 BRA `(.L_x_15) ;  /* 0xfffffff800e01947 */ /* 0x000ff4000383ffff */
.L_x_14:
[----:B------:R-:W-:Y:S05]  /*07c0*/  BSYNC.RECONVERGENT B1 ;  /* 0x0000000000017941 */ /* 0x000fea0003800200 */
.L_x_13:
        /* <DEDUP_REMOVED lines=10> */
[----:B------:R-:W3:Y:S04]  /*0870*/  LDG.E R9, desc[UR6][R26.64] ;  /* 0x000000061a097981 */ /* 0x000ee8000c1e1900 */
[----:B------:R-:W4:Y:S04]  /*0880*/  LDG.E R10, desc[UR6][R26.64+0x4] ;  /* 0x000004061a0a7981 */ /* 0x000f28000c1e1900 */
[----:B------:R-:W5:Y:S01]  /*0890*/  LDG.E R8, desc[UR6][R26.64+0x8] ;  /* 0x000008061a087981 */ /* 0x000f62000c1e1900 */
[----:B--2---:R-:W-:-:S03]  /*08a0*/  IMAD.WIDE R14, R6, 0x8, R14 ;  /* 0x00000008060e7825 */ /* 0x004fc600078e020e */
[----:B------:R-:W2:Y:S04]  /*08b0*/  LDG.E R20, desc[UR6][R26.64+0xc] ;  /* 0x00000c061a147981 */ /* 0x000ea8000c1e1900 */
[----:B------:R-:W2:Y:S01]  /*08c0*/  LDG.E.64 R16, desc[UR6][R14.64] ;  /* 0x000000060e107981 */ /* 0x000ea2000c1e1b00 */
[----:B---3--:R-:W-:-:S04]  /*08d0*/  IADD3 R11, P1, PT, R9, R4, RZ ;  /* 0x00000004090b7210 */ /* 0x008fc80007f3e0ff */
[----:B------:R-:W-:Y:S02]  /*08e0*/  LEA.HI.X.SX32 R12, R9, R5, 0x1, P1 ;  /* 0x00000005090c7211 */ /* 0x000fe400008f0eff */
[----:B-1----:R-:W-:-:S04]  /*08f0*/  LEA R18, P1, R11, UR12, 0x3 ;  /* 0x0000000c0b127c11 */ /* 0x002fc8000f8218ff */
[----:B------:R-:W-:-:S06]  /*0900*/  LEA.HI.X R19, R11, UR13, R12, 0x3, P1 ;  /* 0x0000000d0b137c11 */ /* 0x000fcc00088f1c0c */
[----:B------:R-:W3:Y:S01]  /*0910*/  LDG.E.64 R18, desc[UR6][R18.64] ;  /* 0x0000000612127981 */ /* 0x000ee2000c1e1b00 */
[----:B----4-:R-:W-:-:S04]  /*0920*/  IADD3 R11, P1, PT, R10, R4, RZ ;  /* 0x000000040a0b7210 */ /* 0x010fc80007f3e0ff */
[-C--:B------:R-:W-:Y:S02]  /*0930*/  LEA.HI.X.SX32 R10, R10, R5.reuse, 0x1, P1 ;  /* 0x000000050a0a7211 */ /* 0x080fe400008f0eff */
[C---:B------:R-:W-:Y:S02]  /*0940*/  LEA R12, P1, R11.reuse, UR12, 0x3 ;  /* 0x0000000c0b0c7c11 */ /* 0x040fe4000f8218ff */
[C---:B-----5:R-:W-:Y:S02]  /*0950*/  IADD3 R9, P2, PT, R8.reuse, R4, RZ ;  /* 0x0000000408097210 */ /* 0x060fe40007f5e0ff */
[----:B------:R-:W-:Y:S02]  /*0960*/  LEA.HI.X R13, R11, UR13, R10, 0x3, P1 ;  /* 0x0000000d0b0d7c11 */ /* 0x000fe400088f1c0a */
[----:B------:R-:W-:Y:S01]  /*0970*/  LEA.HI.X.SX32 R28, R8, R5, 0x1, P2 ;  /* 0x00000005081c7211 */ /* 0x000fe200010f0eff */
[----:B------:R-:W4:Y:S01]  /*0980*/  LDG.E.64 R10, desc[UR6][R14.64+0x8] ;  /* 0x000008060e0a7981 */ /* 0x000f22000c1e1b00 */
[----:B------:R-:W-:-:S02]  /*0990*/  LEA R8, P1, R9, UR12, 0x3 ;  /* 0x0000000c09087c11 */ /* 0x000fc4000f8218ff */
[----:B--2---:R-:W-:Y:S01]  /*09a0*/  IADD3 R21, P2, PT, R20, R4, RZ ;  /* 0x0000000414157210 */ /* 0x004fe20007f5e0ff */
[----:B------:R-:W4:Y:S01]  /*09b0*/  LDG.E.64 R12, desc[UR6][R12.64] ;  /* 0x000000060c0c7981 */ /* 0x000f22000c1e1b00 */
[----:B------:R-:W-:-:S06]  /*09c0*/  LEA.HI.X R9, R9, UR13, R28, 0x3, P1 ;  /* 0x0000000d09097c11 */ /* 0x000fcc00088f1c1c */
[----:B------:R-:W2:Y:S01]  /*09d0*/  LDG.E.64 R8, desc[UR6][R8.64] ;  /* 0x0000000608087981 */ /* 0x000ea2000c1e1b00 */
[----:B---3--:R-:W-:Y:S01]  /*09e0*/  DFMA R16, R16, R18, R24 ;  /* 0x000000121010722b */ /* 0x008fe20000000018 */
[----:B------:R-:W-:Y:S02]  /*09f0*/  LEA.HI.X.SX32 R24, R20, R5, 0x1, P2 ;  /* 0x0000000514187211 */ /* 0x000fe400010f0eff */
[----:B------:R-:W2:Y:S01]  /*0a00*/  LDG.E.64 R18, desc[UR6][R14.64+0x10] ;  /* 0x000010060e127981 */ /* 0x000ea2000c1e1b00 */
[----:B------:R-:W-:-:S04]  /*0a10*/  LEA R20, P1, R21, UR12, 0x3 ;  /* 0x0000000c15147c11 */ /* 0x000fc8000f8218ff */
[----:B------:R-:W-:Y:S02]  /*0a20*/  LEA.HI.X R21, R21, UR13, R24, 0x3, P1 ;  /* 0x0000000d15157c11 */ /* 0x000fe400088f1c18 */
[----:B------:R-:W3:Y:S04]  /*0a30*/  LDG.E.64 R24, desc[UR6][R14.64+0x18] ;  /* 0x000018060e187981 */ /* 0x000ee8000c1e1b00 */
[----:B------:R-:W3:Y:S01]  /*0a40*/  LDG.E.64 R20, desc[UR6][R20.64] ;  /* 0x0000000614147981 */ /* 0x000ee2000c1e1b00 */
[----:B----4-:R-:W-:Y:S01]  /*0a50*/  DFMA R10, R10, R12, R16 ;  /* 0x0000000c0a0a722b */ /* 0x010fe20000000010 */
[----:B------:R-:W-:-:S07]  /*0a60*/  VIADD R6, R6, 0x4 ;  /* 0x0000000406067836 */ /* 0x000fce0000000000 */
[----:B--2---:R-:W-:-:S08]  /*0a70*/  DFMA R10, R18, R8, R10 ;  /* 0x00000008120a722b */ /* 0x004fd0000000000a */
[----:B---3--:R-:W-:-:S11]  /*0a80*/  DFMA R24, R24, R20, R10 ;  /* 0x000000141818722b */ /* 0x008fd6000000000a */
.L_x_17:
[----:B------:R-:W-:Y:S05]  /*0a90*/  BSYNC.RECONVERGENT B1 ;  /* 0x0000000000017941 */ /* 0x000fea0003800200 */
.L_x_16:
        /* <DEDUP_REMOVED lines=15> */
[C---:B-1----:R-:W-:Y:S02]  /*0b90*/  LEA R8, P1, R9.reuse, UR12, 0x3 ;  /* 0x0000000c09087c11 */ /* 0x042fe4000f8218ff */
[C---:B----4-:R-:W-:Y:S02]  /*0ba0*/  IADD3 R7, P2, PT, R16.reuse, R4, RZ ;  /* 0x0000000410077210 */ /* 0x050fe40007f5e0ff */
        /* <DEDUP_REMOVED lines=11> */
.L_x_19:
[----:B------:R-:W-:Y:S05]  /*0c60*/  BSYNC.RECONVERGENT B1 ;  /* 0x0000000000017941 */ /* 0x000fea0003800200 */
.L_x_18:
        /* <DEDUP_REMOVED lines=14> */
.L_x_12:
[----:B------:R-:W-:Y:S05]  /*0d50*/  BSYNC.RECONVERGENT B0 ;  /* 0x0000000000007941 */ /* 0x000fea0003800200 */
.L_x_11:
[----:B------:R-:W0:Y:S01]  /*0d60*/  LDC.64 R4, c[0x0][0x3c8] ;  /* 0x0000f200ff047b82 */ /* 0x000e220000000a00 */
[----:B------:R-:W-:-:S04]  /*0d70*/  IMAD R3, R3, UR9, R0 ;  /* 0x0000000903037c24 */ /* 0x000fc8000f8e0200 */
[----:B------:R-:W-:-:S04]  /*0d80*/  IMAD R3, R3, UR10, R2 ;  /* 0x0000000a03037c24 */ /* 0x000fc8000f8e0202 */
[----:B0-----:R-:W-:-:S05]  /*0d90*/  IMAD.WIDE R2, R3, 0x8, R4 ;  /* 0x0000000803027825 */ /* 0x001fca00078e0204 */
[----:B------:R-:W-:Y:S01]  /*0da0*/  STG.E.64 desc[UR6][R2.64], R24 ;  /* 0x0000001802007986 */ /* 0x000fe2000c101b06 */
[----:B------:R-:W-:Y:S05]  /*0db0*/  EXIT ;  /* 0x000000000000794d */ /* 0x000fea0003800000 */
.L_x_20:
        /* <DEDUP_REMOVED lines=12> */
.L_x_358:


//--------------------- .text._Z15sconv_relu_baseIdEvPKiS1_PKT_S4_iiiiiiiiS4_PS2_iii --------------------------
	.section	.text._Z15sconv_relu_baseIdEvPKiS1_PKT_S4_iiiiiiiiS4_PS2_iii,"ax",@progbits
	.align	128
        .global         _Z15sconv_relu_baseIdEvPKiS1_PKT_S4_iiiiiiiiS4_PS2_iii
        .type           _Z15sconv_relu_baseIdEvPKiS1_PKT_S4_iiiiiiiiS4_PS2_iii,@function
        .size           _Z15sconv_relu_baseIdEvPKiS1_PKT_S4_iiiiiiiiS4_PS2_iii,(.L_x_359 - _Z15sconv_relu_baseIdEvPKiS1_PKT_S4_iiiiiiiiS4_PS2_iii)
        .other          _Z15sconv_relu_baseIdEvPKiS1_PKT_S4_iiiiiiiiS4_PS2_iii,@"STO_CUDA_ENTRY STV_DEFAULT"
_Z15sconv_relu_baseIdEvPKiS1_PKT_S4_iiiiiiiiS4_PS2_iii:
.text._Z15sconv_relu_baseIdEvPKiS1_PKT_S4_iiiiiiiiS4_PS2_iii:
        /* <DEDUP_REMOVED lines=21> */
[----:B------:R-:W2:Y:S06]  /*0150*/  LDCU UR4, c[0x0][0x3ac] ;  /* 0x00007580ff0477ac */ /* 0x000eac0008000800 */
[----:B------:R-:W3:Y:S01]  /*0160*/  LDC.64 R24, c[0x0][0x3c0] ;  /* 0x0000f000ff187b82 */ /* 0x000ee20000000a00 */
[----:B------:R-:W2:Y:S01]  /*0170*/  LDCU UR5, c[0x0][0x3a4] ;  /* 0x00007480ff0577ac */ /* 0x000ea20008000800 */
[----:B------:R-:W4:Y:S01]  /*0180*/  LDCU.64 UR12, c[0x0][0x3b0] ;  /* 0x00007600ff0c77ac */ /* 0x000f220008000a00 */
[----:B0-----:R-:W-:-:S05]  /*0190*/  IMAD.WIDE.U32 R4, R3, 0x4, R4 ;  /* 0x0000000403047825 */ /* 0x001fca00078e0004 */
[----:B-1----:R-:W4:Y:S04]  /*01a0*/  LDG.E R8, desc[UR6][R4.64] ;  /* 0x0000000604087981 */ /* 0x002f28000c1e1900 */
[----:B------:R0:W4:Y:S01]  /*01b0*/  LDG.E R9, desc[UR6][R4.64+0x4] ;  /* 0x0000040604097981 */ /* 0x000122000c1e1900 */
[----:B---3--:R-:W-:-:S06]  /*01c0*/  IMAD.WIDE.U32 R24, R3, 0x8, R24 ;  /* 0x0000000803187825 */ /* 0x008fcc00078e0018 */
[----:B------:R-:W5:Y:S01]  /*01d0*/  LDG.E.64 R24, desc[UR6][R24.64] ;  /* 0x0000000618187981 */ /* 0x000f62000c1e1b00 */
[----:B--2---:R-:W-:Y:S01]  /*01e0*/  UIADD3 UR4, UPT, UPT, UR4, UR5, URZ ;  /* 0x0000000504047290 */ /* 0x004fe2000fffe0ff */
[----:B----4-:R-:W-:Y:S01]  /*01f0*/  IMAD R6, R0, UR12, RZ ;  /* 0x0000000c00067c24 */ /* 0x010fe2000f8e02ff */
[----:B------:R-:W-:Y:S01]  /*0200*/  BSSY.RECONVERGENT B0, `(.L_x_21) ;  /* 0x00000b5000007945 */ /* 0x000fe20003800200 */
[----:B------:R-:W-:-:S03]  /*0210*/  IMAD R7, R2, UR13, RZ ;  /* 0x0000000d02077c24 */ /* 0x000fc6000f8e02ff */
[----:B------:R-:W-:-:S05]  /*0220*/  IMAD R6, R6, UR4, RZ ;  /* 0x0000000406067c24 */ /* 0x000fca000f8e02ff */
[----:B0-----:R-:W-:Y:S01]  /*0230*/  IADD3 R5, P1, PT, R6, R7, RZ ;  /* 0x0000000706057210 */ /* 0x001fe20007f3e0ff */
[----:B------:R-:W0:Y:S01]  /*0240*/  LDCU.64 UR4, c[0x0][0x398] ;  /* 0x00007300ff0477ac */ /* 0x000e220008000a00 */
[----:B------:R-:W-:-:S04]  /*0250*/  SHF.R.S32.HI R7, RZ, 0x1f, R7 ;  /* 0x0000001fff077819 */ /* 0x000fc80000011407 */
[----:B------:R-:W-:Y:S02]  /*0260*/  LEA.HI.X.SX32 R6, R6, R7, 0x1, P1 ;  /* 0x0000000706067211 */ /* 0x000fe400008f0eff */
[----:B------:R-:W-:-:S13]  /*0270*/  ISETP.GE.AND P0, PT, R8, R9, PT ;  /* 0x000000090800720c */ /* 0x000fda0003f06270 */
[----:B0-----:R-:W-:Y:S05]  /*0280*/  @P0 BRA `(.L_x_22) ;  /* 0x0000000800b00947 */ /* 0x001fea0003800000 */
[----:B------:R-:W-:Y:S01]  /*0290*/  IMAD.MOV.U32 R4, RZ, RZ, R8 ;  /* 0x000000ffff047224 */ /* 0x000fe200078e0008 */
[----:B------:R-:W-:Y:S04]  /*02a0*/  BSSY.RECONVERGENT B1, `(.L_x_23) ;  /* 0x0000052000017945 */ /* 0x000fe80003800200 */
[----:B------:R-:W-:-:S05]  /*02b0*/  VIADDMNMX R9, R4, 0x1, R9, !PT ;  /* 0x0000000104097846 */ /* 0x000fca0007800109 */
[----:B------:R-:W-:Y:S02]  /*02c0*/  IMAD.IADD R22, R9, 0x1, -R4 ;  /* 0x0000000109167824 */ /* 0x000fe400078e0a04 */
[----:B------:R-:W-:-:S03]  /*02d0*/  IMAD.IADD R9, R4, 0x1, -R9 ;  /* 0x0000000104097824 */ /* 0x000fc600078e0a09 */
[----:B------:R-:W-:Y:S02]  /*02e0*/  LOP3.LUT R23, R22, 0x7, RZ, 0xc0, !PT ;  /* 0x0000000716177812 */ /* 0x000fe400078ec0ff */
[----:B------:R-:W-:Y:S02]  /*02f0*/  ISETP.GT.U32.AND P1, PT, R9, -0x8, PT ;  /* 0xfffffff80900780c */ /* 0x000fe40003f24070 */
[----:B------:R-:W-:-:S11]  /*0300*/  ISETP.NE.AND P0, PT, R23, RZ, PT ;  /* 0x000000ff1700720c */ /* 0x000fd60003f05270 */
[----:B------:R-:W-:Y:S05]  /*0310*/  @P1 BRA `(.L_x_24) ;  /* 0x0000000400281947 */ /* 0x000fea0003800000 */
[----:B------:R-:W-:-:S05]  /*0320*/  LOP3.LUT R7, R22, 0xfffffff8, RZ, 0xc0, !PT ;  /* 0xfffffff816077812 */ /* 0x000fca00078ec0ff */
[----:B------:R-:W-:-:S07]  /*0330*/  IMAD.MOV R7, RZ, RZ, -R7 ;  /* 0x000000ffff077224 */ /* 0x000fce00078e0a07 */
.L_x_25:
        /* <DEDUP_REMOVED lines=18> */
[----:B------:R-:W3:Y:S04]  /*0460*/  LDG.E.64 R20, desc[UR6][R26.64] ;  /* 0x000000061a147981 */ /* 0x000ee8000c1e1b00 */
[----:B------:R-:W3:Y:S01]  /*0470*/  LDG.E R26, desc[UR6][R8.64+0x1c] ;  /* 0x00001c06081a7981 */ /* 0x000ee2000c1e1900 */
[----:B--2---:R-:W-:Y:S01]  /*0480*/  IADD3 R15, P2, PT, R14, R5, RZ ;  /* 0x000000050e0f7210 */ /* 0x004fe20007f5e0ff */
[----:B----45:R-:W-:-:S02]  /*0490*/  DFMA R24, R16, R12, R24 ;  /* 0x0000000c1018722b */ /* 0x030fc40000000018 */
[----:B------:R-:W3:Y:S01]  /*04a0*/  LDG.E.64 R16, desc[UR6][R10.64+0x8] ;  /* 0x000008060a107981 */ /* 0x000ee2000c1e1b00 */
[----:B------:R-:W-:Y:S02]  /*04b0*/  LEA.HI.X.SX32 R18, R14, R6, 0x1, P2 ;  /* 0x000000060e127211 */ /* 0x000fe400010f0eff */
[C---:B------:R-:W-:Y:S01]  /*04c0*/  LEA R14, P1, R15.reuse, UR4, 0x3 ;  /* 0x000000040f0e7c11 */ /* 0x040fe2000f8218ff */
[----:B------:R-:W2:Y:S03]  /*04d0*/  LDG.E.64 R12, desc[UR6][R10.64+0x10] ;  /* 0x000010060a0c7981 */ /* 0x000ea6000c1e1b00 */
[----:B------:R-:W-:Y:S02]  /*04e0*/  LEA.HI.X R15, R15, UR5, R18, 0x3, P1 ;  /* 0x000000050f0f7c11 */ /* 0x000fe400088f1c12 */
[----:B------:R-:W4:Y:S04]  /*04f0*/  LDG.E R18, desc[UR6][R8.64+0x10] ;  /* 0x0000100608127981 */ /* 0x000f28000c1e1900 */
[----:B------:R-:W2:Y:S01]  /*0500*/  LDG.E.64 R14, desc[UR6][R14.64] ;  /* 0x000000060e0e7981 */ /* 0x000ea2000c1e1b00 */
[----:B---3--:R-:W-:Y:S01]  /*0510*/  DFMA R20, R16, R20, R24 ;  /* 0x000000141014722b */ /* 0x008fe20000000018 */
[----:B------:R-:W-:-:S02]  /*0520*/  IADD3 R17, P1, PT, R19, R5, RZ ;  /* 0x0000000513117210 */ /* 0x000fc40007f3e0ff */
        /* <DEDUP_REMOVED lines=12> */
[----:B------:R-:W3:Y:S04]  /*05f0*/  LDG.E.64 R20, desc[UR6][R10.64+0x20] ;  /* 0x000020060a147981 */ /* 0x000ee8000c1e1b00 */
[----:B------:R-:W3:Y:S04]  /*0600*/  LDG.E.64 R18, desc[UR6][R18.64] ;  /* 0x0000000612127981 */ /* 0x000ee8000c1e1b00 */
[----:B------:R-:W3:Y:S01]  /*0610*/  LDG.E.64 R8, desc[UR6][R10.64+0x30] ;  /* 0x000030060a087981 */ /* 0x000ee2000c1e1b00 */
[----:B----4-:R-:W-:-:S04]  /*0620*/  IADD3 R27, P1, PT, R24, R5, RZ ;  /* 0x00000005181b7210 */ /* 0x010fc80007f3e0ff */
[-C--:B------:R-:W-:Y:S01]  /*0630*/  LEA.HI.X.SX32 R28, R24, R6.reuse, 0x1, P1 ;  /* 0x00000006181c7211 */ /* 0x080fe200008f0eff */
[----:B--2---:R-:W-:Y:S01]  /*0640*/  DFMA R12, R14, R16, R12 ;  /* 0x000000100e0c722b */ /* 0x004fe2000000000c */
[----:B------:R-:W-:Y:S02]  /*0650*/  LEA R14, P1, R27, UR4, 0x3 ;  /* 0x000000041b0e7c11 */ /* 0x000fe4000f8218ff */
[-C--:B---3--:R-:W-:Y:S02]  /*0660*/  IADD3 R24, P2, PT, R25, R5.reuse, RZ ;  /* 0x0000000519187210 */ /* 0x088fe40007f5e0ff */
[----:B------:R-:W-:Y:S02]  /*0670*/  LEA.HI.X R15, R27, UR5, R28, 0x3, P1 ;  /* 0x000000051b0f7c11 */ /* 0x000fe400088f1c1c */
[----:B------:R-:W-:Y:S01]  /*0680*/  LEA.HI.X.SX32 R25, R25, R6, 0x1, P2 ;  /* 0x0000000619197211 */ /* 0x000fe200010f0eff */
[----:B------:R-:W-:Y:S01]  /*0690*/  DFMA R20, R20, R18, R12 ;  /* 0x000000121414722b */ /* 0x000fe2000000000c */
        /* <DEDUP_REMOVED lines=18> */
.L_x_24:
[----:B------:R-:W-:Y:S05]  /*07c0*/  BSYNC.RECONVERGENT B1 ;  /* 0x0000000000017941 */ /* 0x000fea0003800200 */
.L_x_23:
        /* <DEDUP_REMOVED lines=12> */
[----:B------:R-:W4:Y:S01]  /*0890*/  LDG.E R8, desc[UR6][R26.64+0x8] ;  /* 0x000008061a087981 */ /* 0x000f22000c1e1900 */
        /* <DEDUP_REMOVED lines=11> */
[C---:B------:R-:W-:Y:S02]  /*0950*/  IADD3 R9, P2, PT, R8.reuse, R5, RZ ;  /* 0x0000000508097210 */ /* 0x040fe40007f5e0ff */
        /* <DEDUP_REMOVED lines=8> */
[----:B---3-5:R-:W-:Y:S01]  /*09e0*/  DFMA R16, R16, R18, R24 ;  /* 0x000000121010722b */ /* 0x028fe20000000018 */
        /* <DEDUP_REMOVED lines=10> */
.L_x_27:
[----:B------:R-:W-:Y:S05]  /*0a90*/  BSYNC.RECONVERGENT B1 ;  /* 0x0000000000017941 */ /* 0x000fea0003800200 */
.L_x_26:
        /* <DEDUP_REMOVED lines=26> */
[----:B--2--5:R-:W-:-:S08]  /*0c40*/  DFMA R12, R12, R8, R24 ;  /* 0x000000080c0c722b */ /* 0x024fd00000000018 */
[----:B---3--:R-:W-:-:S11]  /*0c50*/  DFMA R24, R16, R14, R12 ;  /* 0x0000000e1018722b */ /* 0x008fd6000000000c */
.L_x_29:
[----:B------:R-:W-:Y:S05]  /*0c60*/  BSYNC.RECONVERGENT B1 ;  /* 0x0000000000017941 */ /* 0x000fea0003800200 */
.L_x_28:
[----:B------:R-:W-:Y:S05]  /*0c70*/  @P0 BRA `(.L_x_22) ;  /* 0x0000000000340947 */ /* 0x000fea0003800000 */
[----:B------:R-:W0:Y:S01]  /*0c80*/  LDC.64 R8, c[0x0][0x388] ;  /* 0x0000e200ff087b82 */ /* 0x000e220000000a00 */
[----:B------:R-:W1:Y:S07]  /*0c90*/  LDCU.64 UR12, c[0x0][0x398] ;  /* 0x00007300ff0c77ac */ /* 0x000e6e0008000a00 */
[----:B------:R-:W2:Y:S01]  /*0ca0*/  LDC.64 R10, c[0x0][0x390] ;  /* 0x0000e400ff0a7b82 */ /* 0x000ea20000000a00 */
[----:B0-----:R-:W-:-:S06]  /*0cb0*/  IMAD.WIDE R8, R4, 0x4, R8 ;  /* 0x0000000404087825 */ /* 0x001fcc00078e0208 */
[----:B------:R-:W3:Y:S02]  /*0cc0*/  LDG.E R8, desc[UR6][R8.64] ;  /* 0x0000000608087981 */ /* 0x000ee4000c1e1900 */
[----:B---3--:R-:W-:Y:S01]  /*0cd0*/  IADD3 R7, P0, PT, R8, R5, RZ ;  /* 0x0000000508077210 */ /* 0x008fe20007f1e0ff */
[----:B--2---:R-:W-:-:S03]  /*0ce0*/  IMAD.WIDE R4, R4, 0x8, R10 ;  /* 0x0000000804047825 */ /* 0x004fc600078e020a */
[----:B------:R-:W-:Y:S02]  /*0cf0*/  LEA.HI.X.SX32 R12, R8, R6, 0x1, P0 ;  /* 0x00000006080c7211 */ /* 0x000fe400000f0eff */
[C---:B-1----:R-:W-:Y:S01]  /*0d00*/  LEA R6, P0, R7.reuse, UR12, 0x3 ;  /* 0x0000000c07067c11 */ /* 0x042fe2000f8018ff */
[----:B------:R-:W2:Y:S03]  /*0d10*/  LDG.E.64 R4, desc[UR6][R4.64] ;  /* 0x0000000604047981 */ /* 0x000ea6000c1e1b00 */
[----:B------:R-:W-:-:S06]  /*0d20*/  LEA.HI.X R7, R7, UR13, R12, 0x3, P0 ;  /* 0x0000000d07077c11 */ /* 0x000fcc00080f1c0c */
[----:B------:R-:W2:Y:S02]  /*0d30*/  LDG.E.64 R6, desc[UR6][R6.64] ;  /* 0x0000000606067981 */ /* 0x000ea4000c1e1b00 */
[----:B--2--5:R-:W-:-:S11]  /*0d40*/  DFMA R24, R4, R6, R24 ;  /* 0x000000060418722b */ /* 0x024fd60000000018 */
.L_x_22:
[----:B------:R-:W-:Y:S05]  /*0d50*/  BSYNC.RECONVERGENT B0 ;  /* 0x0000000000007941 */ /* 0x000fea0003800200 */
.L_x_21:
[----:B------:R-:W0:Y:S01]  /*0d60*/  LDC.64 R4, c[0x0][0x3c8] ;  /* 0x0000f200ff047b82 */ /* 0x000e220000000a00 */
[----:B-----5:R-:W-:Y:S01]  /*0d70*/  DSETP.MAX.AND P0, P1, RZ, R24, PT ;  /* 0x00000018ff00722a */ /* 0x020fe2000390f000 */
[----:B------:R-:W-:Y:S02]  /*0d80*/  IMAD R3, R3, UR9, R0 ;  /* 0x0000000903037c24 */ /* 0x000fe4000f8e0200 */
[----:B------:R-:W-:Y:S02]  /*0d90*/  IMAD.MOV.U32 R0, RZ, RZ, RZ ;  /* 0x000000ffff007224 */ /* 0x000fe400078e00ff */
[----:B------:R-:W-:Y:S02]  /*0da0*/  IMAD R3, R3, UR10, R2 ;  /* 0x0000000a03037c24 */ /* 0x000fe4000f8e0202 */
[----:B------:R-:W-:Y:S01]  /*0db0*/  IMAD.MOV.U32 R7, RZ, RZ, R24 ;  /* 0x000000ffff077224 */ /* 0x000fe200078e0018 */
[----:B------:R-:W-:Y:S01]  /*0dc0*/  FSEL R9, R0, R25, P0 ;  /* 0x0000001900097208 */ /* 0x000fe20000000000 */
[----:B------:R-:W-:-:S05]  /*0dd0*/  IMAD.MOV.U32 R2, RZ, RZ, RZ ;  /* 0x000000ffff027224 */ /* 0x000fca00078e00ff */
[----:B------:R-:W-:Y:S02]  /*0de0*/  @P1 LOP3.LUT R9, R25, 0x80000, RZ, 0xfc, !PT ;  /* 0x0008000019091812 */ /* 0x000fe400078efcff */
[----:B------:R-:W-:Y:S01]  /*0df0*/  SEL R2, R2, R7, P0 ;  /* 0x0000000702027207 */ /* 0x000fe20000000000 */
[----:B0-----:R-:W-:-:S04]  /*0e00*/  IMAD.WIDE R4, R3, 0x8, R4 ;  /* 0x0000000803047825 */ /* 0x001fc800078e0204 */
[----:B------:R-:W-:-:S05]  /*0e10*/  IMAD.MOV.U32 R3, RZ, RZ, R9 ;  /* 0x000000ffff037224 */ /* 0x000fca00078e0009 */
[----:B------:R-:W-:Y:S01]  /*0e20*/  STG.E.64 desc[UR6][R4.64], R2 ;  /* 0x0000000204007986 */ /* 0x000fe2000c101b06 */
[----:B------:R-:W-:Y:S05]  /*0e30*/  EXIT ;  /* 0x000000000000794d */ /* 0x000fea0003800000 */
.L_x_30:
        /* <DEDUP_REMOVED lines=12> */
.L_x_359:


//--------------------- .text._Z17sconv_batch_tiledIdLi2ELi16ELi16ELi56ELi1ELi0EEvPKiS1_PKT_S4_iiiiiiiiiS4_PS2_iiii --------------------------
	.section	.text._Z17sconv_batch_tiledIdLi2ELi16ELi16ELi56ELi1ELi0EEvPKiS1_PKT_S4_iiiiiiiiiS4_PS2_iiii,"ax",@progbits
	.align	128
        .global         _Z17sconv_batch_tiledIdLi2ELi16ELi16ELi56ELi1ELi0EEvPKiS1_PKT_S4_iiiiiiiiiS4_PS2_iiii
        .type           _Z17sconv_batch_tiledIdLi2ELi16ELi16ELi56ELi1ELi0EEvPKiS1_PKT_S4_iiiiiiiiiS4_PS2_iiii,@function
        .size           _Z17sconv_batch_tiledIdLi2ELi16ELi16ELi56ELi1ELi0EEvPKiS1_PKT_S4_iiiiiiiiiS4_PS2_iiii,(.L_x_360 - _Z17sconv_batch_tiledIdLi2ELi16ELi16ELi56ELi1ELi0EEvPKiS1_PKT_S4_iiiiiiiiiS4_PS2_iiii)
        .other          _Z17sconv_batch_tiledIdLi2ELi16ELi16ELi56ELi1ELi0EEvPKiS1_PKT_S4_iiiiiiiiiS4_PS2_iiii,@"STO_CUDA_ENTRY STV_DEFAULT"
_Z17sconv_batch_tiledIdLi2ELi16ELi16ELi56ELi1ELi0EEvPKiS1_PKT_S4_iiiiiiiiiS4_PS2_iiii:
.text._Z17sconv_batch_tiledIdLi2ELi16ELi16ELi56ELi1ELi0EEvPKiS1_PKT_S4_iiiiiiiiiS4_PS2_iiii:
[----:B------:R-:W-:Y:S08]  /*0000*/  LDC R1, c[0x0][0x37c] ;  /* 0x0000df00ff017b82 */ /* 0x000ff00000000800 */
[----:B------:R-:W0:Y:S01]  /*0010*/  LDC R9, c[0x0][0x3d8] ;  /* 0x0000f600ff097b82 */ /* 0x000e220000000800 */
[----:B------:R-:W1:Y:S01]  /*0020*/  S2R R5, SR_TID.Z ;  /* 0x0000000000057919 */ /* 0x000e620000002300 */
[----:B------:R-:W2:Y:S06]  /*0030*/  LDCU.64 UR8, c[0x0][0x358] ;  /* 0x00006b00ff0877ac */ /* 0x000eac0008000a00 */
[----:B------:R-:W3:Y:S08]  /*0040*/  LDC R8, c[0x0][0x364] ;  /* 0x0000d900ff087b82 */ /* 0x000ef00000000800 */
[----:B------:R-:W1:Y:S01]  /*0050*/  S2UR UR4, SR_CTAID.Z ;  /* 0x00000000000479c3 */ /* 0x000e620000002700 */
[----:B------:R-:W4:Y:S01]  /*0060*/  S2R R10, SR_TID.X ;  /* 0x00000000000a7919 */ /* 0x000f220000002100 */
[----:B------:R-:W0:Y:S02]  /*0070*/  LDCU.64 UR10, c[0x0][0x398] ;  /* 0x00007300ff0a77ac */ /* 0x000e240008000a00 */
[----:B0-----:R-:W-:-:S04]  /*0080*/  IABS R7, R9 ;  /* 0x0000000900077213 */ /* 0x001fc80000000000 */
[----:B------:R-:W4:Y:S01]  /*0090*/  LDC R27, c[0x0][0x360] ;  /* 0x0000d800ff1b7b82 */ /* 0x000f220000000800 */
[----:B------:R-:W0:Y:S07]  /*00a0*/  I2F.RP R4, R7 ;  /* 0x0000000700047306 */ /* 0x000e2e0000209400 */
[----:B------:R-:W1:Y:S01]  /*00b0*/  LDC R0, c[0x0][0x368] ;  /* 0x0000da00ff007b82 */ /* 0x000e620000000800 */
[----:B0-----:R-:W0:Y:S01]  /*00c0*/  MUFU.RCP R4, R4 ;  /* 0x0000000400047308 */ /* 0x001e220000001000 */
[----:B-1----:R-:W-:-:S02]  /*00d0*/  IMAD R0, R0, UR4, R5 ;  /* 0x0000000400007c24 */ /* 0x002fc4000f8e0205 */
[----:B0-----:R-:W-:-:S05]  /*00e0*/  VIADD R2, R4, 0xffffffe ;  /* 0x0ffffffe04027836 */ /* 0x001fca0000000000 */
[----:B------:R0:W1:Y:S02]  /*00f0*/  F2I.FTZ.U32.TRUNC.NTZ R3, R2 ;  /* 0x0000000200037305 */ /* 0x000064000021f000 */
[----:B0-----:R-:W-:Y:S02]  /*0100*/  IMAD.MOV.U32 R2, RZ, RZ, RZ ;  /* 0x000000ffff027224 */ /* 0x001fe400078e00ff */
[----:B-1----:R-:W-:-:S04]  /*0110*/  IMAD.MOV R6, RZ, RZ, -R3 ;  /* 0x000000ffff067224 */ /* 0x002fc800078e0a03 */
[----:B------:R-:W-:Y:S01]  /*0120*/  IMAD R5, R6, R7, RZ ;  /* 0x0000000706057224 */ /* 0x000fe200078e02ff */
[----:B------:R-:W-:-:S03]  /*0130*/  IABS R6, R0 ;  /* 0x0000000000067213 */ /* 0x000fc60000000000 */
[----:B------:R-:W-:-:S06]  /*0140*/  IMAD.HI.U32 R3, R3, R5, R2 ;  /* 0x0000000503037227 */ /* 0x000fcc00078e0002 */
[----:B------:R-:W-:-:S04]  /*0150*/  IMAD.HI.U32 R4, R3, R6, RZ ;  /* 0x0000000603047227 */ /* 0x000fc800078e00ff */
[----:B------:R-:W-:-:S04]  /*0160*/  IMAD.MOV R3, RZ, RZ, -R4 ;  /* 0x000000ffff037224 */ /* 0x000fc800078e0a04 */
[----:B------:R-:W-:-:S05]  /*0170*/  IMAD R2, R7, R3, R6 ;  /* 0x0000000307027224 */ /* 0x000fca00078e0206 */
[----:B------:R-:W-:-:S13]  /*0180*/  ISETP.GT.U32.AND P1, PT, R7, R2, PT ;  /* 0x000000020700720c */ /* 0x000fda0003f24070 */
[----:B------:R-:W-:Y:S02]  /*0190*/  @!P1 IMAD.IADD R2, R2, 0x1, -R7 ;  /* 0x0000000102029824 */ /* 0x000fe400078e0a07 */
[----:B------:R-:W-:Y:S01]  /*01a0*/  @!P1 VIADD R4, R4, 0x1 ;  /* 0x0000000104049836 */ /* 0x000fe20000000000 */
[----:B------:R-:W-:Y:S02]  /*01b0*/  ISETP.NE.AND P1, PT, R9, RZ, PT ;  /* 0x000000ff0900720c */ /* 0x000fe40003f25270 */
[----:B------:R-:W-:Y:S02]  /*01c0*/  ISETP.GE.U32.AND P0, PT, R2, R7, PT ;  /* 0x000000070200720c */ /* 0x000fe40003f06070 */
[----:B------:R-:W-:Y:S01]  /*01d0*/  LOP3.LUT R2, R0, R9, RZ, 0x3c, !PT ;  /* 0x0000000900027212 */ /* 0x000fe200078e3cff */
[----:B------:R-:W0:Y:S03]  /*01e0*/  LDC.64 R6, c[0x0][0x380] ;  /* 0x0000e000ff067b82 */ /* 0x000e260000000a00 */
[----:B------:R-:W-:-:S07]  /*01f0*/  ISETP.GE.AND P2, PT, R2, RZ, PT ;  /* 0x000000ff0200720c */ /* 0x000fce0003f46270 */
[----:B------:R-:W-:-:S06]  /*0200*/  @P0 VIADD R4, R4, 0x1 ;  /* 0x0000000104040836 */ /* 0x000fcc0000000000 */
[----:B------:R-:W-:Y:S01]  /*0210*/  @!P2 IMAD.MOV R4, RZ, RZ, -R4 ;  /* 0x000000ffff04a224 */ /* 0x000fe200078e0a04 */
[----:B------:R-:W-:-:S05]  /*0220*/  @!P1 LOP3.LUT R4, RZ, R9, RZ, 0x33, !PT ;  /* 0x00000009ff049212 */ /* 0x000fca00078e33ff */
[----:B------:R-:W-:-:S04]  /*0230*/  IMAD.MOV R2, RZ, RZ, -R4 ;  /* 0x000000ffff027224 */ /* 0x000fc800078e0a04 */
[----:B------:R-:W-:-:S04]  /*0240*/  IMAD R2, R9, R2, R0 ;  /* 0x0000000209027224 */ /* 0x000fc800078e0200 */
[----:B0-----:R-:W-:-:S05]  /*0250*/  IMAD.WIDE.U32 R6, R2, 0x4, R6 ;  /* 0x0000000402067825 */ /* 0x001fca00078e0006 */
[----:B--2---:R-:W2:Y:S04]  /*0260*/  LDG.E R0, desc[UR8][R6.64] ;  /* 0x0000000806007981 */ /* 0x004ea8000c1e1900 */
[----:B------:R-:W2:Y:S01]  /*0270*/  LDG.E R3, desc[UR8][R6.64+0x4] ;  /* 0x0000040806037981 */ /* 0x000ea2000c1e1900 */
[----:B------:R-:W-:Y:S01]  /*0280*/  S2UR UR4, SR_CTAID.Y ;  /* 0x00000000000479c3 */ /* 0x000fe20000002600 */
[----:B------:R-:W-:Y:S02]  /*0290*/  CS2R R32, SRZ ;  /* 0x0000000000207805 */ /* 0x000fe4000001ff00 */
[----:B------:R-:W-:Y:S01]  /*02a0*/  CS2R R30, SRZ ;  /* 0x00000000001e7805 */ /* 0x000fe2000001ff00 */
[----:B------:R-:W3:Y:S04]  /*02b0*/  S2R R5, SR_TID.Y ;  /* 0x0000000000057919 */ /* 0x000ee80000002200 */
[----:B------:R-:W4:Y:S02]  /*02c0*/  S2UR UR5, SR_CTAID.X ;  /* 0x00000000000579c3 */ /* 0x000f240000002500 */
[----:B----4-:R-:W-:-:S02]  /*02d0*/  IMAD R27, R27, UR5, R10 ;  /* 0x000000051b1b7c24 */ /* 0x010fc4000f8e020a */
[----:B---3--:R-:W-:Y:S02]  /*02e0*/  IMAD R8, R8, UR4, R5 ;  /* 0x0000000408087c24 */ /* 0x008fe4000f8e0205 */
[----:B--2---:R-:W-:-:S05]  /*02f0*/  IMAD.IADD R13, R3, 0x1, -R0 ;  /* 0x00000001030d7824 */ /* 0x004fca00078e0a00 */
[----:B------:R-:W-:-:S13]  /*0300*/  ISETP.GE.AND P0, PT, R13, 0x1, PT ;  /* 0x000000010d00780c */ /* 0x000fda0003f06270 */
[----:B------:R-:W-:Y:S05]  /*0310*/  @!P0 BRA `(.L_x_31) ;  /* 0x0000002800a88947 */ /* 0x000fea0003800000 */
[----:B------:R-:W0:Y:S01]  /*0320*/  LDC R10, c[0x0][0x3a0] ;  /* 0x0000e800ff0a7b82 */ /* 0x000e220000000800 */
[----:B------:R-:W1:Y:S01]  /*0330*/  LDCU.64 UR12, c[0x0][0x3e0] ;  /* 0x00007c00ff0c77ac */ /* 0x000e620008000a00 */
[----:B------:R-:W-:Y:S01]  /*0340*/  IMAD.MOV.U32 R25, RZ, RZ, RZ ;  /* 0x000000ffff197224 */ /* 0x000fe200078e00ff */
[----:B------:R-:W-:Y:S01]  /*0350*/  CS2R R32, SRZ ;  /* 0x0000000000207805 */ /* 0x000fe2000001ff00 */
[----:B------:R-:W2:Y:S01]  /*0360*/  LDCU UR6, c[0x0][0x3a8] ;  /* 0x00007500ff0677ac */ /* 0x000ea20008000800 */
[----:B------:R-:W2:Y:S01]  /*0370*/  LDCU.64 UR4, c[0x0][0x3b0] ;  /* 0x00007600ff0477ac */ /* 0x000ea20008000a00 */
[----:B------:R-:W3:Y:S01]  /*0380*/  LDCU UR14, c[0x0][0x3b8] ;  /* 0x00007700ff0e77ac */ /* 0x000ee20008000800 */
[----:B------:R-:W4:Y:S01]  /*0390*/  LDCU UR7, c[0x0][0x3dc] ;  /* 0x00007b80ff0777ac */ /* 0x000f220008000800 */
[----:B-1----:R-:W-:Y:S01]  /*03a0*/  ISETP.GE.AND P1, PT, R27, UR12, PT ;  /* 0x0000000c1b007c0c */ /* 0x002fe2000bf26270 */
[----:B0-----:R-:W-:Y:S01]  /*03b0*/  IMAD R10, R10, UR13, RZ ;  /* 0x0000000d0a0a7c24 */ /* 0x001fe2000f8e02ff */
[----:B--2---:R-:W-:Y:S01]  /*03c0*/  UIADD3 UR4, UPT, UPT, UR4, UR6, URZ ;  /* 0x0000000604047290 */ /* 0x004fe2000fffe0ff */
[----:B------:R-:W-:-:S02]  /*03d0*/  IMAD R6, R8, UR5, RZ ;  /* 0x0000000508067c24 */ /* 0x000fc4000f8e02ff */
[----:B------:R-:W-:Y:S02]  /*03e0*/  IMAD R5, R4, R10, RZ ;  /* 0x0000000a04057224 */ /* 0x000fe400078e02ff */
[----:B---3--:R-:W-:Y:S02]  /*03f0*/  IMAD R9, R27, UR14, RZ ;  /* 0x0000000e1b097c24 */ /* 0x008fe4000f8e02ff */
[----:B------:R-:W-:Y:S01]  /*0400*/  IMAD R7, R6, UR4, RZ ;  /* 0x0000000406077c24 */ /* 0x000fe2000f8e02ff */
[----:B----4-:R-:W-:Y:S01]  /*0410*/  ISETP.GE.OR P1, PT, R8, UR7, P1 ;  /* 0x0000000708007c0c */ /* 0x010fe20008f26670 */
[----:B------:R-:W-:Y:S01]  /*0420*/  IMAD.SHL.U32 R6, R5, 0x2, RZ ;  /* 0x0000000205067824 */ /* 0x000fe200078e00ff */
[----:B------:R-:W-:Y:S02]  /*0430*/  SHF.R.S32.HI R11, RZ, 0x1f, R9 ;  /* 0x0000001fff0b7819 */ /* 0x000fe40000011409 */
[--C-:B------:R-:W-:Y:S02]  /*0440*/  SHF.R.S32.HI R12, RZ, 0x1f, R7.reuse ;  /* 0x0000001fff0c7819 */ /* 0x100fe40000011407 */
[----:B------:R-:W-:-:S02]  /*0450*/  IADD3 R5, P0, P2, R6, R9, R7 ;  /* 0x0000000906057210 */ /* 0x000fc40007a1e007 */
[----:B------:R-:W-:Y:S01]  /*0460*/  SHF.R.S32.HI R9, RZ, 0x1f, R6 ;  /* 0x0000001fff097819 */ /* 0x000fe20000011406 */
[----:B------:R-:W-:Y:S01]  /*0470*/  IMAD.MOV.U32 R6, RZ, RZ, R13 ;  /* 0x000000ffff067224 */ /* 0x000fe200078e000d */
[----:B------:R-:W-:Y:S02]  /*0480*/  IADD3 R7, P3, PT, R10, R5, RZ ;  /* 0x000000050a077210 */ /* 0x000fe40007f7e0ff */
[----:B------:R-:W-:-:S04]  /*0490*/  IADD3.X R9, PT, PT, R9, R11, R12, P0, P2 ;  /* 0x0000000b09097210 */ /* 0x000fc800007e440c */
[----:B------:R-:W-:-:S07]  /*04a0*/  LEA.HI.X.SX32 R11, R10, R9, 0x1, P3 ;  /* 0x000000090a0b7211 */ /* 0x000fce00018f0eff */
.L_x_58:
[----:B------:R-:W0:Y:S01]  /*04b0*/  S2R R10, SR_TID.Y ;  /* 0x00000000000a7919 */ /* 0x000e220000002200 */
[----:B------:R-:W0:Y:S02]  /*04c0*/  S2R R13, SR_TID.X ;  /* 0x00000000000d7919 */ /* 0x000e240000002100 */
[----:B0-----:R-:W-:-:S05]  /*04d0*/  IMAD R21, R10, 0x10, R13 ;  /* 0x000000100a157824 */ /* 0x001fca00078e020d */
[----:B------:R-:W-:-:S04]  /*04e0*/  IADD3 R35, PT, PT, R21, R25, R0 ;  /* 0x0000001915237210 */ /* 0x000fc80007ffe000 */
[----:B------:R-:W-:-:S13]  /*04f0*/  ISETP.GE.AND P0, PT, R35, R3, PT ;  /* 0x000000032300720c */ /* 0x000fda0003f06270 */
[----:B------:R-:W0:Y:S01]  /*0500*/  @!P0 LDC.64 R12, c[0x0][0x388] ;  /* 0x0000e200ff0c8b82 */ /* 0x000e220000000a00 */
[----:B------:R-:W-:-:S07]  /*0510*/  @P0 CS2R R14, SRZ ;  /* 0x00000000000e0805 */ /* 0x000fce000001ff00 */
[----:B------:R-:W1:Y:S01]  /*0520*/  @!P0 LDC.64 R16, c[0x0][0x390] ;  /* 0x0000e400ff108b82 */ /* 0x000e620000000a00 */
[----:B0-----:R-:W-:-:S05]  /*0530*/  @!P0 IMAD.WIDE R12, R35, 0x4, R12 ;  /* 0x00000004230c8825 */ /* 0x001fca00078e020c */
[----:B------:R0:W2:Y:S01]  /*0540*/  @!P0 LDG.E R19, desc[UR8][R12.64] ;  /* 0x000000080c138981 */ /* 0x0000a2000c1e1900 */
[----:B-1----:R-:W-:-:S05]  /*0550*/  @!P0 IMAD.WIDE R16, R35, 0x8, R16 ;  /* 0x0000000823108825 */ /* 0x002fca00078e0210 */
[----:B------:R-:W3:Y:S01]  /*0560*/  @!P0 LDG.E.64 R14, desc[UR8][R16.64] ;  /* 0x00000008100e8981 */ /* 0x000ee2000c1e1b00 */
[----:B------:R-:W1:Y:S01]  /*0570*/  S2UR UR5, SR_CgaCtaId ;  /* 0x00000000000579c3 */ /* 0x000e620000008800 */
[----:B------:R-:W-:Y:S01]  /*0580*/  VIADD R10, R35, 0x100 ;  /* 0x00000100230a7836 */ /* 0x000fe20000000000 */
[----:B------:R-:W-:Y:S02]  /*0590*/  UMOV UR4, 0x400 ;  /* 0x0000040000047882 */ /* 0x000fe40000000000 */
[----:B------:R-:W-:Y:S02]  /*05a0*/  UIADD3 UR6, UPT, UPT, UR4, 0x2000, URZ ;  /* 0x0000200004067890 */ /* 0x000fe4000fffe0ff */
[----:B------:R-:W-:-:S13]  /*05b0*/  ISETP.GE.AND P2, PT, R10, R3, PT ;  /* 0x000000030a00720c */ /* 0x000fda0003f46270 */
[----:B------:R-:W4:Y:S01]  /*05c0*/  @!P2 LDC.64 R28, c[0x0][0x388] ;  /* 0x0000e200ff1cab82 */ /* 0x000f220000000a00 */
[----:B-1----:R-:W-:Y:S02]  /*05d0*/  ULEA UR6, UR5, UR6, 0x18 ;  /* 0x0000000605067291 */ /* 0x002fe4000f8ec0ff */
[----:B------:R-:W-:-:S05]  /*05e0*/  ULEA UR4, UR5, UR4, 0x18 ;  /* 0x0000000405047291 */ /* 0x000fca000f8ec0ff */
[----:B------:R-:W1:Y:S01]  /*05f0*/  @!P2 LDC.64 R22, c[0x0][0x390] ;  /* 0x0000e400ff16ab82 */ /* 0x000e620000000a00 */
[C---:B------:R-:W-:Y:S02]  /*0600*/  LEA R10, R21.reuse, UR6, 0x2 ;  /* 0x00000006150a7c11 */ /* 0x040fe4000f8e10ff */
[----:B------:R-:W-:Y:S01]  /*0610*/  LEA R21, R21, UR4, 0x3 ;  /* 0x0000000415157c11 */ /* 0x000fe2000f8e18ff */
[----:B------:R-:W-:Y:S05]  /*0620*/  WARPSYNC.ALL ;  /* 0x0000000000007948 */ /* 0x000fea0003800000 */
[----:B------:R-:W-:Y:S01]  /*0630*/  @P0 STS [R10], RZ ;  /* 0x000000ff0a000388 */ /* 0x000fe20000000800 */
[----:B0-----:R-:W-:Y:S01]  /*0640*/  @P2 CS2R R12, SRZ ;  /* 0x00000000000c2805 */ /* 0x001fe2000001ff00 */
[----:B----4-:R-:W-:-:S04]  /*0650*/  @!P2 IMAD.WIDE R28, R35, 0x4, R28 ;  /* 0x00000004231ca825 */ /* 0x010fc800078e021c */
[C---:B-1----:R-:W-:Y:S01]  /*0660*/  @!P2 IMAD.WIDE R22, R35.reuse, 0x8, R22 ;  /* 0x000000082316a825 */ /* 0x042fe200078e0216 */
[----:B--2---:R0:W-:Y:S04]  /*0670*/  @!P0 STS [R10], R19 ;  /* 0x000000130a008388 */ /* 0x0041e80000000800 */
[----:B---3--:R1:W-:Y:S01]  /*0680*/  STS.64 [R21], R14 ;  /* 0x0000000e15007388 */ /* 0x0083e20000000a00 */
[----:B------:R-:W-:Y:S06]  /*0690*/  BAR.SYNC.DEFER_BLOCKING 0x0 ;  /* 0x0000000000007b1d */ /* 0x000fec0000010000 */
[----:B------:R-:W2:Y:S04]  /*06a0*/  @!P2 LDG.E R37, desc[UR8][R28.64+0x400] ;  /* 0x000400081c25a981 */ /* 0x000ea8000c1e1900 */
[----:B------:R-:W3:Y:S01]  /*06b0*/  @!P2 LDG.E.64 R12, desc[UR8][R22.64+0x800] ;  /* 0x00080008160ca981 */ /* 0x000ee2000c1e1b00 */
[----:B------:R-:W-:-:S05]  /*06c0*/  VIADD R16, R35, 0x200 ;  /* 0x0000020023107836 */ /* 0x000fca0000000000 */
[----:B------:R-:W-:Y:S01]  /*06d0*/  ISETP.GE.AND P0, PT, R16, R3, PT ;  /* 0x000000031000720c */ /* 0x000fe20003f06270 */
[----:B------:R-:W-:-:S12]  /*06e0*/  @P2 STS [R10+0x400], RZ ;  /* 0x000400ff0a002388 */ /* 0x000fd80000000800 */
[----:B0-----:R-:W0:Y:S08]  /*06f0*/  @!P0 LDC.64 R18, c[0x0][0x388] ;  /* 0x0000e200ff128b82 */ /* 0x001e300000000a00 */
[----:B-1----:R-:W1:Y:S01]  /*0700*/  @!P0 LDC.64 R14, c[0x0][0x390] ;  /* 0x0000e400ff0e8b82 */ /* 0x002e620000000a00 */
[----:B------:R-:W-:Y:S01]  /*0710*/  @P0 CS2R R16, SRZ ;  /* 0x0000000000100805 */ /* 0x000fe2000001ff00 */
[----:B0-----:R-:W-:-:S04]  /*0720*/  @!P0 IMAD.WIDE R18, R35, 0x4, R18 ;  /* 0x0000000423128825 */ /* 0x001fc800078e0212 */
[C---:B-1----:R-:W-:Y:S01]  /*0730*/  @!P0 IMAD.WIDE R14, R35.reuse, 0x8, R14 ;  /* 0x00000008230e8825 */ /* 0x042fe200078e020e */
[----:B--2---:R-:W-:Y:S04]  /*0740*/  @!P2 STS [R10+0x400], R37 ;  /* 0x000400250a00a388 */ /* 0x004fe80000000800 */
[----:B---3--:R0:W-:Y:S01]  /*0750*/  STS.64 [R21+0x800], R12 ;  /* 0x0008000c15007388 */ /* 0x0081e20000000a00 */
[----:B------:R-:W-:Y:S06]  /*0760*/  BAR.SYNC.DEFER_BLOCKING 0x0 ;  /* 0x0000000000007b1d */ /* 0x000fec0000010000 */
[----:B------:R-:W2:Y:S04]  /*0770*/  @!P0 LDG.E R19, desc[UR8][R18.64+0x800] ;  /* 0x0008000812138981 */ /* 0x000ea8000c1e1900 */
[----:B------:R-:W3:Y:S01]  /*0780*/  @!P0 LDG.E.64 R16, desc[UR8][R14.64+0x1000] ;  /* 0x001000080e108981 */ /* 0x000ee2000c1e1b00 */
[----:B------:R-:W-:-:S05]  /*0790*/  VIADD R20, R35, 0x300 ;  /* 0x0000030023147836 */ /* 0x000fca0000000000 */
[----:B------:R-:W-:Y:S01]  /*07a0*/  ISETP.GE.AND P2, PT, R20, R3, PT ;  /* 0x000000031400720c */ /* 0x000fe20003f46270 */
[----:B------:R1:W-:-:S12]  /*07b0*/  @P0 STS [R10+0x800], RZ ;  /* 0x000800ff0a000388 */ /* 0x0003d80000000800 */
[----:B------:R-:W4:Y:S08]  /*07c0*/  @!P2 LDC.64 R28, c[0x0][0x388] ;  /* 0x0000e200ff1cab82 */ /* 0x000f300000000a00 */
[----:B------:R-:W5:Y:S01]  /*07d0*/  @!P2 LDC.64 R22, c[0x0][0x390] ;  /* 0x0000e400ff16ab82 */ /* 0x000f620000000a00 */
[----:B----4-:R-:W-:-:S04]  /*07e0*/  @!P2 IMAD.WIDE R28, R35, 0x4, R28 ;  /* 0x00000004231ca825 */ /* 0x010fc800078e021c */
[----:B-----5:R-:W-:Y:S01]  /*07f0*/  @!P2 IMAD.WIDE R22, R35, 0x8, R22 ;  /* 0x000000082316a825 */ /* 0x020fe200078e0216 */
[----:B------:R-:W-:Y:S01]  /*0800*/  @P2 CS2R R34, SRZ ;  /* 0x0000000000222805 */ /* 0x000fe2000001ff00 */
[----:B--2---:R1:W-:Y:S04]  /*0810*/  @!P0 STS [R10+0x800], R19 ;  /* 0x000800130a008388 */ /* 0x0043e80000000800 */
[----:B---3--:R1:W-:Y:S01]  /*0820*/  STS.64 [R21+0x1000], R16 ;  /* 0x0010001015007388 */ /* 0x0083e20000000a00 */
[----:B------:R-:W-:Y:S06]  /*0830*/  BAR.SYNC.DEFER_BLOCKING 0x0 ;  /* 0x0000000000007b1d */ /* 0x000fec0000010000 */
[----:B------:R-:W2:Y:S04]  /*0840*/  @!P2 LDG.E R29, desc[UR8][R28.64+0xc00] ;  /* 0x000c00081c1da981 */ /* 0x000ea8000c1e1900 */
[----:B------:R-:W3:Y:S01]  /*0850*/  @!P2 LDG.E.64 R34, desc[UR8][R22.64+0x1800] ;  /* 0x001800081622a981 */ /* 0x000ee2000c1e1b00 */
[----:B0-----:R-:W-:-:S03]  /*0860*/  IMAD.IADD R12, R3, 0x1, -R0 ;  /* 0x00000001030c7824 */ /* 0x001fc600078e0a00 */
[----:B------:R1:W-:Y:S01]  /*0870*/  @P2 STS [R10+0xc00], RZ ;  /* 0x000c00ff0a002388 */ /* 0x0003e20000000800 */
[----:B------:R-:W-:Y:S01]  /*0880*/  VIMNMX R20, PT, PT, R6, 0x400, PT ;  /* 0x0000040006147848 */ /* 0x000fe20003fe0100 */
[----:B------:R-:W-:Y:S03]  /*0890*/  BSSY.RECONVERGENT B2, `(.L_x_32) ;  /* 0x0000128000027945 */ /* 0x000fe60003800200 */
[----:B------:R-:W-:Y:S01]  /*08a0*/  VIMNMX R20, PT, PT, R20, 0x1, !PT ;  /* 0x0000000114147848 */ /* 0x000fe20007fe0100 */
[----:B--2---:R1:W-:Y:S01]  /*08b0*/  @!P2 STS [R10+0xc00], R29 ;  /* 0x000c001d0a00a388 */ /* 0x0043e20000000800 */
[----:B------:R-:W-:-:S03]  /*08c0*/  ISETP.LE.OR P2, PT, R12, R25, P1 ;  /* 0x000000190c00720c */ /* 0x000fc60000f43670 */
[----:B---3--:R1:W-:Y:S01]  /*08d0*/  STS.64 [R21+0x1800], R34 ;  /* 0x0018002215007388 */ /* 0x0083e20000000a00 */
[----:B------:R-:W-:Y:S09]  /*08e0*/  BAR.SYNC.DEFER_BLOCKING 0x0 ;  /* 0x0000000000007b1d */ /* 0x000ff20000010000 */
[----:B------:R-:W-:Y:S05]  /*08f0*/  @P2 BRA `(.L_x_33) ;  /* 0x0000001000842947 */ /* 0x000fea0003800000 */
[----:B------:R-:W-:Y:S01]  /*0900*/  ISETP.GE.AND P0, PT, R6, 0x4, PT ;  /* 0x000000040600780c */ /* 0x000fe20003f06270 */
[----:B------:R-:W-:Y:S01]  /*0910*/  BSSY.RECONVERGENT B1, `(.L_x_34) ;  /* 0x00000fc000017945 */ /* 0x000fe20003800200 */
[----:B-1----:R-:W-:-:S11]  /*0920*/  IMAD.MOV.U32 R16, RZ, RZ, RZ ;  /* 0x000000ffff107224 */ /* 0x002fd600078e00ff */
[----:B------:R-:W-:Y:S05]  /*0930*/  @!P0 BRA `(.L_x_35) ;  /* 0x0000000c00e48947 */ /* 0x000fea0003800000 */
[----:B------:R-:W0:Y:S01]  /*0940*/  S2UR UR5, SR_CgaCtaId ;  /* 0x00000000000579c3 */ /* 0x000e220000008800 */
[----:B------:R-:W-:Y:S01]  /*0950*/  LOP3.LUT R10, R20, 0x7fc, RZ, 0xc0, !PT ;  /* 0x000007fc140a7812 */ /* 0x000fe200078ec0ff */
[----:B------:R-:W-:Y:S01]  /*0960*/  UMOV UR4, 0x400 ;  /* 0x0000040000047882 */ /* 0x000fe20000000000 */
[----:B------:R-:W-:Y:S01]  /*0970*/  BSSY.RELIABLE B0, `(.L_x_36) ;  /* 0x00000d1000007945 */ /* 0x000fe20003800100 */
[----:B------:R-:W-:Y:S02]  /*0980*/  UIADD3 UR6, UPT, UPT, UR4, 0x2000, URZ ;  /* 0x0000200004067890 */ /* 0x000fe4000fffe0ff */
[----:B------:R-:W-:-:S05]  /*0990*/  IMAD.MOV R10, RZ, RZ, -R10 ;  /* 0x000000ffff0a7224 */ /* 0x000fca00078e0a0a */
[----:B------:R-:W-:Y:S01]  /*09a0*/  ISETP.GE.AND P0, PT, R10, RZ, PT ;  /* 0x000000ff0a00720c */ /* 0x000fe20003f06270 */
[----:B0-----:R-:W-:Y:S02]  /*09b0*/  ULEA UR4, UR5, UR4, 0x18 ;  /* 0x0000000405047291 */ /* 0x001fe4000f8ec0ff */
[----:B------:R-:W-:Y:S02]  /*09c0*/  ULEA UR5, UR5, UR6, 0x18 ;  /* 0x0000000605057291 */ /* 0x000fe4000f8ec0ff */
[----:B------:R-:W-:Y:S02]  /*09d0*/  UIADD3 UR4, UPT, UPT, UR4, 0x10, URZ ;  /* 0x0000001004047890 */ /* 0x000fe4000fffe0ff */
[----:B------:R-:W-:-:S04]  /*09e0*/  UIADD3 UR5, UPT, UPT, UR5, 0x8, URZ ;  /* 0x0000000805057890 */ /* 0x000fc8000fffe0ff */
[----:B------:R-:W-:Y:S02]  /*09f0*/  IMAD.U32 R24, RZ, RZ, UR4 ;  /* 0x00000004ff187e24 */ /* 0x000fe4000f8e00ff */
[----:B------:R-:W-:Y:S01]  /*0a00*/  IMAD.U32 R21, RZ, RZ, UR5 ;  /* 0x00000005ff157e24 */ /* 0x000fe2000f8e00ff */
[----:B------:R-:W-:Y:S06]  /*0a10*/  @P0 BRA `(.L_x_37) ;  /* 0x0000000c00180947 */ /* 0x000fec0003800000 */
[----:B------:R-:W-:Y:S01]  /*0a20*/  IMAD.MOV R12, RZ, RZ, -R10 ;  /* 0x000000ffff0c7224 */ /* 0x000fe200078e0a0a */
[----:B------:R-:W-:Y:S01]  /*0a30*/  BSSY.RECONVERGENT B3, `(.L_x_38) ;  /* 0x000007e000037945 */ /* 0x000fe20003800200 */
[----:B------:R-:W-:-:S03]  /*0a40*/  PLOP3.LUT P0, PT, PT, PT, PT, 0x80, 0x8 ;  /* 0x000000000008781c */ /* 0x000fc60003f0f070 */
[----:B------:R-:W-:-:S13]  /*0a50*/  ISETP.GT.AND P3, PT, R12, 0xc, PT ;  /* 0x0000000c0c00780c */ /* 0x000fda0003f64270 */
[----:B------:R-:W-:Y:S05]  /*0a60*/  @!P3 BRA `(.L_x_39) ;  /* 0x0000000400e8b947 */ /* 0x000fea0003800000 */
[----:B------:R-:W-:Y:S01]  /*0a70*/  BSSY.RECONVERGENT B4, `(.L_x_40) ;  /* 0x0000078000047945 */ /* 0x000fe20003800200 */
[----:B------:R-:W-:-:S13]  /*0a80*/  PLOP3.LUT P0, PT, PT, PT, PT, 0x8, 0x80 ;  /* 0x000000000080781c */ /* 0x000fda0003f0e170 */
.L_x_41:
[----:B------:R-:W0:Y:S01]  /*0a90*/  LDS.64 R12, [R21+-0x8] ;  /* 0xfffff800150c7984 */ /* 0x000e220000000a00 */
[----:B------:R-:W1:Y:S01]  /*0aa0*/  LDCU.64 UR4, c[0x0][0x398] ;  /* 0x00007300ff0477ac */ /* 0x000e620008000a00 */
[----:B0-----:R-:W-:-:S04]  /*0ab0*/  IADD3 R14, P3, PT, R12, R5, RZ ;  /* 0x000000050c0e7210 */ /* 0x001fc80007f7e0ff */
[----:B------:R-:W-:Y:S02]  /*0ac0*/  LEA.HI.X.SX32 R15, R12, R9, 0x1, P3 ;  /* 0x000000090c0f7211 */ /* 0x000fe400018f0eff */
[C---:B-1----:R-:W-:Y:S02]  /*0ad0*/  LEA R28, P3, R14.reuse, UR4, 0x3 ;  /* 0x000000040e1c7c11 */ /* 0x042fe4000f8618ff */
[----:B------:R-:W-:Y:S02]  /*0ae0*/  IADD3 R12, P4, PT, R5, R13, RZ ;  /* 0x0000000d050c7210 */ /* 0x000fe40007f9e0ff */
[----:B------:R-:W-:Y:S02]  /*0af0*/  LEA.HI.X R29, R14, UR5, R15, 0x3, P3 ;  /* 0x000000050e1d7c11 */ /* 0x000fe400098f1c0f */
[----:B------:R-:W-:Y:S02]  /*0b00*/  LEA.HI.X.SX32 R13, R13, R9, 0x1, P4 ;  /* 0x000000090d0d7211 */ /* 0x000fe400020f0eff */
[----:B------:R-:W-:-:S02]  /*0b10*/  LEA R34, P3, R12, UR4, 0x3 ;  /* 0x000000040c227c11 */ /* 0x000fc4000f8618ff */
[----:B------:R-:W2:Y:S02]  /*0b20*/  LDG.E.64.CONSTANT R28, desc[UR8][R28.64] ;  /* 0x000000081c1c7981 */ /* 0x000ea4000c1e9b00 */
[----:B------:R-:W-:Y:S02]  /*0b30*/  LEA.HI.X R35, R12, UR5, R13, 0x3, P3 ;  /* 0x000000050c237c11 */ /* 0x000fe400098f1c0d */
[----:B------:R-:W0:Y:S04]  /*0b40*/  LDS.64 R12, [R21] ;  /* 0x00000000150c7984 */ /* 0x000e280000000a00 */
[----:B------:R-:W3:Y:S01]  /*0b50*/  LDG.E.64.CONSTANT R34, desc[UR8][R34.64] ;  /* 0x0000000822227981 */ /* 0x000ee2000c1e9b00 */
[----:B0-----:R-:W-:-:S04]  /*0b60*/  IADD3 R14, P3, PT, R12, R5, RZ ;  /* 0x000000050c0e7210 */ /* 0x001fc80007f7e0ff */
[----:B------:R-:W-:Y:S02]  /*0b70*/  LEA.HI.X.SX32 R15, R12, R9, 0x1, P3 ;  /* 0x000000090c0f7211 */ /* 0x000fe400018f0eff */
[----:B------:R-:W-:-:S04]  /*0b80*/  LEA R18, P3, R14, UR4, 0x3 ;  /* 0x000000040e127c11 */ /* 0x000fc8000f8618ff */
[----:B------:R-:W-:-:S06]  /*0b90*/  LEA.HI.X R19, R14, UR5, R15, 0x3, P3 ;  /* 0x000000050e137c11 */ /* 0x000fcc00098f1c0f */
[----:B------:R-:W4:Y:S01]  /*0ba0*/  LDG.E.64.CONSTANT R18, desc[UR8][R18.64] ;  /* 0x0000000812127981 */ /* 0x000f22000c1e9b00 */
[----:B------:R-:W-:-:S04]  /*0bb0*/  IADD3 R16, P3, PT, R5, R13, RZ ;  /* 0x0000000d05107210 */ /* 0x000fc80007f7e0ff */
[----:B------:R-:W-:Y:S02]  /*0bc0*/  LEA.HI.X.SX32 R17, R13, R9, 0x1, P3 ;  /* 0x000000090d117211 */ /* 0x000fe400018f0eff */
[C---:B------:R-:W-:Y:S01]  /*0bd0*/  LEA R22, P3, R16.reuse, UR4, 0x3 ;  /* 0x0000000410167c11 */ /* 0x040fe2000f8618ff */
[----:B------:R-:W-:Y:S03]  /*0be0*/  LDS.128 R12, [R24+-0x10] ;  /* 0xfffff000180c7984 */ /* 0x000fe60000000c00 */
[----:B------:R-:W-:Y:S02]  /*0bf0*/  LEA.HI.X R23, R16, UR5, R17, 0x3, P3 ;  /* 0x0000000510177c11 */ /* 0x000fe400098f1c11 */
[----:B------:R-:W0:Y:S04]  /*0c00*/  LDS.64 R16, [R21+0x8] ;  /* 0x0000080015107984 */ /* 0x000e280000000a00 */
[----:B------:R-:W5:Y:S01]  /*0c10*/  LDG.E.64.CONSTANT R22, desc[UR8][R22.64] ;  /* 0x0000000816167981 */ /* 0x000f62000c1e9b00 */
[----:B0-----:R-:W-:Y:S01]  /*0c20*/  IADD3 R26, P3, PT, R16, R5, RZ ;  /* 0x00000005101a7210 */ /* 0x001fe20007f7e0ff */
[----:B--2---:R-:W-:-:S08]  /*0c30*/  DFMA R12, R12, R28, R30 ;  /* 0x0000001c0c0c722b */ /* 0x004fd0000000001e */
[----:B---3--:R-:W-:Y:S01]  /*0c40*/  DFMA R34, R34, R14, R12 ;  /* 0x0000000e2222722b */ /* 0x008fe2000000000c */
[----:B------:R-:W-:Y:S02]  /*0c50*/  LEA.HI.X.SX32 R13, R16, R9, 0x1, P3 ;  /* 0x00000009100d7211 */ /* 0x000fe400018f0eff */
[C---:B------:R-:W-:Y:S02]  /*0c60*/  LEA R30, P3, R26.reuse, UR4, 0x3 ;  /* 0x000000041a1e7c11 */ /* 0x040fe4000f8618ff */
[----:B------:R-:W-:Y:S02]  /*0c70*/  IADD3 R12, P4, PT, R5, R17, RZ ;  /* 0x00000011050c7210 */ /* 0x000fe40007f9e0ff */
[----:B------:R-:W-:Y:S02]  /*0c80*/  LEA.HI.X R31, R26, UR5, R13, 0x3, P3 ;  /* 0x000000051a1f7c11 */ /* 0x000fe400098f1c0d */
[----:B------:R-:W-:Y:S02]  /*0c90*/  LEA.HI.X.SX32 R17, R17, R9, 0x1, P4 ;  /* 0x0000000911117211 */ /* 0x000fe400020f0eff */
[----:B------:R-:W-:-:S02]  /*0ca0*/  LEA R28, P3, R12, UR4, 0x3 ;  /* 0x000000040c1c7c11 */ /* 0x000fc4000f8618ff */
[----:B------:R-:W2:Y:S02]  /*0cb0*/  LDG.E.64.CONSTANT R30, desc[UR8][R30.64] ;  /* 0x000000081e1e7981 */ /* 0x000ea4000c1e9b00 */
[----:B------:R-:W-:Y:S02]  /*0cc0*/  LEA.HI.X R29, R12, UR5, R17, 0x3, P3 ;  /* 0x000000050c1d7c11 */ /* 0x000fe400098f1c11 */
[----:B------:R-:W4:Y:S04]  /*0cd0*/  LDS.128 R12, [R24] ;  /* 0x00000000180c7984 */ /* 0x000f280000000c00 */
[----:B------:R-:W0:Y:S04]  /*0ce0*/  LDS.64 R16, [R21+0x10] ;  /* 0x0000100015107984 */ /* 0x000e280000000a00 */
[----:B------:R-:W3:Y:S01]  /*0cf0*/  LDG.E.64.CONSTANT R28, desc[UR8][R28.64] ;  /* 0x000000081c1c7981 */ /* 0x000ee2000c1e9b00 */
[----:B----4-:R-:W-:Y:S01]  /*0d00*/  DFMA R34, R12, R18, R34 ;  /* 0x000000120c22722b */ /* 0x010fe20000000022 */
[----:B0-----:R-:W-:-:S04]  /*0d10*/  IADD3 R12, P3, PT, R16, R5, RZ ;  /* 0x00000005100c7210 */ /* 0x001fc80007f7e0ff */
[----:B------:R-:W-:Y:S02]  /*0d20*/  LEA.HI.X.SX32 R13, R16, R9, 0x1, P3 ;  /* 0x00000009100d7211 */ /* 0x000fe400018f0eff */
[----:B------:R-:W-:-:S04]  /*0d30*/  LEA R18, P3, R12, UR4, 0x3 ;  /* 0x000000040c127c11 */ /* 0x000fc8000f8618ff */
[----:B------:R-:W-:-:S06]  /*0d40*/  LEA.HI.X R19, R12, UR5, R13, 0x3, P3 ;  /* 0x000000050c137c11 */ /* 0x000fcc00098f1c0d */
[----:B------:R-:W4:Y:S01]  /*0d50*/  LDG.E.64.CONSTANT R18, desc[UR8][R18.64] ;  /* 0x0000000812127981 */ /* 0x000f22000c1e9b00 */
[----:B------:R-:W-:Y:S01]  /*0d60*/  IADD3 R16, P3, PT, R5, R17, RZ ;  /* 0x0000001105107210 */ /* 0x000fe20007f7e0ff */
[----:B-----5:R-:W-:Y:S02]  /*0d70*/  DFMA R34, R22, R14, R34 ;  /* 0x0000000e1622722b */ /* 0x020fe40000000022 */
[----:B------:R-:W2:Y:S01]  /*0d80*/  LDS.128 R12, [R24+0x10] ;  /* 0x00001000180c7984 */ /* 0x000ea20000000c00 */
[----:B------:R-:W-:Y:S02]  /*0d90*/  LEA.HI.X.SX32 R17, R17, R9, 0x1, P3 ;  /* 0x0000000911117211 */ /* 0x000fe400018f0eff */
[----:B------:R-:W-:-:S04]  /*0da0*/  LEA R22, P3, R16, UR4, 0x3 ;  /* 0x0000000410167c11 */ /* 0x000fc8000f8618ff */
[----:B------:R-:W-:Y:S02]  /*0db0*/  LEA.HI.X R23, R16, UR5, R17, 0x3, P3 ;  /* 0x0000000510177c11 */ /* 0x000fe400098f1c11 */
[----:B------:R-:W0:Y:S04]  /*0dc0*/  LDS.64 R16, [R21+0x18] ;  /* 0x0000180015107984 */ /* 0x000e280000000a00 */
[----:B------:R-:W5:Y:S01]  /*0dd0*/  LDG.E.64.CONSTANT R22, desc[UR8][R22.64] ;  /* 0x0000000816167981 */ /* 0x000f62000c1e9b00 */
[----:B--2---:R-:W-:Y:S01]  /*0de0*/  DFMA R30, R12, R30, R34 ;  /* 0x0000001e0c1e722b */ /* 0x004fe20000000022 */
[----:B0-----:R-:W-:Y:S02]  /*0df0*/  IADD3 R12, P3, PT, R16, R5, RZ ;  /* 0x00000005100c7210 */ /* 0x001fe40007f7e0ff */
[----:B------:R-:W-:-:S05]  /*0e00*/  IADD3 R13, P4, PT, R5, R17, RZ ;  /* 0x00000011050d7210 */ /* 0x000fca0007f9e0ff */
[----:B---3--:R-:W-:Y:S01]  /*0e10*/  DFMA R30, R28, R14, R30 ;  /* 0x0000000e1c1e722b */ /* 0x008fe2000000001e */
[-C--:B------:R-:W-:Y:S02]  /*0e20*/  LEA.HI.X.SX32 R15, R16, R9.reuse, 0x1, P3 ;  /* 0x00000009100f7211 */ /* 0x080fe400018f0eff */
[----:B------:R-:W-:Y:S02]  /*0e30*/  LEA.HI.X.SX32 R14, R17, R9, 0x1, P4 ;  /* 0x00000009110e7211 */ /* 0x000fe400020f0eff */
[C---:B------:R-:W-:Y:S01]  /*0e40*/  LEA R34, P3, R12.reuse, UR4, 0x3 ;  /* 0x000000040c227c11 */ /* 0x040fe2000f8618ff */
[----:B------:R-:W-:Y:S01]  /*0e50*/  LDS.64 R16, [R21+0x20] ;  /* 0x0000200015107984 */ /* 0x000fe20000000a00 */
[C---:B------:R-:W-:Y:S02]  /*0e60*/  LEA R28, P4, R13.reuse, UR4, 0x3 ;  /* 0x000000040d1c7c11 */ /* 0x040fe4000f8818ff */
[----:B------:R-:W-:Y:S02]  /*0e70*/  LEA.HI.X R35, R12, UR5, R15, 0x3, P3 ;  /* 0x000000050c237c11 */ /* 0x000fe400098f1c0f */
[----:B------:R-:W-:-:S02]  /*0e80*/  LEA.HI.X R29, R13, UR5, R14, 0x3, P4 ;  /* 0x000000050d1d7c11 */ /* 0x000fc4000a0f1c0e */
[----:B------:R-:W4:Y:S04]  /*0e90*/  LDS.128 R12, [R24+0x20] ;  /* 0x00002000180c7984 */ /* 0x000f280000000c00 */
[----:B------:R-:W2:Y:S04]  /*0ea0*/  LDG.E.64.CONSTANT R34, desc[UR8][R34.64] ;  /* 0x0000000822227981 */ /* 0x000ea8000c1e9b00 */
[----:B------:R-:W3:Y:S01]  /*0eb0*/  LDG.E.64.CONSTANT R28, desc[UR8][R28.64] ;  /* 0x000000081c1c7981 */ /* 0x000ee2000c1e9b00 */
[----:B----4-:R-:W-:Y:S01]  /*0ec0*/  DFMA R18, R12, R18, R30 ;  /* 0x000000120c12722b */ /* 0x010fe2000000001e */
[----:B------:R-:W-:-:S04]  /*0ed0*/  IADD3 R12, P3, PT, R16, R5, RZ ;  /* 0x00000005100c7210 */ /* 0x000fc80007f7e0ff */
[----:B------:R-:W-:Y:S02]  /*0ee0*/  LEA.HI.X.SX32 R13, R16, R9, 0x1, P3 ;  /* 0x00000009100d7211 */ /* 0x000fe400018f0eff */
[----:B------:R-:W-:-:S04]  /*0ef0*/  LEA R30, P3, R12, UR4, 0x3 ;  /* 0x000000040c1e7c11 */ /* 0x000fc8000f8618ff */
[----:B------:R-:W-:-:S06]  /*0f00*/  LEA.HI.X R31, R12, UR5, R13, 0x3, P3 ;  /* 0x000000050c1f7c11 */ /* 0x000fcc00098f1c0d */
[----:B------:R-:W4:Y:S01]  /*0f10*/  LDG.E.64.CONSTANT R30, desc[UR8][R30.64] ;  /* 0x000000081e1e7981 */ /* 0x000f22000c1e9b00 */
[----:B-----5:R-:W-:-:S03]  /*0f20*/  DFMA R18, R22, R14, R18 ;  /* 0x0000000e1612722b */ /* 0x020fc60000000012 */
[----:B------:R-:W-:Y:S04]  /*0f30*/  LDS.128 R12, [R24+0x30] ;  /* 0x00003000180c7984 */ /* 0x000fe80000000c00 */
[----:B------:R-:W0:Y:S01]  /*0f40*/  LDS.64 R22, [R21+0x28] ;  /* 0x0000280015167984 */ /* 0x000e220000000a00 */
[----:B------:R-:W-:-:S04]  /*0f50*/  IADD3 R16, P3, PT, R5, R17, RZ ;  /* 0x0000001105107210 */ /* 0x000fc80007f7e0ff */
[----:B------:R-:W-:Y:S02]  /*0f60*/  LEA.HI.X.SX32 R17, R17, R9, 0x1, P3 ;  /* 0x0000000911117211 */ /* 0x000fe400018f0eff */
[----:B------:R-:W-:-:S04]  /*0f70*/  LEA R36, P3, R16, UR4, 0x3 ;  /* 0x0000000410247c11 */ /* 0x000fc8000f8618ff */
[----:B------:R-:W-:-:S06]  /*0f80*/  LEA.HI.X R37, R16, UR5, R17, 0x3, P3 ;  /* 0x0000000510257c11 */ /* 0x000fcc00098f1c11 */
[----:B------:R-:W5:Y:S01]  /*0f90*/  LDG.E.64.CONSTANT R36, desc[UR8][R36.64] ;  /* 0x0000000824247981 */ /* 0x000f62000c1e9b00 */
[----:B0-----:R-:W-:Y:S01]  /*0fa0*/  IADD3 R26, P3, PT, R22, R5, RZ ;  /* 0x00000005161a7210 */ /* 0x001fe20007f7e0ff */
[----:B--2---:R-:W-:Y:S02]  /*0fb0*/  DFMA R12, R12, R34, R18 ;  /* 0x000000220c0c722b */ /* 0x004fe40000000012 */
[----:B------:R-:W4:Y:S06]  /*0fc0*/  LDS.128 R16, [R24+0x40] ;  /* 0x0000400018107984 */ /* 0x000f2c0000000c00 */
[----:B---3--:R-:W-:-:S02]  /*0fd0*/  DFMA R14, R28, R14, R12 ;  /* 0x0000000e1c0e722b */ /* 0x008fc4000000000c */
[----:B------:R-:W0:Y:S01]  /*0fe0*/  LDS.64 R12, [R21+0x30] ;  /* 0x00003000150c7984 */ /* 0x000e220000000a00 */
[----:B------:R-:W-:Y:S02]  /*0ff0*/  LEA.HI.X.SX32 R29, R22, R9, 0x1, P3 ;  /* 0x00000009161d7211 */ /* 0x000fe400018f0eff */
[----:B------:R-:W-:-:S04]  /*1000*/  LEA R28, P3, R26, UR4, 0x3 ;  /* 0x000000041a1c7c11 */ /* 0x000fc8000f8618ff */
[----:B------:R-:W-:-:S06]  /*1010*/  LEA.HI.X R29, R26, UR5, R29, 0x3, P3 ;  /* 0x000000051a1d7c11 */ /* 0x000fcc00098f1c1d */
[----:B------:R-:W2:Y:S01]  /*1020*/  LDG.E.64.CONSTANT R28, desc[UR8][R28.64] ;  /* 0x000000081c1c7981 */ /* 0x000ea2000c1e9b00 */
[----:B----4-:R-:W-:Y:S01]  /*1030*/  DFMA R16, R16, R30, R14 ;  /* 0x0000001e1010722b */ /* 0x010fe2000000000e */
[----:B------:R-:W-:-:S04]  /*1040*/  IADD3 R15, P3, PT, R5, R23, RZ ;  /* 0x00000017050f7210 */ /* 0x000fc80007f7e0ff */
[----:B------:R-:W-:Y:S02]  /*1050*/  LEA.HI.X.SX32 R26, R23, R9, 0x1, P3 ;  /* 0x00000009171a7211 */ /* 0x000fe400018f0eff */
[C---:B------:R-:W-:Y:S02]  /*1060*/  LEA R22, P3, R15.reuse, UR4, 0x3 ;  /* 0x000000040f167c11 */ /* 0x040fe4000f8618ff */
[C---:B0-----:R-:W-:Y:S02]  /*1070*/  IADD3 R14, P4, PT, R12.reuse, R5, RZ ;  /* 0x000000050c0e7210 */ /* 0x041fe40007f9e0ff */
[----:B------:R-:W-:Y:S02]  /*1080*/  LEA.HI.X R23, R15, UR5, R26, 0x3, P3 ;  /* 0x000000050f177c11 */ /* 0x000fe400098f1c1a */
[----:B------:R-:W-:Y:S02]  /*1090*/  LEA.HI.X.SX32 R15, R12, R9, 0x1, P4 ;  /* 0x000000090c0f7211 */ /* 0x000fe400020f0eff */
[----:B------:R-:W-:-:S02]  /*10a0*/  LEA R34, P3, R14, UR4, 0x3 ;  /* 0x000000040e227c11 */ /* 0x000fc4000f8618ff */
[----:B------:R-:W3:Y:S02]  /*10b0*/  LDG.E.64.CONSTANT R22, desc[UR8][R22.64] ;  /* 0x0000000816167981 */ /* 0x000ee4000c1e9b00 */
[----:B------:R-:W-:Y:S02]  /*10c0*/  LEA.HI.X R35, R14, UR5, R15, 0x3, P3 ;  /* 0x000000050e237c11 */ /* 0x000fe400098f1c0f */
[----:B------:R-:W-:-:S04]  /*10d0*/  IADD3 R12, P3, PT, R5, R13, RZ ;  /* 0x0000000d050c7210 */ /* 0x000fc80007f7e0ff */
[----:B------:R-:W-:Y:S01]  /*10e0*/  LEA.HI.X.SX32 R13, R13, R9, 0x1, P3 ;  /* 0x000000090d0d7211 */ /* 0x000fe200018f0eff */
[----:B------:R-:W4:Y:S01]  /*10f0*/  LDG.E.64.CONSTANT R34, desc[UR8][R34.64] ;  /* 0x0000000822227981 */ /* 0x000f22000c1e9b00 */
[----:B------:R-:W-:-:S04]  /*1100*/  LEA R30, P3, R12, UR4, 0x3 ;  /* 0x000000040c1e7c11 */ /* 0x000fc8000f8618ff */
[----:B------:R-:W-:Y:S02]  /*1110*/  LEA.HI.X R31, R12, UR5, R13, 0x3, P3 ;  /* 0x000000050c1f7c11 */ /* 0x000fe400098f1c0d */
[----:B------:R-:W2:Y:S04]  /*1120*/  LDS.128 R12, [R24+0x50] ;  /* 0x00005000180c7984 */ /* 0x000ea80000000c00 */
[----:B------:R-:W4:Y:S01]  /*1130*/  LDG.E.64.CONSTANT R30, desc[UR8][R30.64] ;  /* 0x000000081e1e7981 */ /* 0x000f22000c1e9b00 */
[----:B-----5:R-:W-:Y:S01]  /*1140*/  DFMA R16, R36, R18, R16 ;  /* 0x000000122410722b */ /* 0x020fe20000000010 */
[----:B------:R-:W-:-:S05]  /*1150*/  VIADD R10, R10, 0x10 ;  /* 0x000000100a0a7836 */ /* 0x000fca0000000000 */
[----:B------:R-:W-:Y:S01]  /*1160*/  ISETP.GE.AND P3, PT, R10, -0xc, PT ;  /* 0xfffffff40a00780c */ /* 0x000fe20003f66270 */
[----:B------:R-:W-:Y:S01]  /*1170*/  VIADD R21, R21, 0x40 ;  /* 0x0000004015157836 */ /* 0x000fe20000000000 */
[----:B--2---:R-:W-:Y:S02]  /*1180*/  DFMA R12, R12, R28, R16 ;  /* 0x0000001c0c0c722b */ /* 0x004fe40000000010 */
[----:B------:R0:W4:Y:S02]  /*1190*/  LDS.128 R16, [R24+0x60] ;  /* 0x0000600018107984 */ /* 0x0001240000000c00 */
[----:B0-----:R-:W-:-:S04]  /*11a0*/  VIADD R24, R24, 0x80 ;  /* 0x0000008018187836 */ /* 0x001fc80000000000 */
[----:B---3--:R-:W-:-:S08]  /*11b0*/  DFMA R12, R22, R14, R12 ;  /* 0x0000000e160c722b */ /* 0x008fd0000000000c */
[----:B----4-:R-:W-:-:S08]  /*11c0*/  DFMA R12, R16, R34, R12 ;  /* 0x00000022100c722b */ /* 0x010fd0000000000c */
[----:B------:R-:W-:Y:S01]  /*11d0*/  DFMA R30, R30, R18, R12 ;  /* 0x000000121e1e722b */ /* 0x000fe2000000000c */
[----:B------:R-:W-:Y:S10]  /*11e0*/  @!P3 BRA `(.L_x_41) ;  /* 0xfffffff80028b947 */ /* 0x000ff4000383ffff */
[----:B------:R-:W-:Y:S05]  /*11f0*/  BSYNC.RECONVERGENT B4 ;  /* 0x0000000000047941 */ /* 0x000fea0003800200 */
.L_x_40:
[----:B------:R-:W-:-:S07]  /*1200*/  LOP3.LUT R16, R20, 0x7fc, RZ, 0xc0, !PT ;  /* 0x000007fc14107812 */ /* 0x000fce00078ec0ff */
.L_x_39:
[----:B------:R-:W-:Y:S05]  /*1210*/  BSYNC.RECONVERGENT B3 ;  /* 0x0000000000037941 */ /* 0x000fea0003800200 */
.L_x_38:
[----:B------:R-:W-:Y:S01]  /*1220*/  IMAD.MOV R12, RZ, RZ, -R10 ;  /* 0x000000ffff0c7224 */ /* 0x000fe200078e0a0a */
[----:B------:R-:W-:Y:S04]  /*1230*/  BSSY.RECONVERGENT B3, `(.L_x_42) ;  /* 0x0000041000037945 */ /* 0x000fe80003800200 */
[----:B------:R-:W-:-:S13]  /*1240*/  ISETP.GT.AND P3, PT, R12, 0x4, PT ;  /* 0x000000040c00780c */ /* 0x000fda0003f64270 */
[----:B------:R-:W-:Y:S05]  /*1250*/  @!P3 BRA `(.L_x_43) ;  /* 0x0000000000f8b947 */ /* 0x000fea0003800000 */
[----:B------:R-:W0:Y:S01]  /*1260*/  LDS.64 R12, [R21+-0x8] ;  /* 0xfffff800150c7984 */ /* 0x000e220000000a00 */
[----:B------:R-:W1:Y:S03]  /*1270*/  LDCU.64 UR4, c[0x0][0x398] ;  /* 0x00007300ff0477ac */ /* 0x000e660008000a00 */
[----:B------:R-:W2:Y:S04]  /*1280*/  LDS.64 R16, [R21] ;  /* 0x0000000015107984 */ /* 0x000ea80000000a00 */
[----:B------:R-:W3:Y:S01]  /*1290*/  LDS.64 R22, [R21+0x8] ;  /* 0x0000080015167984 */ /* 0x000ee20000000a00 */
[----:B0-----:R-:W-:-:S04]  /*12a0*/  IADD3 R14, P0, PT, R12, R5, RZ ;  /* 0x000000050c0e7210 */ /* 0x001fc80007f1e0ff */
[----:B------:R-:W-:Y:S02]  /*12b0*/  LEA.HI.X.SX32 R15, R12, R9, 0x1, P0 ;  /* 0x000000090c0f7211 */ /* 0x000fe400000f0eff */
[C---:B-1----:R-:W-:Y:S02]  /*12c0*/  LEA R18, P0, R14.reuse, UR4, 0x3 ;  /* 0x000000040e127c11 */ /* 0x042fe4000f8018ff */
[----:B------:R-:W-:Y:S02]  /*12d0*/  IADD3 R12, P3, PT, R5, R13, RZ ;  /* 0x0000000d050c7210 */ /* 0x000fe40007f7e0ff */
[----:B------:R-:W-:Y:S02]  /*12e0*/  LEA.HI.X R19, R14, UR5, R15, 0x3, P0 ;  /* 0x000000050e137c11 */ /* 0x000fe400080f1c0f */
[----:B------:R-:W-:Y:S02]  /*12f0*/  LEA.HI.X.SX32 R13, R13, R9, 0x1, P3 ;  /* 0x000000090d0d7211 */ /* 0x000fe400018f0eff */
[----:B------:R-:W-:-:S02]  /*1300*/  LEA R36, P0, R12, UR4, 0x3 ;  /* 0x000000040c247c11 */ /* 0x000fc4000f8018ff */
[----:B------:R-:W4:Y:S02]  /*1310*/  LDG.E.64.CONSTANT R18, desc[UR8][R18.64] ;  /* 0x0000000812127981 */ /* 0x000f24000c1e9b00 */
[----:B------:R-:W-:-:S06]  /*1320*/  LEA.HI.X R37, R12, UR5, R13, 0x3, P0 ;  /* 0x000000050c257c11 */ /* 0x000fcc00080f1c0d */
[----:B------:R-:W5:Y:S01]  /*1330*/  LDG.E.64.CONSTANT R36, desc[UR8][R36.64] ;  /* 0x0000000824247981 */ /* 0x000f62000c1e9b00 */
[----:B--2---:R-:W-:-:S04]  /*1340*/  IADD3 R12, P0, PT, R16, R5, RZ ;  /* 0x00000005100c7210 */ /* 0x004fc80007f1e0ff */
[----:B------:R-:W-:Y:S02]  /*1350*/  LEA.HI.X.SX32 R13, R16, R9, 0x1, P0 ;  /* 0x00000009100d7211 */ /* 0x000fe400000f0eff */
[----:B------:R-:W-:-:S04]  /*1360*/  LEA R28, P0, R12, UR4, 0x3 ;  /* 0x000000040c1c7c11 */ /* 0x000fc8000f8018ff */
[----:B------:R-:W-:Y:S02]  /*1370*/  LEA.HI.X R29, R12, UR5, R13, 0x3, P0 ;  /* 0x000000050c1d7c11 */ /* 0x000fe400080f1c0d */
[----:B------:R-:W4:Y:S04]  /*1380*/  LDS.128 R12, [R24+-0x10] ;  /* 0xfffff000180c7984 */ /* 0x000f280000000c00 */
[----:B------:R-:W2:Y:S01]  /*1390*/  LDG.E.64.CONSTANT R28, desc[UR8][R28.64] ;  /* 0x000000081c1c7981 */ /* 0x000ea2000c1e9b00 */
[----:B------:R-:W-:-:S04]  /*13a0*/  IADD3 R16, P0, PT, R5, R17, RZ ;  /* 0x0000001105107210 */ /* 0x000fc80007f1e0ff */
[----:B------:R-:W-:Y:S02]  /*13b0*/  LEA.HI.X.SX32 R17, R17, R9, 0x1, P0 ;  /* 0x0000000911117211 */ /* 0x000fe400000f0eff */
[----:B------:R-:W-:-:S04]  /*13c0*/  LEA R34, P0, R16, UR4, 0x3 ;  /* 0x0000000410227c11 */ /* 0x000fc8000f8018ff */
[----:B------:R-:W-:Y:S02]  /*13d0*/  LEA.HI.X R35, R16, UR5, R17, 0x3, P0 ;  /* 0x0000000510237c11 */ /* 0x000fe400080f1c11 */
[----:B---3--:R-:W-:-:S04]  /*13e0*/  IADD3 R26, P0, PT, R22, R5, RZ ;  /* 0x00000005161a7210 */ /* 0x008fc80007f1e0ff */
[----:B------:R-:W3:Y:S01]  /*13f0*/  LDG.E.64.CONSTANT R34, desc[UR8][R34.64] ;  /* 0x0000000822227981 */ /* 0x000ee2000c1e9b00 */
[----:B----4-:R-:W-:-:S03]  /*1400*/  DFMA R12, R12, R18, R30 ;  /* 0x000000120c0c722b */ /* 0x010fc6000000001e */
[----:B------:R-:W2:Y:S01]  /*1410*/  LDS.128 R16, [R24] ;  /* 0x0000000018107984 */ /* 0x000ea20000000c00 */
[----:B------:R-:W-:Y:S02]  /*1420*/  LEA.HI.X.SX32 R31, R22, R9, 0x1, P0 ;  /* 0x00000009161f7211 */ /* 0x000fe400000f0eff */
[C---:B------:R-:W-:Y:S02]  /*1430*/  LEA R30, P0, R26.reuse, UR4, 0x3 ;  /* 0x000000041a1e7c11 */ /* 0x040fe4000f8018ff */
[----:B-----5:R-:W-:Y:S02]  /*1440*/  DFMA R14, R36, R14, R12 ;  /* 0x0000000e240e722b */ /* 0x020fe4000000000c */
[----:B------:R-:W-:Y:S01]  /*1450*/  LEA.HI.X R31, R26, UR5, R31, 0x3, P0 ;  /* 0x000000051a1f7c11 */ /* 0x000fe200080f1c1f */
[----:B------:R-:W0:Y:S05]  /*1460*/  LDS.64 R12, [R21+0x10] ;  /* 0x00001000150c7984 */ /* 0x000e2a0000000a00 */
[----:B------:R-:W4:Y:S01]  /*1470*/  LDG.E.64.CONSTANT R30, desc[UR8][R30.64] ;  /* 0x000000081e1e7981 */ /* 0x000f22000c1e9b00 */
[----:B--2---:R-:W-:Y:S01]  /*1480*/  DFMA R16, R16, R28, R14 ;  /* 0x0000001c1010722b */ /* 0x004fe2000000000e */
[----:B------:R-:W-:-:S04]  /*1490*/  IADD3 R15, P0, PT, R5, R23, RZ ;  /* 0x00000017050f7210 */ /* 0x000fc80007f1e0ff */
[----:B------:R-:W-:Y:S02]  /*14a0*/  LEA.HI.X.SX32 R26, R23, R9, 0x1, P0 ;  /* 0x00000009171a7211 */ /* 0x000fe400000f0eff */
[C---:B------:R-:W-:Y:S02]  /*14b0*/  LEA R22, P0, R15.reuse, UR4, 0x3 ;  /* 0x000000040f167c11 */ /* 0x040fe4000f8018ff */
[C---:B0-----:R-:W-:Y:S02]  /*14c0*/  IADD3 R14, P3, PT, R12.reuse, R5, RZ ;  /* 0x000000050c0e7210 */ /* 0x041fe40007f7e0ff */
[----:B------:R-:W-:Y:S02]  /*14d0*/  LEA.HI.X R23, R15, UR5, R26, 0x3, P0 ;  /* 0x000000050f177c11 */ /* 0x000fe400080f1c1a */
[----:B------:R-:W-:Y:S02]  /*14e0*/  LEA.HI.X.SX32 R15, R12, R9, 0x1, P3 ;  /* 0x000000090c0f7211 */ /* 0x000fe400018f0eff */
[----:B------:R-:W-:-:S02]  /*14f0*/  LEA R36, P0, R14, UR4, 0x3 ;  /* 0x000000040e247c11 */ /* 0x000fc4000f8018ff */
[----:B------:R-:W2:Y:S02]  /*1500*/  LDG.E.64.CONSTANT R22, desc[UR8][R22.64] ;  /* 0x0000000816167981 */ /* 0x000ea4000c1e9b00 */
[----:B------:R-:W-:Y:S02]  /*1510*/  LEA.HI.X R37, R14, UR5, R15, 0x3, P0 ;  /* 0x000000050e257c11 */ /* 0x000fe400080f1c0f */
[----:B------:R-:W-:-:S04]  /*1520*/  IADD3 R12, P0, PT, R5, R13, RZ ;  /* 0x0000000d050c7210 */ /* 0x000fc80007f1e0ff */
[----:B------:R-:W-:Y:S01]  /*1530*/  LEA.HI.X.SX32 R13, R13, R9, 0x1, P0 ;  /* 0x000000090d0d7211 */ /* 0x000fe200000f0eff */
[----:B------:R-:W5:Y:S01]  /*1540*/  LDG.E.64.CONSTANT R36, desc[UR8][R36.64] ;  /* 0x0000000824247981 */ /* 0x000f62000c1e9b00 */
[----:B------:R-:W-:-:S04]  /*1550*/  LEA R28, P0, R12, UR4, 0x3 ;  /* 0x000000040c1c7c11 */ /* 0x000fc8000f8018ff */
[----:B------:R-:W-:Y:S02]  /*1560*/  LEA.HI.X R29, R12, UR5, R13, 0x3, P0 ;  /* 0x000000050c1d7c11 */ /* 0x000fe400080f1c0d */
[----:B------:R-:W4:Y:S04]  /*1570*/  LDS.128 R12, [R24+0x10] ;  /* 0x00001000180c7984 */ /* 0x000f280000000c00 */
[----:B------:R-:W5:Y:S01]  /*1580*/  LDG.E.64.CONSTANT R28, desc[UR8][R28.64] ;  /* 0x000000081c1c7981 */ /* 0x000f62000c1e9b00 */
[----:B---3--:R-:W-:Y:S01]  /*1590*/  DFMA R16, R34, R18, R16 ;  /* 0x000000122210722b */ /* 0x008fe20000000010 */
[----:B------:R-:W-:Y:S01]  /*15a0*/  PLOP3.LUT P0, PT, PT, PT, PT, 0x8, 0x80 ;  /* 0x000000000080781c */ /* 0x000fe20003f0e170 */
[----:B------:R-:W-:Y:S02]  /*15b0*/  VIADD R10, R10, 0x8 ;  /* 0x000000080a0a7836 */ /* 0x000fe40000000000 */
[----:B------:R-:W-:-:S04]  /*15c0*/  VIADD R21, R21, 0x20 ;  /* 0x0000002015157836 */ /* 0x000fc80000000000 */
[----:B----4-:R-:W-:Y:S02]  /*15d0*/  DFMA R12, R12, R30, R16 ;  /* 0x0000001e0c0c722b */ /* 0x010fe40000000010 */
[----:B------:R0:W5:Y:S02]  /*15e0*/  LDS.128 R16, [R24+0x20] ;  /* 0x0000200018107984 */ /* 0x0001640000000c00 */
[----:B0-----:R-:W-:-:S04]  /*15f0*/  VIADD R24, R24, 0x40 ;  /* 0x0000004018187836 */ /* 0x001fc80000000000 */
[----:B--2---:R-:W-:-:S08]  /*1600*/  DFMA R12, R22, R14, R12 ;  /* 0x0000000e160c722b */ /* 0x004fd0000000000c */
[----:B-----5:R-:W-:Y:S01]  /*1610*/  DFMA R12, R16, R36, R12 ;  /* 0x00000024100c722b */ /* 0x020fe2000000000c */
[----:B------:R-:W-:-:S07]  /*1620*/  LOP3.LUT R16, R20, 0x7fc, RZ, 0xc0, !PT ;  /* 0x000007fc14107812 */ /* 0x000fce00078ec0ff */
[----:B------:R-:W-:-:S11]  /*1630*/  DFMA R30, R28, R18, R12 ;  /* 0x000000121c1e722b */ /* 0x000fd6000000000c */
.L_x_43:
[----:B------:R-:W-:Y:S05]  /*1640*/  BSYNC.RECONVERGENT B3 ;  /* 0x0000000000037941 */ /* 0x000fea0003800200 */
.L_x_42:
[----:B------:R-:W-:-:S13]  /*1650*/  ISETP.NE.OR P0, PT, R10, RZ, P0 ;  /* 0x000000ff0a00720c */ /* 0x000fda0000705670 */
[----:B------:R-:W-:Y:S05]  /*1660*/  @!P0 BREAK.RELIABLE B0 ;  /* 0x0000000000008942 */ /* 0x000fea0003800100 */
[----:B------:R-:W-:Y:S05]  /*1670*/  @!P0 BRA `(.L_x_35) ;  /* 0x0000000000948947 */ /* 0x000fea0003800000 */
.L_x_37:
[----:B------:R-:W-:Y:S05]  /*1680*/  BSYNC.RELIABLE B0 ;  /* 0x0000000000007941 */ /* 0x000fea0003800100 */
.L_x_36:
[----:B------:R-:W-:Y:S01]  /*1690*/  BSSY.RECONVERGENT B0, `(.L_x_44) ;  /* 0x0000022000007945 */ /* 0x000fe20003800200 */
.L_x_45:
[----:B------:R-:W0:Y:S04]  /*16a0*/  LDS.64 R12, [R21+-0x8] ;  /* 0xfffff800150c7984 */ /* 0x000e280000000a00 */
[----:B------:R-:W1:Y:S01]  /*16b0*/  LDS.64 R14, [R21] ;  /* 0x00000000150e7984 */ /* 0x000e620000000a00 */
[----:B0-----:R-:W-:-:S04]  /*16c0*/  IADD3 R17, P0, PT, R12, R5, RZ ;  /* 0x000000050c117210 */ /* 0x001fc80007f1e0ff */
[----:B------:R-:W-:Y:S02]  /*16d0*/  LEA.HI.X.SX32 R12, R12, R9, 0x1, P0 ;  /* 0x000000090c0c7211 */ /* 0x000fe400000f0eff */
[----:B------:R-:W-:-:S04]  /*16e0*/  LEA R16, P0, R17, UR10, 0x3 ;  /* 0x0000000a11107c11 */ /* 0x000fc8000f8018ff */
[----:B------:R-:W-:-:S06]  /*16f0*/  LEA.HI.X R17, R17, UR11, R12, 0x3, P0 ;  /* 0x0000000b11117c11 */ /* 0x000fcc00080f1c0c */
[----:B------:R-:W2:Y:S01]  /*1700*/  LDG.E.64.CONSTANT R16, desc[UR8][R16.64] ;  /* 0x0000000810107981 */ /* 0x000ea2000c1e9b00 */
[----:B------:R-:W-:-:S04]  /*1710*/  IADD3 R12, P0, PT, R5, R13, RZ ;  /* 0x0000000d050c7210 */ /* 0x000fc80007f1e0ff */
[----:B------:R-:W-:Y:S02]  /*1720*/  LEA.HI.X.SX32 R19, R13, R9, 0x1, P0 ;  /* 0x000000090d137211 */ /* 0x000fe400000f0eff */
[----:B------:R-:W-:Y:S02]  /*1730*/  LEA R22, P0, R12, UR10, 0x3 ;  /* 0x0000000a0c167c11 */ /* 0x000fe4000f8018ff */
[----:B-1----:R-:W-:Y:S02]  /*1740*/  IADD3 R13, P3, PT, R14, R5, RZ ;  /* 0x000000050e0d7210 */ /* 0x002fe40007f7e0ff */
[----:B------:R-:W-:Y:S02]  /*1750*/  LEA.HI.X R23, R12, UR11, R19, 0x3, P0 ;  /* 0x0000000b0c177c11 */ /* 0x000fe400080f1c13 */
[----:B------:R-:W-:Y:S02]  /*1760*/  LEA.HI.X.SX32 R14, R14, R9, 0x1, P3 ;  /* 0x000000090e0e7211 */ /* 0x000fe400018f0eff */
[----:B------:R-:W-:-:S02]  /*1770*/  LEA R34, P0, R13, UR10, 0x3 ;  /* 0x0000000a0d227c11 */ /* 0x000fc4000f8018ff */
[----:B------:R-:W3:Y:S01]  /*1780*/  LDG.E.64.CONSTANT R22, desc[UR8][R22.64] ;  /* 0x0000000816167981 */ /* 0x000ee2000c1e9b00 */
[----:B------:R-:W-:Y:S02]  /*1790*/  IADD3 R12, P3, PT, R5, R15, RZ ;  /* 0x0000000f050c7210 */ /* 0x000fe40007f7e0ff */
[----:B------:R-:W-:Y:S02]  /*17a0*/  LEA.HI.X R35, R13, UR11, R14, 0x3, P0 ;  /* 0x0000000b0d237c11 */ /* 0x000fe400080f1c0e */
[----:B------:R-:W-:Y:S02]  /*17b0*/  LEA.HI.X.SX32 R15, R15, R9, 0x1, P3 ;  /* 0x000000090f0f7211 */ /* 0x000fe400018f0eff */
[C---:B------:R-:W-:Y:S02]  /*17c0*/  LEA R28, P0, R12.reuse, UR10, 0x3 ;  /* 0x0000000a0c1c7c11 */ /* 0x040fe4000f8018ff */
[----:B------:R-:W4:Y:S02]  /*17d0*/  LDG.E.64.CONSTANT R34, desc[UR8][R34.64] ;  /* 0x0000000822227981 */ /* 0x000f24000c1e9b00 */
[----:B------:R-:W-:-:S02]  /*17e0*/  LEA.HI.X R29, R12, UR11, R15, 0x3, P0 ;  /* 0x0000000b0c1d7c11 */ /* 0x000fc400080f1c0f */
[----:B------:R-:W2:Y:S04]  /*17f0*/  LDS.128 R12, [R24+-0x10] ;  /* 0xfffff000180c7984 */ /* 0x000ea80000000c00 */
[----:B------:R-:W5:Y:S01]  /*1800*/  LDG.E.64.CONSTANT R28, desc[UR8][R28.64] ;  /* 0x000000081c1c7981 */ /* 0x000f62000c1e9b00 */
[----:B------:R-:W-:Y:S02]  /*1810*/  VIADD R10, R10, 0x4 ;  /* 0x000000040a0a7836 */ /* 0x000fe40000000000 */
[----:B------:R-:W-:-:S03]  /*1820*/  VIADD R21, R21, 0x10 ;  /* 0x0000001015157836 */ /* 0x000fc60000000000 */
[----:B------:R-:W-:Y:S01]  /*1830*/  ISETP.NE.AND P0, PT, R10, RZ, PT ;  /* 0x000000ff0a00720c */ /* 0x000fe20003f05270 */
[----:B--2---:R-:W-:Y:S01]  /*1840*/  DFMA R12, R12, R16, R30 ;  /* 0x000000100c0c722b */ /* 0x004fe2000000001e */
[----:B------:R0:W4:Y:S02]  /*1850*/  LDS.128 R16, [R24] ;  /* 0x0000000018107984 */ /* 0x0001240000000c00 */
[----:B0-----:R-:W-:-:S05]  /*1860*/  VIADD R24, R24, 0x20 ;  /* 0x0000002018187836 */ /* 0x001fca0000000000 */
[----:B---3--:R-:W-:-:S08]  /*1870*/  DFMA R12, R22, R14, R12 ;  /* 0x0000000e160c722b */ /* 0x008fd0000000000c */
[----:B----4-:R-:W-:-:S08]  /*1880*/  DFMA R12, R16, R34, R12 ;  /* 0x00000022100c722b */ /* 0x010fd0000000000c */
[----:B-----5:R-:W-:Y:S01]  /*1890*/  DFMA R30, R28, R18, R12 ;  /* 0x000000121c1e722b */ /* 0x020fe2000000000c */
[----:B------:R-:W-:Y:S10]  /*18a0*/  @P0 BRA `(.L_x_45) ;  /* 0xfffffffc007c0947 */ /* 0x000ff4000383ffff */
[----:B------:R-:W-:Y:S05]  /*18b0*/  BSYNC.RECONVERGENT B0 ;  /* 0x0000000000007941 */ /* 0x000fea0003800200 */
.L_x_44:
[----:B------:R-:W-:-:S07]  /*18c0*/  LOP3.LUT R16, R20, 0x7fc, RZ, 0xc0, !PT ;  /* 0x000007fc14107812 */ /* 0x000fce00078ec0ff */
.L_x_35:
[----:B------:R-:W-:Y:S05]  /*18d0*/  BSYNC.RECONVERGENT B1 ;  /* 0x0000000000017941 */ /* 0x000fea0003800200 */
.L_x_34:
[----:B------:R-:W-:-:S13]  /*18e0*/  LOP3.LUT P0, RZ, R20, 0x3, RZ, 0xc0, !PT ;  /* 0x0000000314ff7812 */ /* 0x000fda000780c0ff */
[----:B------:R-:W-:Y:S05]  /*18f0*/  @!P0 BRA `(.L_x_33) ;  /* 0x0000000000848947 */ /* 0x000fea0003800000 */
[----:B------:R-:W0:Y:S01]  /*1900*/  S2UR UR5, SR_CgaCtaId ;  /* 0x00000000000579c3 */ /* 0x000e220000008800 */
[----:B------:R-:W-:Y:S02]  /*1910*/  UMOV UR4, 0x400 ;  /* 0x0000040000047882 */ /* 0x000fe40000000000 */
[----:B------:R-:W-:-:S05]  /*1920*/  UIADD3 UR6, UPT, UPT, UR4, 0x2000, URZ ;  /* 0x0000200004067890 */ /* 0x000fca000fffe0ff */
[----:B------:R-:W1:Y:S01]  /*1930*/  LDC.64 R22, c[0x0][0x398] ;  /* 0x0000e600ff167b82 */ /* 0x000e620000000a00 */
[----:B0-----:R-:W-:-:S06]  /*1940*/  ULEA UR6, UR5, UR6, 0x18 ;  /* 0x0000000605067291 */ /* 0x001fcc000f8ec0ff */
[----:B------:R-:W-:-:S06]  /*1950*/  LEA R13, R16, UR6, 0x2 ;  /* 0x00000006100d7c11 */ /* 0x000fcc000f8e10ff */
[----:B------:R-:W0:Y:S02]  /*1960*/  LDS.128 R12, [R13] ;  /* 0x000000000d0c7984 */ /* 0x000e240000000c00 */
[----:B0-----:R-:W-:-:S04]  /*1970*/  IADD3 R10, P0, PT, R12, R5, RZ ;  /* 0x000000050c0a7210 */ /* 0x001fc80007f1e0ff */
[----:B------:R-:W-:Y:S02]  /*1980*/  LEA.HI.X.SX32 R12, R12, R9, 0x1, P0 ;  /* 0x000000090c0c7211 */ /* 0x000fe400000f0eff */
[----:B-1----:R-:W-:-:S04]  /*1990*/  LEA R28, P0, R10, R22, 0x3 ;  /* 0x000000160a1c7211 */ /* 0x002fc800078018ff */
[----:B------:R-:W-:-:S06]  /*19a0*/  LEA.HI.X R29, R10, R23, R12, 0x3, P0 ;  /* 0x000000170a1d7211 */ /* 0x000fcc00000f1c0c */
[----:B------:R-:W2:Y:S01]  /*19b0*/  LDG.E.64.CONSTANT R28, desc[UR8][R28.64] ;  /* 0x000000081c1c7981 */ /* 0x000ea2000c1e9b00 */
[----:B------:R-:W-:Y:S01]  /*19c0*/  ULEA UR4, UR5, UR4, 0x18 ;  /* 0x0000000405047291 */ /* 0x000fe2000f8ec0ff */
[----:B------:R-:W-:-:S04]  /*19d0*/  LOP3.LUT R10, R20, 0x3, RZ, 0xc0, !PT ;  /* 0x00000003140a7812 */ /* 0x000fc800078ec0ff */
[----:B------:R-:W-:Y:S02]  /*19e0*/  ISETP.NE.AND P0, PT, R10, 0x1, PT ;  /* 0x000000010a00780c */ /* 0x000fe40003f05270 */
[----:B------:R-:W-:-:S05]  /*19f0*/  LEA R15, R16, UR4, 0x3 ;  /* 0x00000004100f7c11 */ /* 0x000fca000f8e18ff */
[----:B------:R-:W2:Y:S02]  /*1a00*/  LDS.128 R16, [R15] ;  /* 0x000000000f107984 */ /* 0x000ea40000000c00 */
[----:B--2---:R-:W-:-:S04]  /*1a10*/  DFMA R30, R16, R28, R30 ;  /* 0x0000001c101e722b */ /* 0x004fc8000000001e */
[----:B------:R-:W-:Y:S07]  /*1a20*/  @!P0 BRA `(.L_x_33) ;  /* 0x0000000000388947 */ /* 0x000fee0003800000 */
[----:B------:R-:W-:Y:S02]  /*1a30*/  ISETP.NE.AND P0, PT, R10, 0x2, PT ;  /* 0x000000020a00780c */ /* 0x000fe40003f05270 */
[----:B------:R-:W-:-:S04]  /*1a40*/  IADD3 R16, P3, PT, R5, R13, RZ ;  /* 0x0000000d05107210 */ /* 0x000fc80007f7e0ff */
[----:B------:R-:W-:Y:S02]  /*1a50*/  LEA.HI.X.SX32 R13, R13, R9, 0x1, P3 ;  /* 0x000000090d0d7211 */ /* 0x000fe400018f0eff */
[----:B------:R-:W-:-:S04]  /*1a60*/  LEA R12, P3, R16, R22, 0x3 ;  /* 0x00000016100c7211 */ /* 0x000fc800078618ff */
[----:B------:R-:W-:Y:S02]  /*1a70*/  LEA.HI.X R13, R16, R23, R13, 0x3, P3 ;  /* 0x00000017100d7211 */ /* 0x000fe400018f1c0d */
[----:B------:R-:W-:-:S04]  /*1a80*/  @P0 IADD3 R10, P4, PT, R5, R14, RZ ;  /* 0x0000000e050a0210 */ /* 0x000fc80007f9e0ff */
[----:B------:R-:W-:Y:S01]  /*1a90*/  @P0 LEA.HI.X.SX32 R14, R14, R9, 0x1, P4 ;  /* 0x000000090e0e0211 */ /* 0x000fe200020f0eff */
[----:B------:R-:W2:Y:S01]  /*1aa0*/  LDG.E.64.CONSTANT R12, desc[UR8][R12.64] ;  /* 0x000000080c0c7981 */ /* 0x000ea2000c1e9b00 */
[----:B------:R-:W-:-:S04]  /*1ab0*/  @P0 LEA R22, P3, R10, R22, 0x3 ;  /* 0x000000160a160211 */ /* 0x000fc800078618ff */
[----:B------:R-:W-:Y:S02]  /*1ac0*/  @P0 LEA.HI.X R23, R10, R23, R14, 0x3, P3 ;  /* 0x000000170a170211 */ /* 0x000fe400018f1c0e */
[----:B------:R-:W0:Y:S04]  /*1ad0*/  @P0 LDS.64 R14, [R15+0x10] ;  /* 0x000010000f0e0984 */ /* 0x000e280000000a00 */
[----:B------:R-:W0:Y:S01]  /*1ae0*/  @P0 LDG.E.64.CONSTANT R22, desc[UR8][R22.64] ;  /* 0x0000000816160981 */ /* 0x000e22000c1e9b00 */
[----:B--2---:R-:W-:-:S08]  /*1af0*/  DFMA R30, R12, R18, R30 ;  /* 0x000000120c1e722b */ /* 0x004fd0000000001e */
[----:B0-----:R-:W-:-:S11]  /*1b00*/  @P0 DFMA R30, R14, R22, R30 ;  /* 0x000000160e1e022b */ /* 0x001fd6000000001e */
.L_x_33:
[----:B------:R-:W-:Y:S05]  /*1b10*/  BSYNC.RECONVERGENT B2 ;  /* 0x0000000000027941 */ /* 0x000fea0003800200 */
.L_x_32:
[----:B------:R-:W-:Y:S05]  /*1b20*/  WARPSYNC.ALL ;  /* 0x0000000000007948 */ /* 0x000fea0003800000 */
[----:B------:R-:W0:Y:S01]  /*1b30*/  LDCU.64 UR14, c[0x0][0x398] ;  /* 0x00007300ff0e77ac */ /* 0x000e220008000a00 */
[----:B------:R-:W-:Y:S01]  /*1b40*/  BSSY.RECONVERGENT B0, `(.L_x_46) ;  /* 0x0000120000007945 */ /* 0x000fe20003800200 */
[----:B------:R-:W2:Y:S03]  /*1b50*/  LDCU.64 UR12, c[0x0][0x398] ;  /* 0x00007300ff0c77ac */ /* 0x000ea60008000a00 */
[----:B------:R-:W-:Y:S05]  /*1b60*/  @P2 BRA `(.L_x_47) ;  /* 0x0000001000742947 */ /* 0x000fea0003800000 */
[----:B------:R-:W-:Y:S01]  /*1b70*/  ISETP.GE.AND P0, PT, R6, 0x4, PT ;  /* 0x000000040600780c */ /* 0x000fe20003f06270 */
[----:B------:R-:W-:Y:S01]  /*1b80*/  BSSY.RECONVERGENT B1, `(.L_x_48) ;  /* 0x00000f6000017945 */ /* 0x000fe20003800200 */
[----:B-1----:R-:W-:-:S11]  /*1b90*/  IMAD.MOV.U32 R10, RZ, RZ, RZ ;  /* 0x000000ffff0a7224 */ /* 0x002fd600078e00ff */
[----:B------:R-:W-:Y:S05]  /*1ba0*/  @!P0 BRA `(.L_x_49) ;  /* 0x0000000c00cc8947 */ /* 0x000fea0003800000 */
[----:B------:R-:W-:Y:S01]  /*1bb0*/  LOP3.LUT R10, R20, 0x7fc, RZ, 0xc0, !PT ;  /* 0x000007fc140a7812 */ /* 0x000fe200078ec0ff */
[----:B------:R-:W-:Y:S01]  /*1bc0*/  BSSY.RELIABLE B2, `(.L_x_50) ;  /* 0x00000cc000027945 */ /* 0x000fe20003800100 */
[----:B------:R-:W-:Y:S02]  /*1bd0*/  IMAD.MOV.U32 R29, RZ, RZ, RZ ;  /* 0x000000ffff1d7224 */ /* 0x000fe400078e00ff */
[----:B------:R-:W-:-:S13]  /*1be0*/  ISETP.GT.AND P0, PT, R10, RZ, PT ;  /* 0x000000ff0a00720c */ /* 0x000fda0003f04270 */
[----:B------:R-:W-:Y:S05]  /*1bf0*/  @!P0 BRA `(.L_x_51) ;  /* 0x0000000c00208947 */ /* 0x000fea0003800000 */
[----:B------:R-:W-:Y:S01]  /*1c00*/  IMAD.IADD R12, R10, 0x1, -R29 ;  /* 0x000000010a0c7824 */ /* 0x000fe200078e0a1d */
[----:B------:R-:W-:Y:S01]  /*1c10*/  BSSY.RECONVERGENT B3, `(.L_x_52) ;  /* 0x000007e000037945 */ /* 0x000fe20003800200 */
[----:B------:R-:W-:-:S03]  /*1c20*/  PLOP3.LUT P0, PT, PT, PT, PT, 0x80, 0x8 ;  /* 0x000000000008781c */ /* 0x000fc60003f0f070 */
[----:B------:R-:W-:-:S13]  /*1c30*/  ISETP.GT.AND P2, PT, R12, 0xc, PT ;  /* 0x0000000c0c00780c */ /* 0x000fda0003f44270 */
[----:B------:R-:W-:Y:S05]  /*1c40*/  @!P2 BRA `(.L_x_53) ;  /* 0x0000000400e8a947 */ /* 0x000fea0003800000 */
[----:B------:R-:W1:Y:S01]  /*1c50*/  S2R R24, SR_CgaCtaId ;  /* 0x0000000000187919 */ /* 0x000e620000008800 */
[----:B------:R-:W-:Y:S01]  /*1c60*/  MOV R12, 0x400 ;  /* 0x00000400000c7802 */ /* 0x000fe20000000f00 */
[----:B------:R-:W-:Y:S01]  /*1c70*/  VIADD R26, R10, 0xfffffff4 ;  /* 0xfffffff40a1a7836 */ /* 0x000fe20000000000 */
[----:B------:R-:W-:-:S03]  /*1c80*/  PLOP3.LUT P0, PT, PT, PT, PT, 0x8, 0x80 ;  /* 0x000000000080781c */ /* 0x000fc60003f0e170 */
[----:B------:R-:W-:-:S05]  /*1c90*/  VIADD R13, R12, 0x2000 ;  /* 0x000020000c0d7836 */ /* 0x000fca0000000000 */
[----:B-1----:R-:W-:-:S07]  /*1ca0*/  LEA R24, R24, R13, 0x18 ;  /* 0x0000000d18187211 */ /* 0x002fce00078ec0ff */
.L_x_54:
[----:B------:R-:W-:-:S05]  /*1cb0*/  IMAD R20, R29, 0x4, R24 ;  /* 0x000000041d147824 */ /* 0x000fca00078e0218 */
[----:B------:R-:W1:Y:S02]  /*1cc0*/  LDS.128 R12, [R20] ;  /* 0x00000000140c7984 */ /* 0x000e640000000c00 */
[C---:B-1----:R-:W-:Y:S02]  /*1cd0*/  IADD3 R17, P2, PT, R12.reuse, R7, RZ ;  /* 0x000000070c117210 */ /* 0x042fe40007f5e0ff */
[----:B------:R-:W-:Y:S02]  /*1ce0*/  IADD3 R16, P3, PT, R7, R13, RZ ;  /* 0x0000000d07107210 */ /* 0x000fe40007f7e0ff */
[-C--:B------:R-:W-:Y:S02]  /*1cf0*/  LEA.HI.X.SX32 R12, R12, R11.reuse, 0x1, P2 ;  /* 0x0000000b0c0c7211 */ /* 0x080fe400010f0eff */
[----:B--2---:R-:W-:Y:S02]  /*1d00*/  LEA R34, P2, R17, UR12, 0x3 ;  /* 0x0000000c11227c11 */ /* 0x004fe4000f8418ff */
[----:B------:R-:W-:-:S02]  /*1d10*/  LEA.HI.X.SX32 R13, R13, R11, 0x1, P3 ;  /* 0x0000000b0d0d7211 */ /* 0x000fc400018f0eff */
[----:B------:R-:W-:Y:S02]  /*1d20*/  LEA.HI.X R35, R17, UR13, R12, 0x3, P2 ;  /* 0x0000000d11237c11 */ /* 0x000fe400090f1c0c */
[----:B------:R-:W-:-:S04]  /*1d30*/  LEA R12, P2, R16, UR12, 0x3 ;  /* 0x0000000c100c7c11 */ /* 0x000fc8000f8418ff */
[----:B------:R-:W2:Y:S01]  /*1d40*/  LDG.E.64.CONSTANT R34, desc[UR8][R34.64] ;  /* 0x0000000822227981 */ /* 0x000ea2000c1e9b00 */
[----:B------:R-:W-:-:S06]  /*1d50*/  LEA.HI.X R13, R16, UR13, R13, 0x3, P2 ;  /* 0x0000000d100d7c11 */ /* 0x000fcc00090f1c0d */
[----:B------:R-:W3:Y:S01]  /*1d60*/  LDG.E.64.CONSTANT R12, desc[UR8][R12.64] ;  /* 0x000000080c0c7981 */ /* 0x000ee2000c1e9b00 */
[----:B------:R-:W-:-:S04]  /*1d70*/  IADD3 R16, P2, PT, R7, R14, RZ ;  /* 0x0000000e07107210 */ /* 0x000fc80007f5e0ff */
[----:B------:R-:W-:Y:S02]  /*1d80*/  LEA.HI.X.SX32 R17, R14, R11, 0x1, P2 ;  /* 0x0000000b0e117211 */ /* 0x000fe400010f0eff */
[----:B------:R-:W-:-:S04]  /*1d90*/  LEA R22, P2, R16, UR12, 0x3 ;  /* 0x0000000c10167c11 */ /* 0x000fc8000f8418ff */
[----:B------:R-:W-:-:S06]  /*1da0*/  LEA.HI.X R23, R16, UR13, R17, 0x3, P2 ;  /* 0x0000000d10177c11 */ /* 0x000fcc00090f1c11 */
[----:B------:R-:W4:Y:S01]  /*1db0*/  LDG.E.64.CONSTANT R22, desc[UR8][R22.64] ;  /* 0x0000000816167981 */ /* 0x000f22000c1e9b00 */
[----:B------:R-:W1:Y:S01]  /*1dc0*/  S2UR UR5, SR_CgaCtaId ;  /* 0x00000000000579c3 */ /* 0x000e620000008800 */
[----:B------:R-:W-:Y:S01]  /*1dd0*/  UMOV UR4, 0x400 ;  /* 0x0000040000047882 */ /* 0x000fe20000000000 */
[----:B------:R-:W-:-:S04]  /*1de0*/  IADD3 R14, P2, PT, R7, R15, RZ ;  /* 0x0000000f070e7210 */ /* 0x000fc80007f5e0ff */
[----:B------:R-:W-:Y:S01]  /*1df0*/  LEA.HI.X.SX32 R15, R15, R11, 0x1, P2 ;  /* 0x0000000b0f0f7211 */ /* 0x000fe200010f0eff */
[----:B-1----:R-:W-:-:S06]  /*1e00*/  ULEA UR4, UR5, UR4, 0x18 ;  /* 0x0000000405047291 */ /* 0x002fcc000f8ec0ff */
[----:B------:R-:W-:-:S05]  /*1e10*/  LEA R28, R29, UR4, 0x3 ;  /* 0x000000041d1c7c11 */ /* 0x000fca000f8e18ff */
[----:B------:R-:W2:Y:S02]  /*1e20*/  LDS.128 R16, [R28] ;  /* 0x000000001c107984 */ /* 0x000ea40000000c00 */
[----:B--2---:R-:W-:Y:S01]  /*1e30*/  DFMA R32, R16, R34, R32 ;  /* 0x000000221020722b */ /* 0x004fe20000000020 */
[----:B------:R-:W-:-:S04]  /*1e40*/  LEA R34, P2, R14, UR12, 0x3 ;  /* 0x0000000c0e227c11 */ /* 0x000fc8000f8418ff */
[----:B------:R-:W-:-:S03]  /*1e50*/  LEA.HI.X R35, R14, UR13, R15, 0x3, P2 ;  /* 0x0000000d0e237c11 */ /* 0x000fc600090f1c0f */
[----:B---3--:R-:W-:Y:S01]  /*1e60*/  DFMA R32, R12, R18, R32 ;  /* 0x000000120c20722b */ /* 0x008fe20000000020 */
[----:B------:R-:W1:Y:S04]  /*1e70*/  LDS.128 R12, [R20+0x10] ;  /* 0x00001000140c7984 */ /* 0x000e680000000c00 */
[----:B------:R-:W4:Y:S04]  /*1e80*/  LDS.128 R16, [R28+0x10] ;  /* 0x000010001c107984 */ /* 0x000f280000000c00 */
[----:B------:R-:W2:Y:S01]  /*1e90*/  LDG.E.64.CONSTANT R34, desc[UR8][R34.64] ;  /* 0x0000000822227981 */ /* 0x000ea2000c1e9b00 */
[----:B-1----:R-:W-:-:S04]  /*1ea0*/  IADD3 R21, P2, PT, R12, R7, RZ ;  /* 0x000000070c157210 */ /* 0x002fc80007f5e0ff */
[----:B------:R-:W-:Y:S01]  /*1eb0*/  LEA.HI.X.SX32 R12, R12, R11, 0x1, P2 ;  /* 0x0000000b0c0c7211 */ /* 0x000fe200010f0eff */
[----:B----4-:R-:W-:Y:S01]  /*1ec0*/  DFMA R16, R16, R22, R32 ;  /* 0x000000161010722b */ /* 0x010fe20000000020 */
[----:B------:R-:W-:-:S04]  /*1ed0*/  LEA R36, P2, R21, UR12, 0x3 ;  /* 0x0000000c15247c11 */ /* 0x000fc8000f8418ff */
[----:B------:R-:W-:Y:S02]  /*1ee0*/  LEA.HI.X R37, R21, UR13, R12, 0x3, P2 ;  /* 0x0000000d15257c11 */ /* 0x000fe400090f1c0c */
[----:B------:R-:W-:-:S04]  /*1ef0*/  IADD3 R21, P2, PT, R7, R13, RZ ;  /* 0x0000000d07157210 */ /* 0x000fc80007f5e0ff */
[----:B------:R-:W-:Y:S02]  /*1f00*/  LEA.HI.X.SX32 R22, R13, R11, 0x1, P2 ;  /* 0x0000000b0d167211 */ /* 0x000fe400010f0eff */
[C---:B------:R-:W-:Y:S01]  /*1f10*/  LEA R32, P2, R21.reuse, UR12, 0x3 ;  /* 0x0000000c15207c11 */ /* 0x040fe2000f8418ff */
[----:B------:R-:W3:Y:S03]  /*1f20*/  LDG.E.64.CONSTANT R12, desc[UR8][R36.64] ;  /* 0x00000008240c7981 */ /* 0x000ee6000c1e9b00 */
[----:B------:R-:W-:-:S06]  /*1f30*/  LEA.HI.X R33, R21, UR13, R22, 0x3, P2 ;  /* 0x0000000d15217c11 */ /* 0x000fcc00090f1c16 */
[----:B------:R-:W4:Y:S01]  /*1f40*/  LDG.E.64.CONSTANT R32, desc[UR8][R32.64] ;  /* 0x0000000820207981 */ /* 0x000f22000c1e9b00 */
[----:B------:R-:W-:-:S04]  /*1f50*/  IADD3 R21, P2, PT, R7, R14, RZ ;  /* 0x0000000e07157210 */ /* 0x000fc80007f5e0ff */
[----:B------:R-:W-:Y:S02]  /*1f60*/  LEA.HI.X.SX32 R14, R14, R11, 0x1, P2 ;  /* 0x0000000b0e0e7211 */ /* 0x000fe400010f0eff */
[----:B------:R-:W-:-:S04]  /*1f70*/  LEA R22, P2, R21, UR12, 0x3 ;  /* 0x0000000c15167c11 */ /* 0x000fc8000f8418ff */
[----:B------:R-:W-:-:S06]  /*1f80*/  LEA.HI.X R23, R21, UR13, R14, 0x3, P2 ;  /* 0x0000000d15177c11 */ /* 0x000fcc00090f1c0e */
[----:B------:R-:W5:Y:S01]  /*1f90*/  LDG.E.64.CONSTANT R22, desc[UR8][R22.64] ;  /* 0x0000000816167981 */ /* 0x000f62000c1e9b00 */
[----:B------:R-:W-:-:S04]  /*1fa0*/  IADD3 R14, P2, PT, R7, R15, RZ ;  /* 0x0000000f070e7210 */ /* 0x000fc80007f5e0ff */
[----:B------:R-:W-:Y:S01]  /*1fb0*/  LEA.HI.X.SX32 R15, R15, R11, 0x1, P2 ;  /* 0x0000000b0f0f7211 */ /* 0x000fe200010f0eff */
[----:B--2---:R-:W-:Y:S01]  /*1fc0*/  DFMA R34, R34, R18, R16 ;  /* 0x000000122222722b */ /* 0x004fe20000000010 */
[----:B------:R-:W3:Y:S07]  /*1fd0*/  LDS.128 R16, [R28+0x20] ;  /* 0x000020001c107984 */ /* 0x000eee0000000c00 */
[----:B---3--:R-:W-:Y:S01]  /*1fe0*/  DFMA R12, R16, R12, R34 ;  /* 0x0000000c100c722b */ /* 0x008fe20000000022 */
[----:B------:R-:W-:-:S04]  /*1ff0*/  LEA R34, P2, R14, UR12, 0x3 ;  /* 0x0000000c0e227c11 */ /* 0x000fc8000f8418ff */
[----:B------:R-:W-:-:S03]  /*2000*/  LEA.HI.X R35, R14, UR13, R15, 0x3, P2 ;  /* 0x0000000d0e237c11 */ /* 0x000fc600090f1c0f */
[----:B----4-:R-:W-:Y:S02]  /*2010*/  DFMA R32, R32, R18, R12 ;  /* 0x000000122020722b */ /* 0x010fe4000000000c */
[----:B------:R-:W1:Y:S04]  /*2020*/  LDS.128 R12, [R20+0x20] ;  /* 0x00002000140c7984 */ /* 0x000e680000000c00 */
[----:B------:R-:W5:Y:S04]  /*2030*/  LDS.128 R16, [R28+0x30] ;  /* 0x000030001c107984 */ /* 0x000f680000000c00 */
[----:B------:R-:W2:Y:S01]  /*2040*/  LDG.E.64.CONSTANT R34, desc[UR8][R34.64] ;  /* 0x0000000822227981 */ /* 0x000ea2000c1e9b00 */
[----:B-1----:R-:W-:Y:S01]  /*2050*/  IADD3 R21, P2, PT, R12, R7, RZ ;  /* 0x000000070c157210 */ /* 0x002fe20007f5e0ff */
[----:B-----5:R-:W-:-:S03]  /*2060*/  DFMA R16, R16, R22, R32 ;  /* 0x000000161010722b */ /* 0x020fc60000000020 */
[----:B------:R-:W-:Y:S02]  /*2070*/  LEA.HI.X.SX32 R12, R12, R11, 0x1, P2 ;  /* 0x0000000b0c0c7211 */ /* 0x000fe400010f0eff */
[----:B------:R-:W-:-:S04]  /*2080*/  LEA R22, P2, R21, UR12, 0x3 ;  /* 0x0000000c15167c11 */ /* 0x000fc8000f8418ff */
[----:B------:R-:W-:Y:S02]  /*2090*/  LEA.HI.X R23, R21, UR13, R12, 0x3, P2 ;  /* 0x0000000d15177c11 */ /* 0x000fe400090f1c0c */
[----:B------:R-:W-:-:S04]  /*20a0*/  IADD3 R12, P2, PT, R7, R13, RZ ;  /* 0x0000000d070c7210 */ /* 0x000fc80007f5e0ff */
[----:B------:R-:W-:Y:S01]  /*20b0*/  LEA.HI.X.SX32 R13, R13, R11, 0x1, P2 ;  /* 0x0000000b0d0d7211 */ /* 0x000fe200010f0eff */
[----:B------:R-:W3:Y:S01]  /*20c0*/  LDG.E.64.CONSTANT R22, desc[UR8][R22.64] ;  /* 0x0000000816167981 */ /* 0x000ee2000c1e9b00 */
[----:B------:R-:W-:-:S04]  /*20d0*/  LEA R36, P2, R12, UR12, 0x3 ;  /* 0x0000000c0c247c11 */ /* 0x000fc8000f8418ff */
[----:B------:R-:W-:-:S05]  /*20e0*/  LEA.HI.X R37, R12, UR13, R13, 0x3, P2 ;  /* 0x0000000d0c257c11 */ /* 0x000fca00090f1c0d */
        /* <DEDUP_REMOVED lines=11> */
[----:B------:R-:W-:Y:S01]  /*21a0*/  LDS.128 R20, [R20+0x30] ;  /* 0x0000300014147984 */ /* 0x000fe20000000c00 */
[----:B------:R-:W-:-:S06]  /*21b0*/  LEA R34, P2, R14, UR12, 0x3 ;  /* 0x0000000c0e227c11 */ /* 0x000fcc000f8418ff */
[----:B----4-:R-:W-:Y:S02]  /*21c0*/  DFMA R32, R32, R18, R16 ;  /* 0x000000122020722b */ /* 0x010fe40000000010 */
[----:B------:R-:W5:Y:S01]  /*21d0*/  LDS.128 R16, [R28+0x50] ;  /* 0x000050001c107984 */ /* 0x000f620000000c00 */
[----:B------:R-:W-:-:S05]  /*21e0*/  LEA.HI.X R35, R14, UR13, R15, 0x3, P2 ;  /* 0x0000000d0e237c11 */ /* 0x000fca00090f1c0f */
[----:B------:R1:W2:Y:S01]  /*21f0*/  LDG.E.64.CONSTANT R14, desc[UR8][R34.64] ;  /* 0x00000008220e7981 */ /* 0x0002a2000c1e9b00 */
[----:B-----5:R-:W-:Y:S01]  /*2200*/  DFMA R12, R16, R12, R32 ;  /* 0x0000000c100c722b */ /* 0x020fe20000000020 */
[----:B------:R-:W-:-:S04]  /*2210*/  IADD3 R17, P2, PT, R20, R7, RZ ;  /* 0x0000000714117210 */ /* 0x000fc80007f5e0ff */
[----:B------:R-:W-:Y:S02]  /*2220*/  LEA.HI.X.SX32 R32, R20, R11, 0x1, P2 ;  /* 0x0000000b14207211 */ /* 0x000fe400010f0eff */
[----:B------:R-:W-:-:S04]  /*2230*/  LEA R16, P2, R17, UR12, 0x3 ;  /* 0x0000000c11107c11 */ /* 0x000fc8000f8418ff */
[----:B------:R-:W-:-:S06]  /*2240*/  LEA.HI.X R17, R17, UR13, R32, 0x3, P2 ;  /* 0x0000000d11117c11 */ /* 0x000fcc00090f1c20 */
[----:B------:R-:W3:Y:S01]  /*2250*/  LDG.E.64.CONSTANT R16, desc[UR8][R16.64] ;  /* 0x0000000810107981 */ /* 0x000ee2000c1e9b00 */
[----:B------:R-:W-:-:S04]  /*2260*/  IADD3 R33, P2, PT, R7, R21, RZ ;  /* 0x0000001507217210 */ /* 0x000fc80007f5e0ff */
[-C--:B------:R-:W-:Y:S02]  /*2270*/  LEA.HI.X.SX32 R36, R21, R11.reuse, 0x1, P2 ;  /* 0x0000000b15247211 */ /* 0x080fe400010f0eff */
[----:B------:R-:W-:Y:S02]  /*2280*/  LEA R20, P2, R33, UR12, 0x3 ;  /* 0x0000000c21147c11 */ /* 0x000fe4000f8418ff */
[----:B------:R-:W-:Y:S02]  /*2290*/  IADD3 R32, P3, PT, R7, R22, RZ ;  /* 0x0000001607207210 */ /* 0x000fe40007f7e0ff */
[----:B------:R-:W-:Y:S02]  /*22a0*/  LEA.HI.X R21, R33, UR13, R36, 0x3, P2 ;  /* 0x0000000d21157c11 */ /* 0x000fe400090f1c24 */
[----:B------:R-:W-:Y:S02]  /*22b0*/  LEA.HI.X.SX32 R33, R22, R11, 0x1, P3 ;  /* 0x0000000b16217211 */ /* 0x000fe400018f0eff */
[----:B------:R-:W-:-:S02]  /*22c0*/  LEA R36, P2, R32, UR12, 0x3 ;  /* 0x0000000c20247c11 */ /* 0x000fc4000f8418ff */
[----:B------:R-:W4:Y:S02]  /*22d0*/  LDG.E.64.CONSTANT R20, desc[UR8][R20.64] ;  /* 0x0000000814147981 */ /* 0x000f24000c1e9b00 */
[----:B------:R-:W-:Y:S02]  /*22e0*/  LEA.HI.X R37, R32, UR13, R33, 0x3, P2 ;  /* 0x0000000d20257c11 */ /* 0x000fe400090f1c21 */
[----:B------:R-:W-:-:S04]  /*22f0*/  IADD3 R32, P2, PT, R7, R23, RZ ;  /* 0x0000001707207210 */ /* 0x000fc80007f5e0ff */
[----:B------:R-:W-:Y:S02]  /*2300*/  LEA.HI.X.SX32 R33, R23, R11, 0x1, P2 ;  /* 0x0000000b17217211 */ /* 0x000fe400010f0eff */
[C---:B-1----:R-:W-:Y:S01]  /*2310*/  LEA R34, P2, R32.reuse, UR12, 0x3 ;  /* 0x0000000c20227c11 */ /* 0x042fe2000f8418ff */
[----:B------:R-:W5:Y:S03]  /*2320*/  LDG.E.64.CONSTANT R22, desc[UR8][R36.64] ;  /* 0x0000000824167981 */ /* 0x000f66000c1e9b00 */
[----:B------:R-:W-:-:S05]  /*2330*/  LEA.HI.X R35, R32, UR13, R33, 0x3, P2 ;  /* 0x0000000d20237c11 */ /* 0x000fca00090f1c21 */
[----:B------:R-:W5:Y:S01]  /*2340*/  LDG.E.64.CONSTANT R32, desc[UR8][R34.64] ;  /* 0x0000000822207981 */ /* 0x000f62000c1e9b00 */
[----:B------:R-:W-:-:S05]  /*2350*/  VIADD R29, R29, 0x10 ;  /* 0x000000101d1d7836 */ /* 0x000fca0000000000 */
[----:B------:R-:W-:Y:S01]  /*2360*/  ISETP.GE.AND P2, PT, R29, R26, PT ;  /* 0x0000001a1d00720c */ /* 0x000fe20003f46270 */
[----:B--2---:R-:W-:Y:S01]  /*2370*/  DFMA R18, R14, R18, R12 ;  /* 0x000000120e12722b */ /* 0x004fe2000000000c */
[----:B------:R-:W3:Y:S07]  /*2380*/  LDS.128 R12, [R28+0x60] ;  /* 0x000060001c0c7984 */ /* 0x000eee0000000c00 */
[----:B---3--:R-:W-:Y:S02]  /*2390*/  DFMA R12, R12, R16, R18 ;  /* 0x000000100c0c722b */ /* 0x008fe40000000012 */
[----:B------:R-:W5:Y:S06]  /*23a0*/  LDS.128 R16, [R28+0x70] ;  /* 0x000070001c107984 */ /* 0x000f6c0000000c00 */
[----:B----4-:R-:W-:-:S08]  /*23b0*/  DFMA R12, R20, R14, R12 ;  /* 0x0000000e140c722b */ /* 0x010fd0000000000c */
[----:B-----5:R-:W-:-:S08]  /*23c0*/  DFMA R12, R16, R22, R12 ;  /* 0x00000016100c722b */ /* 0x020fd0000000000c */
[----:B------:R-:W-:Y:S01]  /*23d0*/  DFMA R32, R32, R18, R12 ;  /* 0x000000122020722b */ /* 0x000fe2000000000c */
[----:B------:R-:W-:Y:S10]  /*23e0*/  @!P2 BRA `(.L_x_54) ;  /* 0xfffffff80030a947 */ /* 0x000ff4000383ffff */
.L_x_53:
[----:B0-2---:R-:W-:Y:S05]  /*23f0*/  BSYNC.RECONVERGENT B3 ;  /* 0x0000000000037941 */ /* 0x005fea0003800200 */
.L_x_52:
[----:B------:R-:W-:Y:S01]  /*2400*/  IMAD.IADD R12, R10, 0x1, -R29 ;  /* 0x000000010a0c7824 */ /* 0x000fe200078e0a1d */
[----:B------:R-:W-:Y:S04]  /*2410*/  BSSY.RECONVERGENT B3, `(.L_x_55) ;  /* 0x0000043000037945 */ /* 0x000fe80003800200 */
[----:B------:R-:W-:-:S13]  /*2420*/  ISETP.GT.AND P2, PT, R12, 0x4, PT ;  /* 0x000000040c00780c */ /* 0x000fda0003f44270 */
[----:B------:R-:W-:Y:S05]  /*2430*/  @!P2 BRA `(.L_x_56) ;  /* 0x000000040000a947 */ /* 0x000fea0003800000 */
[----:B------:R-:W0:Y:S01]  /*2440*/  S2UR UR5, SR_CgaCtaId ;  /* 0x00000000000579c3 */ /* 0x000e220000008800 */
[----:B------:R-:W-:Y:S02]  /*2450*/  UMOV UR4, 0x400 ;  /* 0x0000040000047882 */ /* 0x000fe40000000000 */
[----:B------:R-:W-:-:S04]  /*2460*/  UIADD3 UR6, UPT, UPT, UR4, 0x2000, URZ ;  /* 0x0000200004067890 */ /* 0x000fc8000fffe0ff */
[----:B0-----:R-:W-:-:S06]  /*2470*/  ULEA UR6, UR5, UR6, 0x18 ;  /* 0x0000000605067291 */ /* 0x001fcc000f8ec0ff */
[----:B------:R-:W-:-:S05]  /*2480*/  LEA R22, R29, UR6, 0x2 ;  /* 0x000000061d167c11 */ /* 0x000fca000f8e10ff */
[----:B------:R-:W0:Y:S01]  /*2490*/  LDS.128 R12, [R22] ;  /* 0x00000000160c7984 */ /* 0x000e220000000c00 */
[----:B------:R-:W1:Y:S01]  /*24a0*/  LDCU.64 UR6, c[0x0][0x398] ;  /* 0x00007300ff0677ac */ /* 0x000e620008000a00 */
[----:B0-----:R-:W-:-:S04]  /*24b0*/  IADD3 R16, P0, PT, R12, R7, RZ ;  /* 0x000000070c107210 */ /* 0x001fc80007f1e0ff */
[----:B------:R-:W-:Y:S02]  /*24c0*/  LEA.HI.X.SX32 R17, R12, R11, 0x1, P0 ;  /* 0x0000000b0c117211 */ /* 0x000fe400000f0eff */
[----:B-1----:R-:W-:-:S04]  /*24d0*/  LEA R20, P0, R16, UR6, 0x3 ;  /* 0x0000000610147c11 */ /* 0x002fc8000f8018ff */
[----:B------:R-:W-:-:S06]  /*24e0*/  LEA.HI.X R21, R16, UR7, R17, 0x3, P0 ;  /* 0x0000000710157c11 */ /* 0x000fcc00080f1c11 */
[----:B------:R-:W2:Y:S01]  /*24f0*/  LDG.E.64.CONSTANT R20, desc[UR8][R20.64] ;  /* 0x0000000814147981 */ /* 0x000ea2000c1e9b00 */
[----:B------:R-:W-:-:S04]  /*2500*/  IADD3 R16, P0, PT, R7, R13, RZ ;  /* 0x0000000d07107210 */ /* 0x000fc80007f1e0ff */
[----:B------:R-:W-:Y:S02]  /*2510*/  LEA.HI.X.SX32 R13, R13, R11, 0x1, P0 ;  /* 0x0000000b0d0d7211 */ /* 0x000fe400000f0eff */
[----:B------:R-:W-:-:S04]  /*2520*/  LEA R12, P0, R16, UR6, 0x3 ;  /* 0x00000006100c7c11 */ /* 0x000fc8000f8018ff */
[----:B------:R-:W-:-:S06]  /*2530*/  LEA.HI.X R13, R16, UR7, R13, 0x3, P0 ;  /* 0x00000007100d7c11 */ /* 0x000fcc00080f1c0d */
[----:B------:R-:W3:Y:S01]  /*2540*/  LDG.E.64.CONSTANT R12, desc[UR8][R12.64] ;  /* 0x000000080c0c7981 */ /* 0x000ee2000c1e9b00 */
[----:B------:R-:W-:-:S04]  /*2550*/  IADD3 R16, P0, PT, R7, R14, RZ ;  /* 0x0000000e07107210 */ /* 0x000fc80007f1e0ff */
[----:B------:R-:W-:Y:S02]  /*2560*/  LEA.HI.X.SX32 R17, R14, R11, 0x1, P0 ;  /* 0x0000000b0e117211 */ /* 0x000fe400000f0eff */
[----:B------:R-:W-:-:S04]  /*2570*/  LEA R34, P0, R16, UR6, 0x3 ;  /* 0x0000000610227c11 */ /* 0x000fc8000f8018ff */
[----:B------:R-:W-:-:S06]  /*2580*/  LEA.HI.X R35, R16, UR7, R17, 0x3, P0 ;  /* 0x0000000710237c11 */ /* 0x000fcc00080f1c11 */
[----:B------:R-:W4:Y:S01]  /*2590*/  LDG.E.64.CONSTANT R34, desc[UR8][R34.64] ;  /* 0x0000000822227981 */ /* 0x000f22000c1e9b00 */
[----:B------:R-:W-:Y:S01]  /*25a0*/  ULEA UR4, UR5, UR4, 0x18 ;  /* 0x0000000405047291 */ /* 0x000fe2000f8ec0ff */
[----:B------:R-:W-:-:S04]  /*25b0*/  IADD3 R14, P0, PT, R7, R15, RZ ;  /* 0x0000000f070e7210 */ /* 0x000fc80007f1e0ff */
[----:B------:R-:W-:Y:S02]  /*25c0*/  LEA.HI.X.SX32 R15, R15, R11, 0x1, P0 ;  /* 0x0000000b0f0f7211 */ /* 0x000fe400000f0eff */
[----:B------:R-:W-:-:S05]  /*25d0*/  LEA R24, R29, UR4, 0x3 ;  /* 0x000000041d187c11 */ /* 0x000fca000f8e18ff */
[----:B------:R-:W2:Y:S02]  /*25e0*/  LDS.128 R16, [R24] ;  /* 0x0000000018107984 */ /* 0x000ea40000000c00 */
[----:B--2---:R-:W-:Y:S02]  /*25f0*/  DFMA R16, R16, R20, R32 ;  /* 0x000000141010722b */ /* 0x004fe40000000020 */
[----:B------:R-:W0:Y:S01]  /*2600*/  LDS.128 R20, [R22+0x10] ;  /* 0x0000100016147984 */ /* 0x000e220000000c00 */
[----:B------:R-:W-:-:S04]  /*2610*/  LEA R32, P0, R14, UR6, 0x3 ;  /* 0x000000060e207c11 */ /* 0x000fc8000f8018ff */
[----:B------:R-:W-:-:S06]  /*2620*/  LEA.HI.X R33, R14, UR7, R15, 0x3, P0 ;  /* 0x000000070e217c11 */ /* 0x000fcc00080f1c0f */
[----:B------:R-:W2:Y:S01]  /*2630*/  LDG.E.64.CONSTANT R32, desc[UR8][R32.64] ;  /* 0x0000000820207981 */ /* 0x000ea2000c1e9b00 */
[----:B---3--:R-:W-:-:S03]  /*2640*/  DFMA R18, R12, R18, R16 ;  /* 0x000000120c12722b */ /* 0x008fc60000000010 */
[----:B------:R-:W4:Y:S01]  /*2650*/  LDS.128 R12, [R24+0x10] ;  /* 0x00001000180c7984 */ /* 0x000f220000000c00 */
[----:B0-----:R-:W-:-:S04]  /*2660*/  IADD3 R17, P0, PT, R20, R7, RZ ;  /* 0x0000000714117210 */ /* 0x001fc80007f1e0ff */
[----:B------:R-:W-:Y:S02]  /*2670*/  LEA.HI.X.SX32 R20, R20, R11, 0x1, P0 ;  /* 0x0000000b14147211 */ /* 0x000fe400000f0eff */
[----:B------:R-:W-:-:S04]  /*2680*/  LEA R16, P0, R17, UR6, 0x3 ;  /* 0x0000000611107c11 */ /* 0x000fc8000f8018ff */
[----:B------:R-:W-:-:S06]  /*2690*/  LEA.HI.X R17, R17, UR7, R20, 0x3, P0 ;  /* 0x0000000711117c11 */ /* 0x000fcc00080f1c14 */
[----:B------:R-:W3:Y:S01]  /*26a0*/  LDG.E.64.CONSTANT R16, desc[UR8][R16.64] ;  /* 0x0000000810107981 */ /* 0x000ee2000c1e9b00 */
[C---:B------:R-:W-:Y:S01]  /*26b0*/  IADD3 R26, P0, PT, R7.reuse, R21, RZ ;  /* 0x00000015071a7210 */ /* 0x040fe20007f1e0ff */
[----:B----4-:R-:W-:Y:S01]  /*26c0*/  DFMA R12, R12, R34, R18 ;  /* 0x000000220c0c722b */ /* 0x010fe20000000012 */
[----:B------:R-:W-:Y:S02]  /*26d0*/  IADD3 R19, P2, PT, R7, R22, RZ ;  /* 0x0000001607137210 */ /* 0x000fe40007f5e0ff */
[-C--:B------:R-:W-:Y:S02]  /*26e0*/  LEA.HI.X.SX32 R21, R21, R11.reuse, 0x1, P0 ;  /* 0x0000000b15157211 */ /* 0x080fe400000f0eff */
[----:B------:R-:W-:Y:S02]  /*26f0*/  LEA R20, P0, R26, UR6, 0x3 ;  /* 0x000000061a147c11 */ /* 0x000fe4000f8018ff */
[----:B------:R-:W-:Y:S02]  /*2700*/  LEA.HI.X.SX32 R22, R22, R11, 0x1, P2 ;  /* 0x0000000b16167211 */ /* 0x000fe400010f0eff */
[----:B------:R-:W-:-:S02]  /*2710*/  LEA.HI.X R21, R26, UR7, R21, 0x3, P0 ;  /* 0x000000071a157c11 */ /* 0x000fc400080f1c15 */
[----:B------:R-:W-:Y:S02]  /*2720*/  LEA R34, P0, R19, UR6, 0x3 ;  /* 0x0000000613227c11 */ /* 0x000fe4000f8018ff */
[----:B------:R-:W-:Y:S02]  /*2730*/  IADD3 R18, P2, PT, R7, R23, RZ ;  /* 0x0000001707127210 */ /* 0x000fe40007f5e0ff */
[----:B------:R-:W4:Y:S01]  /*2740*/  LDG.E.64.CONSTANT R20, desc[UR8][R20.64] ;  /* 0x0000000814147981 */ /* 0x000f22000c1e9b00 */
[----:B------:R-:W-:Y:S02]  /*2750*/  LEA.HI.X R35, R19, UR7, R22, 0x3, P0 ;  /* 0x0000000713237c11 */ /* 0x000fe400080f1c16 */
[----:B------:R-:W-:Y:S02]  /*2760*/  LEA.HI.X.SX32 R23, R23, R11, 0x1, P2 ;  /* 0x0000000b17177211 */ /* 0x000fe400010f0eff */
[C---:B------:R-:W-:Y:S02]  /*2770*/  LEA R22, P0, R18.reuse, UR6, 0x3 ;  /* 0x0000000612167c11 */ /* 0x040fe4000f8018ff */
[----:B------:R-:W5:Y:S02]  /*2780*/  LDG.E.64.CONSTANT R34, desc[UR8][R34.64] ;  /* 0x0000000822227981 */ /* 0x000f64000c1e9b00 */
[----:B------:R-:W-:-:S06]  /*2790*/  LEA.HI.X R23, R18, UR7, R23, 0x3, P0 ;  /* 0x0000000712177c11 */ /* 0x000fcc00080f1c17 */
[----:B------:R-:W5:Y:S01]  /*27a0*/  LDG.E.64.CONSTANT R22, desc[UR8][R22.64] ;  /* 0x0000000816167981 */ /* 0x000f62000c1e9b00 */
[----:B------:R-:W-:Y:S01]  /*27b0*/  PLOP3.LUT P0, PT, PT, PT, PT, 0x8, 0x80 ;  /* 0x000000000080781c */ /* 0x000fe20003f0e170 */
[----:B------:R-:W-:Y:S01]  /*27c0*/  VIADD R29, R29, 0x8 ;  /* 0x000000081d1d7836 */ /* 0x000fe20000000000 */
[----:B--2---:R-:W-:Y:S01]  /*27d0*/  DFMA R32, R32, R14, R12 ;  /* 0x0000000e2020722b */ /* 0x004fe2000000000c */
[----:B------:R-:W3:Y:S07]  /*27e0*/  LDS.128 R12, [R24+0x20] ;  /* 0x00002000180c7984 */ /* 0x000eee0000000c00 */
[----:B---3--:R-:W-:Y:S01]  /*27f0*/  DFMA R12, R12, R16, R32 ;  /* 0x000000100c0c722b */ /* 0x008fe20000000020 */
[----:B------:R-:W5:Y:S07]  /*2800*/  LDS.128 R16, [R24+0x30] ;  /* 0x0000300018107984 */ /* 0x000f6e0000000c00 */
[----:B----4-:R-:W-:-:S08]  /*2810*/  DFMA R12, R20, R14, R12 ;  /* 0x0000000e140c722b */ /* 0x010fd0000000000c */
[----:B-----5:R-:W-:-:S08]  /*2820*/  DFMA R12, R16, R34, R12 ;  /* 0x00000022100c722b */ /* 0x020fd0000000000c */
[----:B------:R-:W-:-:S11]  /*2830*/  DFMA R32, R22, R18, R12 ;  /* 0x000000121620722b */ /* 0x000fd6000000000c */
.L_x_56:
[----:B------:R-:W-:Y:S05]  /*2840*/  BSYNC.RECONVERGENT B3 ;  /* 0x0000000000037941 */ /* 0x000fea0003800200 */
.L_x_55:
[----:B------:R-:W-:-:S13]  /*2850*/  ISETP.NE.OR P0, PT, R29, R10, P0 ;  /* 0x0000000a1d00720c */ /* 0x000fda0000705670 */
[----:B------:R-:W-:Y:S05]  /*2860*/  @!P0 BREAK.RELIABLE B2 ;  /* 0x0000000000028942 */ /* 0x000fea0003800100 */
[----:B------:R-:W-:Y:S05]  /*2870*/  @!P0 BRA `(.L_x_49) ;  /* 0x0000000000988947 */ /* 0x000fea0003800000 */
.L_x_51:
[----:B0-2---:R-:W-:Y:S05]  /*2880*/  BSYNC.RELIABLE B2 ;  /* 0x0000000000027941 */ /* 0x005fea0003800100 */
.L_x_50:
[----:B------:R-:W0:Y:S01]  /*2890*/  S2R R13, SR_CgaCtaId ;  /* 0x00000000000d7919 */ /* 0x000e220000008800 */
[----:B------:R-:W-:-:S05]  /*28a0*/  MOV R26, 0x400 ;  /* 0x00000400001a7802 */ /* 0x000fca0000000f00 */
[----:B------:R-:W-:Y:S01]  /*28b0*/  VIADD R24, R26, 0x2000 ;  /* 0x000020001a187836 */ /* 0x000fe20000000000 */
[----:B0-----:R-:W-:-:S04]  /*28c0*/  LEA R26, R13, R26, 0x18 ;  /* 0x0000001a0d1a7211 */ /* 0x001fc800078ec0ff */
[----:B------:R-:W-:-:S07]  /*28d0*/  LEA R24, R13, R24, 0x18 ;  /* 0x000000180d187211 */ /* 0x000fce00078ec0ff */
.L_x_57:
[----:B------:R-:W-:-:S06]  /*28e0*/  IMAD R14, R29, 0x4, R24 ;  /* 0x000000041d0e7824 */ /* 0x000fcc00078e0218 */
[----:B------:R-:W0:Y:S02]  /*28f0*/  LDS.128 R12, [R14] ;  /* 0x000000000e0c7984 */ /* 0x000e240000000c00 */
[----:B0-----:R-:W-:-:S04]  /*2900*/  IADD3 R17, P0, PT, R12, R7, RZ ;  /* 0x000000070c117210 */ /* 0x001fc80007f1e0ff */
[----:B------:R-:W-:Y:S02]  /*2910*/  LEA.HI.X.SX32 R12, R12, R11, 0x1, P0 ;  /* 0x0000000b0c0c7211 */ /* 0x000fe400000f0eff */
[----:B------:R-:W-:-:S04]  /*2920*/  LEA R16, P0, R17, UR14, 0x3 ;  /* 0x0000000e11107c11 */ /* 0x000fc8000f8018ff */
[----:B------:R-:W-:-:S06]  /*2930*/  LEA.HI.X R17, R17, UR15, R12, 0x3, P0 ;  /* 0x0000000f11117c11 */ /* 0x000fcc00080f1c0c */
[----:B------:R-:W2:Y:S01]  /*2940*/  LDG.E.64.CONSTANT R16, desc[UR8][R16.64] ;  /* 0x0000000810107981 */ /* 0x000ea2000c1e9b00 */
[----:B------:R-:W-:-:S04]  /*2950*/  IADD3 R12, P0, PT, R7, R13, RZ ;  /* 0x0000000d070c7210 */ /* 0x000fc80007f1e0ff */
[-C--:B------:R-:W-:Y:S02]  /*2960*/  LEA.HI.X.SX32 R19, R13, R11.reuse, 0x1, P0 ;  /* 0x0000000b0d137211 */ /* 0x080fe400000f0eff */
[C---:B------:R-:W-:Y:S02]  /*2970*/  LEA R20, P0, R12.reuse, UR14, 0x3 ;  /* 0x0000000e0c147c11 */ /* 0x040fe4000f8018ff */
[----:B------:R-:W-:Y:S02]  /*2980*/  IADD3 R13, P2, PT, R7, R14, RZ ;  /* 0x0000000e070d7210 */ /* 0x000fe40007f5e0ff */
        /* <DEDUP_REMOVED lines=9> */
[----:B------:R-:W-:-:S06]  /*2a20*/  LEA.HI.X R23, R12, UR15, R15, 0x3, P0 ;  /* 0x0000000f0c177c11 */ /* 0x000fcc00080f1c0f */
[----:B------:R-:W5:Y:S01]  /*2a30*/  LDG.E.64.CONSTANT R22, desc[UR8][R22.64] ;  /* 0x0000000816167981 */ /* 0x000f62000c1e9b00 */
[C---:B------:R-:W-:Y:S02]  /*2a40*/  IMAD R28, R29.reuse, 0x8, R26 ;  /* 0x000000081d1c7824 */ /* 0x040fe400078e021a */
[----:B------:R-:W-:-:S03]  /*2a50*/  VIADD R29, R29, 0x4 ;  /* 0x000000041d1d7836 */ /* 0x000fc60000000000 */
[----:B------:R-:W2:Y:S02]  /*2a60*/  LDS.128 R12, [R28] ;  /* 0x000000001c0c7984 */ /* 0x000ea40000000c00 */
[----:B------:R-:W-:Y:S01]  /*2a70*/  ISETP.NE.AND P0, PT, R29, R10, PT ;  /* 0x0000000a1d00720c */ /* 0x000fe20003f05270 */
[----:B--2---:R-:W-:Y:S01]  /*2a80*/  DFMA R12, R12, R16, R32 ;  /* 0x000000100c0c722b */ /* 0x004fe20000000020 */
[----:B------:R-:W4:Y:S07]  /*2a90*/  LDS.128 R16, [R28+0x10] ;  /* 0x000010001c107984 */ /* 0x000f2e0000000c00 */
[----:B---3--:R-:W-:-:S08]  /*2aa0*/  DFMA R12, R20, R14, R12 ;  /* 0x0000000e140c722b */ /* 0x008fd0000000000c */
[----:B----4-:R-:W-:-:S08]  /*2ab0*/  DFMA R12, R16, R34, R12 ;  /* 0x00000022100c722b */ /* 0x010fd0000000000c */
[----:B-----5:R-:W-:Y:S01]  /*2ac0*/  DFMA R32, R22, R18, R12 ;  /* 0x000000121620722b */ /* 0x020fe2000000000c */
[----:B------:R-:W-:Y:S10]  /*2ad0*/  @P0 BRA `(.L_x_57) ;  /* 0xfffffffc00800947 */ /* 0x000ff4000383ffff */
.L_x_49:
[----:B0-2---:R-:W-:Y:S05]  /*2ae0*/  BSYNC.RECONVERGENT B1 ;  /* 0x0000000000017941 */ /* 0x005fea0003800200 */
.L_x_48:
[----:B------:R-:W-:-:S04]  /*2af0*/  VIMNMX R12, PT, PT, R6, 0x400, PT ;  /* 0x00000400060c7848 */ /* 0x000fc80003fe0100 */
[----:B------:R-:W-:-:S04]  /*2b00*/  VIMNMX R12, PT, PT, R12, 0x1, !PT ;  /* 0x000000010c0c7848 */ /* 0x000fc80007fe0100 */
[----:B------:R-:W-:-:S04]  /*2b10*/  LOP3.LUT R24, R12, 0x3, RZ, 0xc0, !PT ;  /* 0x000000030c187812 */ /* 0x000fc800078ec0ff */
[----:B------:R-:W-:-:S13]  /*2b20*/  ISETP.NE.AND P0, PT, R24, RZ, PT ;  /* 0x000000ff1800720c */ /* 0x000fda0003f05270 */
        /* <DEDUP_REMOVED lines=14> */
[----:B------:R-:W-:-:S05]  /*2c10*/  ISETP.NE.AND P0, PT, R24, 0x1, PT ;  /* 0x000000011800780c */ /* 0x000fca0003f05270 */
[----:B------:R-:W-:-:S05]  /*2c20*/  LEA R10, R10, UR4, 0x3 ;  /* 0x000000040a0a7c11 */ /* 0x000fca000f8e18ff */
[----:B------:R-:W2:Y:S02]  /*2c30*/  LDS.128 R16, [R10] ;  /* 0x000000000a107984 */ /* 0x000ea40000000c00 */
[----:B--2---:R-:W-:Y:S01]  /*2c40*/  DFMA R32, R16, R22, R32 ;  /* 0x000000161020722b */ /* 0x004fe20000000020 */
[----:B------:R-:W-:Y:S10]  /*2c50*/  @!P0 BRA `(.L_x_47) ;  /* 0x0000000000388947 */ /* 0x000ff40003800000 */
        /* <DEDUP_REMOVED lines=14> */
.L_x_47:
[----:B0-2---:R-:W-:Y:S05]  /*2d40*/  BSYNC.RECONVERGENT B0 ;  /* 0x0000000000007941 */ /* 0x005fea0003800200 */
.L_x_46:
[----:B------:R-:W-:Y:S05]  /*2d50*/  WARPSYNC.ALL ;  /* 0x0000000000007948 */ /* 0x000fea0003800000 */
[----:B------:R-:W-:Y:S01]  /*2d60*/  VIADD R25, R25, 0x400 ;  /* 0x0000040019197836 */ /* 0x000fe20000000000 */
[----:B------:R-:W-:Y:S01]  /*2d70*/  BAR.SYNC.DEFER_BLOCKING 0x0 ;  /* 0x0000000000007b1d */ /* 0x000fe20000010000 */
[----:B-1----:R-:W-:Y:S02]  /*2d80*/  IMAD.IADD R10, R3, 0x1, -R0 ;  /* 0x00000001030a7824 */ /* 0x002fe400078e0a00 */
[----:B------:R-:W-:-:S03]  /*2d90*/  VIADD R6, R6, 0xfffffc00 ;  /* 0xfffffc0006067836 */ /* 0x000fc60000000000 */
[----:B------:R-:W-:-:S13]  /*2da0*/  ISETP.GE.AND P0, PT, R25, R10, PT ;  /* 0x0000000a1900720c */ /* 0x000fda0003f06270 */
[----:B------:R-:W-:Y:S05]  /*2db0*/  @!P0 BRA `(.L_x_58) ;  /* 0xffffffd400bc8947 */ /* 0x000fea000383ffff */
.L_x_31:
[----:B------:R-:W0:Y:S08]  /*2dc0*/  LDC.64 R10, c[0x0][0x3e0] ;  /* 0x0000f800ff0a7b82 */ /* 0x000e300000000a00 */
[----:B------:R-:W1:Y:S01]  /*2dd0*/  LDC.64 R12, c[0x0][0x3d8] ;  /* 0x0000f600ff0c7b82 */ /* 0x000e620000000a00 */
[----:B0-----:R-:W-:-:S04]  /*2de0*/  ISETP.GE.AND P0, PT, R27, R10, PT ;  /* 0x0000000a1b00720c */ /* 0x001fc80003f06270 */
[----:B-1----:R-:W-:Y:S01]  /*2df0*/  ISETP.LT.AND P0, PT, R8, R13, !P0 ;  /* 0x0000000d0800720c */ /* 0x002fe20004701270 */
[----:B------:R-:W-:-:S12]  /*2e00*/  IMAD R3, R12, R11, RZ ;  /* 0x0000000b0c037224 */ /* 0x000fd800078e02ff */
[----:B------:R-:W-:Y:S05]  /*2e10*/  @!P0 EXIT ;  /* 0x000000000000894d */ /* 0x000fea0003800000 */
[----:B------:R-:W0:Y:S01]  /*2e20*/  LDC.64 R6, c[0x0][0x3d0] ;  /* 0x0000f400ff067b82 */ /* 0x000e220000000a00 */
[----:B------:R-:W-:-:S04]  /*2e30*/  IMAD R5, R4, R3, RZ ;  /* 0x0000000304057224 */ /* 0x000fc800078e02ff */
[----:B------:R-:W-:-:S04]  /*2e40*/  IMAD R2, R5, 0x2, R2 ;  /* 0x0000000205027824 */ /* 0x000fc800078e0202 */
[----:B------:R-:W-:Y:S02]  /*2e50*/  IMAD.IADD R3, R3, 0x1, R2 ;  /* 0x0000000103037824 */ /* 0x000fe400078e0202 */
[-CC-:B------:R-:W-:Y:S02]  /*2e60*/  IMAD R2, R2, R13.reuse, R8.reuse ;  /* 0x0000000d02027224 */ /* 0x180fe400078e0208 */
[----:B------:R-:W-:Y:S02]  /*2e70*/  IMAD R8, R3, R13, R8 ;  /* 0x0000000d03087224 */ /* 0x000fe400078e0208 */
[-CC-:B------:R-:W-:Y:S02]  /*2e80*/  IMAD R3, R2, R10.reuse, R27.reuse ;  /* 0x0000000a02037224 */ /* 0x180fe400078e021b */
[----:B------:R-:W-:Y:S02]  /*2e90*/  IMAD R5, R8, R10, R27 ;  /* 0x0000000a08057224 */ /* 0x000fe400078e021b */
[----:B0-----:R-:W-:-:S04]  /*2ea0*/  IMAD.WIDE R2, R3, 0x8, R6 ;  /* 0x0000000803027825 */ /* 0x001fc800078e0206 */
[----:B------:R-:W-:Y:S01]  /*2eb0*/  IMAD.WIDE R4, R5, 0x8, R6 ;  /* 0x0000000805047825 */ /* 0x000fe200078e0206 */
[----:B------:R-:W-:Y:S04]  /*2ec0*/  STG.E.64 desc[UR8][R2.64], R30 ;  /* 0x0000001e02007986 */ /* 0x000fe8000c101b08 */
[----:B------:R-:W-:Y:S01]  /*2ed0*/  STG.E.64 desc[UR8][R4.64], R32 ;  /* 0x0000002004007986 */ /* 0x000fe2000c101b08 */
[----:B------:R-:W-:Y:S05]  /*2ee0*/  EXIT ;  /* 0x000000000000794d */ /* 0x000fea0003800000 */
.L_x_59:
        /* <DEDUP_REMOVED lines=9> */
.L_x_360:


//--------------------- .text._Z17sconv_batch_tiledIdLi1ELi16ELi16ELi56ELi1ELi0EEvPKiS1_PKT_S4_iiiiiiiiiS4_PS2_iiii --------------------------
	.section	.text._Z17sconv_batch_tiledIdLi1ELi16ELi16ELi56ELi1ELi0EEvPKiS1_PKT_S4_iiiiiiiiiS4_PS2_iiii,"ax",@progbits
	.align	128
        .global         _Z17sconv_batch_tiledIdLi1ELi16ELi16ELi56ELi1ELi0EEvPKiS1_PKT_S4_iiiiiiiiiS4_PS2_iiii
        .type           _Z17sconv_batch_tiledIdLi1ELi16ELi16ELi56ELi1ELi0EEvPKiS1_PKT_S4_iiiiiiiiiS4_PS2_iiii,@function
        .size           _Z17sconv_batch_tiledIdLi1ELi16ELi16ELi56ELi1ELi0EEvPKiS1_PKT_S4_iiiiiiiiiS4_PS2_iiii,(.L_x_361 - _Z17sconv_batch_tiledIdLi1ELi16ELi16ELi56ELi1ELi0EEvPKiS1_PKT_S4_iiiiiiiiiS4_PS2_iiii)
        .other          _Z17sconv_batch_tiledIdLi1ELi16ELi16ELi56ELi1ELi0EEvPKiS1_PKT_S4_iiiiiiiiiS4_PS2_iiii,@"STO_CUDA_ENTRY STV_DEFAULT"
_Z17sconv_batch_tiledIdLi1ELi16ELi16ELi56ELi1ELi0EEvPKiS1_PKT_S4_iiiiiiiiiS4_PS2_iiii:
.text._Z17sconv_batch_tiledIdLi1ELi16ELi16ELi56ELi1ELi0EEvPKiS1_PKT_S4_iiiiiiiiiS4_PS2_iiii:
[----:B------:R-:W-:Y:S08]  /*0000*/  LDC R1, c[0x0][0x37c] ;  /* 0x0000df00ff017b82 */ /* 0x000ff00000000800 */
[----:B------:R-:W0:Y:S01]  /*0010*/  LDC R9, c[0x0][0x3d8] ;  /* 0x0000f600ff097b82 */ /* 0x000e220000000800 */
[----:B------:R-:W1:Y:S01]  /*0020*/  S2R R5, SR_TID.Z ;  /* 0x0000000000057919 */ /* 0x000e620000002300 */
[----:B------:R-:W2:Y:S01]  /*0030*/  LDCU.64 UR8, c[0x0][0x358] ;  /* 0x00006b00ff0877ac */ /* 0x000ea20008000a00 */
[----:B------:R-:W3:Y:S05]  /*0040*/  LDCU.64 UR14, c[0x0][0x398] ;  /* 0x00007300ff0e77ac */ /* 0x000eea0008000a00 */
[----:B------:R-:W4:Y:S08]  /*0050*/  LDC R23, c[0x0][0x364] ;  /* 0x0000d900ff177b82 */ /* 0x000f300000000800 */
[----:B------:R-:W5:Y:S01]  /*0060*/  LDC R22, c[0x0][0x360] ;  /* 0x0000d800ff167b82 */ /* 0x000f620000000800 */
[----:B0-----:R-:W-:-:S07]  /*0070*/  IABS R7, R9 ;  /* 0x0000000900077213 */ /* 0x001fce0000000000 */
[----:B------:R-:W1:Y:S01]  /*0080*/  S2UR UR4, SR_CTAID.Z ;  /* 0x00000000000479c3 */ /* 0x000e620000002700 */
[----:B------:R-:W0:Y:S07]  /*0090*/  I2F.RP R0, R7 ;  /* 0x0000000700007306 */ /* 0x000e2e0000209400 */
[----:B------:R-:W1:Y:S01]  /*00a0*/  LDC R18, c[0x0][0x368] ;  /* 0x0000da00ff127b82 */ /* 0x000e620000000800 */
[----:B0-----:R-:W0:Y:S01]  /*00b0*/  MUFU.RCP R0, R0 ;  /* 0x0000000000007308 */ /* 0x001e220000001000 */
[----:B-1----:R-:W-:-:S02]  /*00c0*/  IMAD R18, R18, UR4, R5 ;  /* 0x0000000412127c24 */ /* 0x002fc4000f8e0205 */
[----:B0-----:R-:W-:-:S03]  /*00d0*/  VIADD R2, R0, 0xffffffe ;  /* 0x0ffffffe00027836 */ /* 0x001fc60000000000 */
[----:B------:R-:W-:Y:S02]  /*00e0*/  IABS R0, R18 ;  /* 0x0000001200007213 */ /* 0x000fe40000000000 */
[----:B------:R0:W1:Y:S02]  /*00f0*/  F2I.FTZ.U32.TRUNC.NTZ R3, R2 ;  /* 0x0000000200037305 */ /* 0x000064000021f000 */
[----:B0-----:R-:W-:Y:S02]  /*0100*/  IMAD.MOV.U32 R2, RZ, RZ, RZ ;  /* 0x000000ffff027224 */ /* 0x001fe400078e00ff */
[----:B-1----:R-:W-:-:S04]  /*0110*/  IMAD.MOV R4, RZ, RZ, -R3 ;  /* 0x000000ffff047224 */ /* 0x002fc800078e0a03 */
[----:B------:R-:W-:-:S04]  /*0120*/  IMAD R5, R4, R7, RZ ;  /* 0x0000000704057224 */ /* 0x000fc800078e02ff */
[----:B------:R-:W-:Y:S02]  /*0130*/  IMAD.HI.U32 R3, R3, R5, R2 ;  /* 0x0000000503037227 */ /* 0x000fe400078e0002 */
[----:B------:R-:W0:Y:S04]  /*0140*/  LDC.64 R4, c[0x0][0x380] ;  /* 0x0000e000ff047b82 */ /* 0x000e280000000a00 */
        /* <DEDUP_REMOVED lines=8> */
[----:B------:R-:W-:-:S04]  /*01d0*/  LOP3.LUT R0, R18, R9, RZ, 0x3c, !PT ;  /* 0x0000000912007212 */ /* 0x000fc800078e3cff */
        /* <DEDUP_REMOVED lines=9> */
[----:B------:R-:W4:Y:S01]  /*0270*/  S2UR UR4, SR_CTAID.Y ;  /* 0x00000000000479c3 */ /* 0x000f220000002600 */
[----:B------:R-:W-:Y:S01]  /*0280*/  CS2R R12, SRZ ;  /* 0x00000000000c7805 */ /* 0x000fe2000001ff00 */
[----:B------:R-:W4:Y:S01]  /*0290*/  S2R R2, SR_TID.Y ;  /* 0x0000000000027919 */ /* 0x000f220000002200 */
[----:B------:R-:W5:Y:S05]  /*02a0*/  S2R R7, SR_TID.X ;  /* 0x0000000000077919 */ /* 0x000f6a0000002100 */
[----:B------:R-:W5:Y:S01]  /*02b0*/  S2UR UR5, SR_CTAID.X ;  /* 0x00000000000579c3 */ /* 0x000f620000002500 */
[----:B----4-:R-:W-:-:S02]  /*02c0*/  IMAD R23, R23, UR4, R2 ;  /* 0x0000000417177c24 */ /* 0x010fc4000f8e0202 */
[----:B-----5:R-:W-:Y:S02]  /*02d0*/  IMAD R22, R22, UR5, R7 ;  /* 0x0000000516167c24 */ /* 0x020fe4000f8e0207 */
[----:B--2---:R-:W-:-:S05]  /*02e0*/  IMAD.IADD R20, R3, 0x1, -R0 ;  /* 0x0000000103147824 */ /* 0x004fca00078e0a00 */
[----:B------:R-:W-:-:S13]  /*02f0*/  ISETP.GE.AND P0, PT, R20, 0x1, PT ;  /* 0x000000011400780c */ /* 0x000fda0003f06270 */
[----:B---3--:R-:W-:Y:S05]  /*0300*/  @!P0 BRA `(.L_x_60) ;  /* 0x0000001000208947 */ /* 0x008fea0003800000 */
[----:B------:R-:W0:Y:S01]  /*0310*/  LDCU UR4, c[0x0][0x3a0] ;  /* 0x00007400ff0477ac */ /* 0x000e220008000800 */
[----:B------:R-:W-:Y:S01]  /*0320*/  IMAD.MOV.U32 R21, RZ, RZ, RZ ;  /* 0x000000ffff157224 */ /* 0x000fe200078e00ff */
[----:B------:R-:W-:Y:S01]  /*0330*/  CS2R R12, SRZ ;  /* 0x00000000000c7805 */ /* 0x000fe2000001ff00 */
[----:B------:R-:W1:Y:S01]  /*0340*/  LDCU UR5, c[0x0][0x3a8] ;  /* 0x00007500ff0577ac */ /* 0x000e620008000800 */
[----:B------:R-:W1:Y:S01]  /*0350*/  LDCU.64 UR6, c[0x0][0x3b0] ;  /* 0x00007600ff0677ac */ /* 0x000e620008000a00 */
[----:B------:R-:W0:Y:S01]  /*0360*/  LDCU.64 UR10, c[0x0][0x3e0] ;  /* 0x00007c00ff0a77ac */ /* 0x000e220008000a00 */
[----:B------:R-:W2:Y:S01]  /*0370*/  LDCU UR13, c[0x0][0x3b8] ;  /* 0x00007700ff0d77ac */ /* 0x000ea20008000800 */
[----:B------:R-:W3:Y:S01]  /*0380*/  LDCU UR12, c[0x0][0x3dc] ;  /* 0x00007b80ff0c77ac */ /* 0x000ee20008000800 */
[----:B-1----:R-:W-:Y:S01]  /*0390*/  UIADD3 UR5, UPT, UPT, UR6, UR5, URZ ;  /* 0x0000000506057290 */ /* 0x002fe2000fffe0ff */
[----:B------:R-:W-:Y:S01]  /*03a0*/  IMAD R2, R23, UR7, RZ ;  /* 0x0000000717027c24 */ /* 0x000fe2000f8e02ff */
[----:B0-----:R-:W-:Y:S01]  /*03b0*/  UIMAD UR4, UR11, UR4, URZ ;  /* 0x000000040b0472a4 */ /* 0x001fe2000f8e02ff */
[----:B------:R-:W-:-:S03]  /*03c0*/  ISETP.GE.AND P0, PT, R22, UR10, PT ;  /* 0x0000000a16007c0c */ /* 0x000fc6000bf06270 */
[----:B------:R-:W-:Y:S02]  /*03d0*/  IMAD R5, R2, UR5, RZ ;  /* 0x0000000502057c24 */ /* 0x000fe4000f8e02ff */
[----:B--2---:R-:W-:Y:S02]  /*03e0*/  IMAD R6, R22, UR13, RZ ;  /* 0x0000000d16067c24 */ /* 0x004fe4000f8e02ff */
[----:B------:R-:W-:Y:S01]  /*03f0*/  IMAD R4, R19, UR4, RZ ;  /* 0x0000000413047c24 */ /* 0x000fe2000f8e02ff */
[----:B---3--:R-:W-:Y:S02]  /*0400*/  ISETP.LT.AND P0, PT, R23, UR12, !P0 ;  /* 0x0000000c17007c0c */ /* 0x008fe4000c701270 */
[----:B------:R-:W-:Y:S02]  /*0410*/  SHF.R.S32.HI R7, RZ, 0x1f, R6 ;  /* 0x0000001fff077819 */ /* 0x000fe40000011406 */
[----:B------:R-:W-:Y:S02]  /*0420*/  IADD3 R2, P1, P2, R4, R6, R5 ;  /* 0x0000000604027210 */ /* 0x000fe40007a3e005 */
[----:B------:R-:W-:-:S02]  /*0430*/  SHF.R.S32.HI R16, RZ, 0x1f, R4 ;  /* 0x0000001fff107819 */ /* 0x000fc40000011404 */
[----:B------:R-:W-:-:S04]  /*0440*/  SHF.R.S32.HI R5, RZ, 0x1f, R5 ;  /* 0x0000001fff057819 */ /* 0x000fc80000011405 */
[----:B------:R-:W-:-:S07]  /*0450*/  IADD3.X R16, PT, PT, R16, R7, R5, P1, P2 ;  /* 0x0000000710107210 */ /* 0x000fce0000fe4405 */
.L_x_71:
[----:B----4-:R-:W0:Y:S01]  /*0460*/  S2R R15, SR_TID.Y ;  /* 0x00000000000f7919 */ /* 0x010e220000002200 */
[----:B------:R-:W0:Y:S02]  /*0470*/  S2R R4, SR_TID.X ;  /* 0x0000000000047919 */ /* 0x000e240000002100 */
[----:B0-----:R-:W-:-:S05]  /*0480*/  IMAD R15, R15, 0x10, R4 ;  /* 0x000000100f0f7824 */ /* 0x001fca00078e0204 */
[----:B------:R-:W-:-:S04]  /*0490*/  IADD3 R25, PT, PT, R15, R21, R0 ;  /* 0x000000150f197210 */ /* 0x000fc80007ffe000 */
[----:B------:R-:W-:-:S13]  /*04a0*/  ISETP.GE.AND P1, PT, R25, R3, PT ;  /* 0x000000031900720c */ /* 0x000fda0003f26270 */
[----:B------:R-:W0:Y:S01]  /*04b0*/  @!P1 LDC.64 R6, c[0x0][0x388] ;  /* 0x0000e200ff069b82 */ /* 0x000e220000000a00 */
[----:B------:R-:W-:-:S07]  /*04c0*/  @P1 CS2R R10, SRZ ;  /* 0x00000000000a1805 */ /* 0x000fce000001ff00 */
[----:B------:R-:W1:Y:S01]  /*04d0*/  @!P1 LDC.64 R4, c[0x0][0x390] ;  /* 0x0000e400ff049b82 */ /* 0x000e620000000a00 */
[----:B0-----:R-:W-:-:S06]  /*04e0*/  @!P1 IMAD.WIDE R26, R25, 0x4, R6 ;  /* 0x00000004191a9825 */ /* 0x001fcc00078e0206 */
[----:B------:R0:W2:Y:S01]  /*04f0*/  @!P1 LDG.E R27, desc[UR8][R26.64] ;  /* 0x000000081a1b9981 */ /* 0x0000a2000c1e1900 */
[----:B-1----:R-:W-:-:S05]  /*0500*/  @!P1 IMAD.WIDE R4, R25, 0x8, R4 ;  /* 0x0000000819049825 */ /* 0x002fca00078e0204 */
[----:B------:R1:W3:Y:S01]  /*0510*/  @!P1 LDG.E.64 R10, desc[UR8][R4.64] ;  /* 0x00000008040a9981 */ /* 0x0002e2000c1e1b00 */
[----:B------:R-:W0:Y:S01]  /*0520*/  S2R R17, SR_CgaCtaId ;  /* 0x0000000000117919 */ /* 0x000e220000008800 */
[----:B------:R-:W4:Y:S01]  /*0530*/  S2UR UR5, SR_CgaCtaId ;  /* 0x00000000000579c3 */ /* 0x000f220000008800 */
[----:B------:R-:W-:Y:S01]  /*0540*/  VIADD R6, R25, 0x100 ;  /* 0x0000010019067836 */ /* 0x000fe20000000000 */
[----:B------:R-:W-:Y:S02]  /*0550*/  UMOV UR4, 0x400 ;  /* 0x0000040000047882 */ /* 0x000fe40000000000 */
[----:B------:R-:W-:Y:S02]  /*0560*/  UIADD3 UR4, UPT, UPT, UR4, 0x2000, URZ ;  /* 0x0000200004047890 */ /* 0x000fe4000fffe0ff */
[----:B------:R-:W-:Y:S02]  /*0570*/  ISETP.GE.AND P2, PT, R6, R3, PT ;  /* 0x000000030600720c */ /* 0x000fe40003f46270 */
[----:B------:R-:W-:-:S11]  /*0580*/  MOV R14, 0x400 ;  /* 0x00000400000e7802 */ /* 0x000fd60000000f00 */
[----:B------:R-:W5:Y:S01]  /*0590*/  @!P2 LDC.64 R8, c[0x0][0x388] ;  /* 0x0000e200ff08ab82 */ /* 0x000f620000000a00 */
[----:B----4-:R-:W-:-:S07]  /*05a0*/  ULEA UR4, UR5, UR4, 0x18 ;  /* 0x0000000405047291 */ /* 0x010fce000f8ec0ff */
[----:B------:R-:W4:Y:S01]  /*05b0*/  @!P2 LDC.64 R6, c[0x0][0x390] ;  /* 0x0000e400ff06ab82 */ /* 0x000f220000000a00 */
[----:B0-----:R-:W-:Y:S02]  /*05c0*/  LEA R26, R17, R14, 0x18 ;  /* 0x0000000e111a7211 */ /* 0x001fe400078ec0ff */
[----:B------:R-:W-:-:S03]  /*05d0*/  LEA R24, R15, UR4, 0x2 ;  /* 0x000000040f187c11 */ /* 0x000fc6000f8e10ff */
[----:B------:R-:W-:Y:S02]  /*05e0*/  IMAD R15, R15, 0x8, R26 ;  /* 0x000000080f0f7824 */ /* 0x000fe400078e021a */
[----:B------:R-:W-:Y:S01]  /*05f0*/  @P1 STS [R24], RZ ;  /* 0x000000ff18001388 */ /* 0x000fe20000000800 */
[----:B------:R-:W-:Y:S05]  /*0600*/  WARPSYNC.ALL ;  /* 0x0000000000007948 */ /* 0x000fea0003800000 */
[----:B-1----:R-:W-:Y:S01]  /*0610*/  @P2 CS2R R4, SRZ ;  /* 0x0000000000042805 */ /* 0x002fe2000001ff00 */
[----:B-----5:R-:W-:-:S04]  /*0620*/  @!P2 IMAD.WIDE R8, R25, 0x4, R8 ;  /* 0x000000041908a825 */ /* 0x020fc800078e0208 */
[C---:B----4-:R-:W-:Y:S01]  /*0630*/  @!P2 IMAD.WIDE R6, R25.reuse, 0x8, R6 ;  /* 0x000000081906a825 */ /* 0x050fe200078e0206 */
[----:B--2---:R0:W-:Y:S04]  /*0640*/  @!P1 STS [R24], R27 ;  /* 0x0000001b18009388 */ /* 0x0041e80000000800 */
[----:B---3--:R1:W-:Y:S01]  /*0650*/  STS.64 [R15], R10 ;  /* 0x0000000a0f007388 */ /* 0x0083e20000000a00 */
[----:B------:R-:W-:Y:S06]  /*0660*/  BAR.SYNC.DEFER_BLOCKING 0x0 ;  /* 0x0000000000007b1d */ /* 0x000fec0000010000 */
[----:B0-----:R0:W2:Y:S04]  /*0670*/  @!P2 LDG.E R27, desc[UR8][R8.64+0x400] ;  /* 0x00040008081ba981 */ /* 0x0010a8000c1e1900 */
[----:B------:R-:W3:Y:S01]  /*0680*/  @!P2 LDG.E.64 R4, desc[UR8][R6.64+0x800] ;  /* 0x000800080604a981 */ /* 0x000ee2000c1e1b00 */
[----:B------:R-:W-:-:S05]  /*0690*/  VIADD R28, R25, 0x200 ;  /* 0x00000200191c7836 */ /* 0x000fca0000000000 */
[----:B------:R-:W-:Y:S01]  /*06a0*/  ISETP.GE.AND P1, PT, R28, R3, PT ;  /* 0x000000031c00720c */ /* 0x000fe20003f26270 */
[----:B------:R-:W-:-:S12]  /*06b0*/  @P2 STS [R24+0x400], RZ ;  /* 0x000400ff18002388 */ /* 0x000fd80000000800 */
[----:B------:R-:W4:Y:S08]  /*06c0*/  @!P1 LDC.64 R28, c[0x0][0x388] ;  /* 0x0000e200ff1c9b82 */ /* 0x000f300000000a00 */
[----:B-1----:R-:W1:Y:S01]  /*06d0*/  @!P1 LDC.64 R10, c[0x0][0x390] ;  /* 0x0000e400ff0a9b82 */ /* 0x002e620000000a00 */
[----:B0-----:R-:W-:Y:S01]  /*06e0*/  @P1 CS2R R8, SRZ ;  /* 0x0000000000081805 */ /* 0x001fe2000001ff00 */
[----:B----4-:R-:W-:-:S04]  /*06f0*/  @!P1 IMAD.WIDE R28, R25, 0x4, R28 ;  /* 0x00000004191c9825 */ /* 0x010fc800078e021c */
[C---:B-1----:R-:W-:Y:S01]  /*0700*/  @!P1 IMAD.WIDE R10, R25.reuse, 0x8, R10 ;  /* 0x00000008190a9825 */ /* 0x042fe200078e020a */
[----:B--2---:R-:W-:Y:S04]  /*0710*/  @!P2 STS [R24+0x400], R27 ;  /* 0x0004001b1800a388 */ /* 0x004fe80000000800 */
[----:B---3--:R0:W-:Y:S01]  /*0720*/  STS.64 [R15+0x800], R4 ;  /* 0x000800040f007388 */ /* 0x0081e20000000a00 */
[----:B------:R-:W-:Y:S06]  /*0730*/  BAR.SYNC.DEFER_BLOCKING 0x0 ;  /* 0x0000000000007b1d */ /* 0x000fec0000010000 */
[----:B------:R-:W2:Y:S04]  /*0740*/  @!P1 LDG.E R29, desc[UR8][R28.64+0x800] ;  /* 0x000800081c1d9981 */ /* 0x000ea8000c1e1900 */
[----:B------:R1:W3:Y:S01]  /*0750*/  @!P1 LDG.E.64 R8, desc[UR8][R10.64+0x1000] ;  /* 0x001000080a089981 */ /* 0x0002e2000c1e1b00 */
[----:B------:R-:W-:-:S05]  /*0760*/  VIADD R6, R25, 0x300 ;  /* 0x0000030019067836 */ /* 0x000fca0000000000 */
[----:B------:R-:W-:Y:S01]  /*0770*/  ISETP.GE.AND P2, PT, R6, R3, PT ;  /* 0x000000030600720c */ /* 0x000fe20003f46270 */
[----:B------:R4:W-:-:S12]  /*0780*/  @P1 STS [R24+0x800], RZ ;  /* 0x000800ff18001388 */ /* 0x0009d80000000800 */
[----:B------:R-:W5:Y:S08]  /*0790*/  @!P2 LDC.64 R6, c[0x0][0x388] ;  /* 0x0000e200ff06ab82 */ /* 0x000f700000000a00 */
[----:B0-----:R-:W0:Y:S01]  /*07a0*/  @!P2 LDC.64 R4, c[0x0][0x390] ;  /* 0x0000e400ff04ab82 */ /* 0x001e220000000a00 */
[----:B-1----:R-:W-:Y:S01]  /*07b0*/  @P2 CS2R R10, SRZ ;  /* 0x00000000000a2805 */ /* 0x002fe2000001ff00 */
[----:B-----5:R-:W-:-:S04]  /*07c0*/  @!P2 IMAD.WIDE R6, R25, 0x4, R6 ;  /* 0x000000041906a825 */ /* 0x020fc800078e0206 */
[----:B0-----:R-:W-:Y:S01]  /*07d0*/  @!P2 IMAD.WIDE R4, R25, 0x8, R4 ;  /* 0x000000081904a825 */ /* 0x001fe200078e0204 */
[----:B--2---:R4:W-:Y:S04]  /*07e0*/  @!P1 STS [R24+0x800], R29 ;  /* 0x0008001d18009388 */ /* 0x0049e80000000800 */
[----:B---3--:R4:W-:Y:S01]  /*07f0*/  STS.64 [R15+0x1000], R8 ;  /* 0x001000080f007388 */ /* 0x0089e20000000a00 */
[----:B------:R-:W-:Y:S06]  /*0800*/  BAR.SYNC.DEFER_BLOCKING 0x0 ;  /* 0x0000000000007b1d */ /* 0x000fec0000010000 */
[----:B------:R-:W2:Y:S04]  /*0810*/  @!P2 LDG.E R7, desc[UR8][R6.64+0xc00] ;  /* 0x000c00080607a981 */ /* 0x000ea8000c1e1900 */
[----:B------:R-:W3:Y:S01]  /*0820*/  @!P2 LDG.E.64 R10, desc[UR8][R4.64+0x1800] ;  /* 0x00180008040aa981 */ /* 0x000ee2000c1e1b00 */
[----:B------:R-:W-:-:S05]  /*0830*/  IMAD.IADD R28, R3, 0x1, -R0 ;  /* 0x00000001031c7824 */ /* 0x000fca00078e0a00 */
[----:B------:R-:W-:Y:S01]  /*0840*/  ISETP.LE.OR P1, PT, R28, R21, !P0 ;  /* 0x000000151c00720c */ /* 0x000fe20004723670 */
[----:B------:R4:W-:Y:S01]  /*0850*/  @P2 STS [R24+0xc00], RZ ;  /* 0x000c00ff18002388 */ /* 0x0009e20000000800 */
[----:B------:R-:W-:Y:S03]  /*0860*/  BSSY.RECONVERGENT B0, `(.L_x_61) ;  /* 0x00000ac000007945 */ /* 0x000fe60003800200 */
[----:B--2---:R4:W-:Y:S04]  /*0870*/  @!P2 STS [R24+0xc00], R7 ;  /* 0x000c00071800a388 */ /* 0x0049e80000000800 */
[----:B---3--:R4:W-:Y:S01]  /*0880*/  STS.64 [R15+0x1800], R10 ;  /* 0x0018000a0f007388 */ /* 0x0089e20000000a00 */
[----:B------:R-:W-:Y:S06]  /*0890*/  BAR.SYNC.DEFER_BLOCKING 0x0 ;  /* 0x0000000000007b1d */ /* 0x000fec0000010000 */
[----:B------:R-:W-:Y:S05]  /*08a0*/  @P1 BRA `(.L_x_62) ;  /* 0x00000008009c1947 */ /* 0x000fea0003800000 */
[C---:B------:R-:W-:Y:S01]  /*08b0*/  ISETP.GE.AND P1, PT, R20.reuse, 0x8, PT ;  /* 0x000000081400780c */ /* 0x040fe20003f26270 */
[----:B------:R-:W-:Y:S01]  /*08c0*/  BSSY.RECONVERGENT B1, `(.L_x_63) ;  /* 0x000004b000017945 */ /* 0x000fe20003800200 */
[----:B------:R-:W-:Y:S01]  /*08d0*/  VIMNMX R4, PT, PT, R20, 0x400, PT ;  /* 0x0000040014047848 */ /* 0x000fe20003fe0100 */
[----:B----4-:R-:W-:-:S03]  /*08e0*/  IMAD.MOV.U32 R10, RZ, RZ, RZ ;  /* 0x000000ffff0a7224 */ /* 0x010fc600078e00ff */
[----:B------:R-:W-:-:S07]  /*08f0*/  VIMNMX R4, PT, PT, R4, 0x1, !PT ;  /* 0x0000000104047848 */ /* 0x000fce0007fe0100 */
[----:B------:R-:W-:Y:S05]  /*0900*/  @!P1 BRA `(.L_x_64) ;  /* 0x0000000400189947 */ /* 0x000fea0003800000 */
[----:B------:R-:W-:Y:S01]  /*0910*/  VIADD R14, R14, 0x2000 ;  /* 0x000020000e0e7836 */ /* 0x000fe20000000000 */
[----:B------:R-:W-:Y:S01]  /*0920*/  LOP3.LUT R24, R4, 0x7f8, RZ, 0xc0, !PT ;  /* 0x000007f804187812 */ /* 0x000fe200078ec0ff */
[----:B------:R-:W-:Y:S01]  /*0930*/  BSSY.RECONVERGENT B2, `(.L_x_65) ;  /* 0x0000040000027945 */ /* 0x000fe20003800200 */
[----:B------:R-:W-:Y:S02]  /*0940*/  VIADD R26, R26, 0x20 ;  /* 0x000000201a1a7836 */ /* 0x000fe40000000000 */
[----:B------:R-:W-:Y:S01]  /*0950*/  LEA R14, R17, R14, 0x18 ;  /* 0x0000000e110e7211 */ /* 0x000fe200078ec0ff */
[----:B------:R-:W-:-:S04]  /*0960*/  IMAD.MOV R24, RZ, RZ, -R24 ;  /* 0x000000ffff187224 */ /* 0x000fc800078e0a18 */
[----:B------:R-:W-:-:S07]  /*0970*/  VIADD R25, R14, 0x10 ;  /* 0x000000100e197836 */ /* 0x000fce0000000000 */
.L_x_66:
[----:B------:R-:W0:Y:S02]  /*0980*/  LDS.128 R4, [R25+-0x10] ;  /* 0xfffff00019047984 */ /* 0x000e240000000c00 */
[----:B0-----:R-:W-:-:S04]  /*0990*/  IADD3 R8, P1, PT, R4, R2, RZ ;  /* 0x0000000204087210 */ /* 0x001fc80007f3e0ff */
[----:B------:R-:W-:Y:S02]  /*09a0*/  LEA.HI.X.SX32 R9, R4, R16, 0x1, P1 ;  /* 0x0000001004097211 */ /* 0x000fe400008f0eff */
[----:B------:R-:W-:-:S04]  /*09b0*/  LEA R14, P1, R8, UR14, 0x3 ;  /* 0x0000000e080e7c11 */ /* 0x000fc8000f8218ff */
[----:B------:R-:W-:Y:S02]  /*09c0*/  LEA.HI.X R15, R8, UR15, R9, 0x3, P1 ;  /* 0x0000000f080f7c11 */ /* 0x000fe400088f1c09 */
[----:B------:R-:W0:Y:S04]  /*09d0*/  LDS.128 R8, [R26+-0x20] ;  /* 0xffffe0001a087984 */ /* 0x000e280000000c00 */
[----:B------:R-:W0:Y:S01]  /*09e0*/  LDG.E.64.CONSTANT R14, desc[UR8][R14.64] ;  /* 0x000000080e0e7981 */ /* 0x000e22000c1e9b00 */
[----:B------:R-:W-:-:S04]  /*09f0*/  IADD3 R4, P1, PT, R2, R5, RZ ;  /* 0x0000000502047210 */ /* 0x000fc80007f3e0ff */
[----:B------:R-:W-:Y:S02]  /*0a00*/  LEA.HI.X.SX32 R5, R5, R16, 0x1, P1 ;  /* 0x0000001005057211 */ /* 0x000fe400008f0eff */
[----:B------:R-:W-:-:S04]  /*0a10*/  LEA R28, P1, R4, UR14, 0x3 ;  /* 0x0000000e041c7c11 */ /* 0x000fc8000f8218ff */
[----:B------:R-:W-:Y:S02]  /*0a20*/  LEA.HI.X R29, R4, UR15, R5, 0x3, P1 ;  /* 0x0000000f041d7c11 */ /* 0x000fe400088f1c05 */
[----:B------:R-:W-:-:S04]  /*0a30*/  IADD3 R5, P1, PT, R2, R6, RZ ;  /* 0x0000000602057210 */ /* 0x000fc80007f3e0ff */
[----:B------:R-:W-:Y:S02]  /*0a40*/  LEA.HI.X.SX32 R6, R6, R16, 0x1, P1 ;  /* 0x0000001006067211 */ /* 0x000fe400008f0eff */
[----:B------:R-:W-:-:S04]  /*0a50*/  LEA R4, P1, R5, UR14, 0x3 ;  /* 0x0000000e05047c11 */ /* 0x000fc8000f8218ff */
[----:B------:R-:W-:-:S06]  /*0a60*/  LEA.HI.X R5, R5, UR15, R6, 0x3, P1 ;  /* 0x0000000f05057c11 */ /* 0x000fcc00088f1c06 */
[----:B------:R-:W2:Y:S01]  /*0a70*/  LDG.E.64.CONSTANT R4, desc[UR8][R4.64] ;  /* 0x0000000804047981 */ /* 0x000ea2000c1e9b00 */
[----:B0-----:R-:W-:-:S03]  /*0a80*/  DFMA R12, R8, R14, R12 ;  /* 0x0000000e080c722b */ /* 0x001fc6000000000c */
[----:B------:R0:W3:Y:S01]  /*0a90*/  LDG.E.64.CONSTANT R8, desc[UR8][R28.64] ;  /* 0x000000081c087981 */ /* 0x0000e2000c1e9b00 */
[----:B------:R-:W-:-:S04]  /*0aa0*/  IADD3 R6, P1, PT, R2, R7, RZ ;  /* 0x0000000702067210 */ /* 0x000fc80007f3e0ff */
[----:B------:R-:W-:Y:S02]  /*0ab0*/  LEA.HI.X.SX32 R7, R7, R16, 0x1, P1 ;  /* 0x0000001007077211 */ /* 0x000fe400008f0eff */
[----:B0-----:R-:W-:-:S04]  /*0ac0*/  LEA R28, P1, R6, UR14, 0x3 ;  /* 0x0000000e061c7c11 */ /* 0x001fc8000f8218ff */
[----:B------:R-:W-:-:S05]  /*0ad0*/  LEA.HI.X R29, R6, UR15, R7, 0x3, P1 ;  /* 0x0000000f061d7c11 */ /* 0x000fca00088f1c07 */
[----:B------:R-:W4:Y:S01]  /*0ae0*/  LDG.E.64.CONSTANT R6, desc[UR8][R28.64] ;  /* 0x000000081c067981 */ /* 0x000f22000c1e9b00 */
[----:B---3--:R-:W-:-:S03]  /*0af0*/  DFMA R12, R8, R10, R12 ;  /* 0x0000000a080c722b */ /* 0x008fc6000000000c */
[----:B------:R-:W2:Y:S05]  /*0b00*/  LDS.128 R8, [R26+-0x10] ;  /* 0xfffff0001a087984 */ /* 0x000eaa0000000c00 */
[----:B--2---:R-:W-:Y:S02]  /*0b10*/  DFMA R4, R8, R4, R12 ;  /* 0x000000040804722b */ /* 0x004fe4000000000c */
[----:B------:R-:W0:Y:S02]  /*0b20*/  LDS.128 R12, [R25] ;  /* 0x00000000190c7984 */ /* 0x000e240000000c00 */
[----:B0-----:R-:W-:-:S04]  /*0b30*/  IADD3 R9, P1, PT, R12, R2, RZ ;  /* 0x000000020c097210 */ /* 0x001fc80007f3e0ff */
[----:B------:R-:W-:Y:S02]  /*0b40*/  LEA.HI.X.SX32 R12, R12, R16, 0x1, P1 ;  /* 0x000000100c0c7211 */ /* 0x000fe400008f0eff */
[----:B------:R-:W-:-:S04]  /*0b50*/  LEA R8, P1, R9, UR14, 0x3 ;  /* 0x0000000e09087c11 */ /* 0x000fc8000f8218ff */
[----:B------:R-:W-:-:S06]  /*0b60*/  LEA.HI.X R9, R9, UR15, R12, 0x3, P1 ;  /* 0x0000000f09097c11 */ /* 0x000fcc00088f1c0c */
[----:B------:R-:W2:Y:S01]  /*0b70*/  LDG.E.64.CONSTANT R8, desc[UR8][R8.64] ;  /* 0x0000000808087981 */ /* 0x000ea2000c1e9b00 */
[----:B----4-:R-:W-:-:S03]  /*0b80*/  DFMA R10, R6, R10, R4 ;  /* 0x0000000a060a722b */ /* 0x010fc60000000004 */
[----:B------:R-:W2:Y:S01]  /*0b90*/  LDS.128 R4, [R26] ;  /* 0x000000001a047984 */ /* 0x000ea20000000c00 */
[----:B------:R-:W-:-:S04]  /*0ba0*/  IADD3 R12, P1, PT, R2, R13, RZ ;  /* 0x0000000d020c7210 */ /* 0x000fc80007f3e0ff */
[----:B------:R-:W-:Y:S01]  /*0bb0*/  LEA.HI.X.SX32 R13, R13, R16, 0x1, P1 ;  /* 0x000000100d0d7211 */ /* 0x000fe200008f0eff */
[----:B--2---:R-:W-:Y:S01]  /*0bc0*/  DFMA R4, R4, R8, R10 ;  /* 0x000000080404722b */ /* 0x004fe2000000000a */
        /* <DEDUP_REMOVED lines=10> */
[----:B------:R-:W3:Y:S02]  /*0c70*/  LDG.E.64.CONSTANT R8, desc[UR8][R8.64] ;  /* 0x0000000808087981 */ /* 0x000ee4000c1e9b00 */
[----:B------:R-:W-:-:S05]  /*0c80*/  LEA.HI.X R15, R12, UR15, R15, 0x3, P1 ;  /* 0x0000000f0c0f7c11 */ /* 0x000fca00088f1c0f */
[----:B------:R-:W4:Y:S01]  /*0c90*/  LDG.E.64.CONSTANT R12, desc[UR8][R14.64] ;  /* 0x000000080e0c7981 */ /* 0x000f22000c1e9b00 */
[----:B------:R-:W-:-:S05]  /*0ca0*/  VIADD R24, R24, 0x8 ;  /* 0x0000000818187836 */ /* 0x000fca0000000000 */
[----:B------:R-:W-:Y:S01]  /*0cb0*/  ISETP.NE.AND P1, PT, R24, RZ, PT ;  /* 0x000000ff1800720c */ /* 0x000fe20003f25270 */
[----:B------:R-:W-:Y:S01]  /*0cc0*/  VIADD R25, R25, 0x20 ;  /* 0x0000002019197836 */ /* 0x000fe20000000000 */
[----:B--2---:R-:W-:Y:S01]  /*0cd0*/  DFMA R10, R10, R6, R4 ;  /* 0x000000060a0a722b */ /* 0x004fe20000000004 */
[----:B------:R0:W3:Y:S02]  /*0ce0*/  LDS.128 R4, [R26+0x10] ;  /* 0x000010001a047984 */ /* 0x0000e40000000c00 */
[----:B0-----:R-:W-:-:S05]  /*0cf0*/  VIADD R26, R26, 0x40 ;  /* 0x000000401a1a7836 */ /* 0x001fca0000000000 */
[----:B---3--:R-:W-:-:S08]  /*0d00*/  DFMA R4, R4, R8, R10 ;  /* 0x000000080404722b */ /* 0x008fd0000000000a */
[----:B----4-:R-:W-:Y:S01]  /*0d10*/  DFMA R12, R12, R6, R4 ;  /* 0x000000060c0c722b */ /* 0x010fe20000000004 */
[----:B------:R-:W-:Y:S10]  /*0d20*/  @P1 BRA `(.L_x_66) ;  /* 0xfffffffc00141947 */ /* 0x000ff4000383ffff */
[----:B------:R-:W-:Y:S05]  /*0d30*/  BSYNC.RECONVERGENT B2 ;  /* 0x0000000000027941 */ /* 0x000fea0003800200 */
.L_x_65:
[----:B------:R-:W-:-:S04]  /*0d40*/  VIMNMX R4, PT, PT, R20, 0x400, PT ;  /* 0x0000040014047848 */ /* 0x000fc80003fe0100 */
[----:B------:R-:W-:-:S04]  /*0d50*/  VIMNMX R4, PT, PT, R4, 0x1, !PT ;  /* 0x0000000104047848 */ /* 0x000fc80007fe0100 */
[----:B------:R-:W-:-:S07]  /*0d60*/  LOP3.LUT R10, R4, 0x7f8, RZ, 0xc0, !PT ;  /* 0x000007f8040a7812 */ /* 0x000fce00078ec0ff */
.L_x_64:
[----:B------:R-:W-:Y:S05]  /*0d70*/  BSYNC.RECONVERGENT B1 ;  /* 0x0000000000017941 */ /* 0x000fea0003800200 */
.L_x_63:
[----:B------:R-:W-:-:S04]  /*0d80*/  VIMNMX R11, PT, PT, R20, 0x400, PT ;  /* 0x00000400140b7848 */ /* 0x000fc80003fe0100 */
[----:B------:R-:W-:-:S04]  /*0d90*/  VIMNMX R11, PT, PT, R11, 0x1, !PT ;  /* 0x000000010b0b7848 */ /* 0x000fc80007fe0100 */
[----:B------:R-:W-:-:S13]  /*0da0*/  LOP3.LUT P1, R4, R11, 0x7, RZ, 0xc0, !PT ;  /* 0x000000070b047812 */ /* 0x000fda000782c0ff */
[----:B------:R-:W-:Y:S05]  /*0db0*/  @!P1 BRA `(.L_x_62) ;  /* 0x0000000400589947 */ /* 0x000fea0003800000 */
[----:B------:R-:W-:Y:S01]  /*0dc0*/  ISETP.GE.U32.AND P1, PT, R4, 0x4, PT ;  /* 0x000000040400780c */ /* 0x000fe20003f26070 */
[----:B------:R-:W-:-:S12]  /*0dd0*/  BSSY.RECONVERGENT B1, `(.L_x_67) ;  /* 0x0000026000017945 */ /* 0x000fd80003800200 */
[----:B------:R-:W-:Y:S05]  /*0de0*/  @!P1 BRA `(.L_x_68) ;  /* 0x0000000000909947 */ /* 0x000fea0003800000 */
[----:B------:R-:W-:Y:S01]  /*0df0*/  MOV R8, 0x400 ;  /* 0x0000040000087802 */ /* 0x000fe20000000f00 */
[----:B------:R-:W0:Y:S04]  /*0e00*/  LDCU.64 UR4, c[0x0][0x398] ;  /* 0x00007300ff0477ac */ /* 0x000e280008000a00 */
[----:B------:R-:W-:-:S05]  /*0e10*/  VIADD R4, R8, 0x2000 ;  /* 0x0000200008047836 */ /* 0x000fca0000000000 */
[----:B------:R-:W-:-:S05]  /*0e20*/  LEA R27, R17, R4, 0x18 ;  /* 0x00000004111b7211 */ /* 0x000fca00078ec0ff */
[----:B------:R-:W-:-:S05]  /*0e30*/  IMAD R27, R10, 0x4, R27 ;  /* 0x000000040a1b7824 */ /* 0x000fca00078e021b */
[----:B------:R-:W1:Y:S02]  /*0e40*/  LDS.64 R4, [R27] ;  /* 0x000000001b047984 */ /* 0x000e640000000a00 */
[----:B-1----:R-:W-:-:S04]  /*0e50*/  IADD3 R6, P1, PT, R4, R2, RZ ;  /* 0x0000000204067210 */ /* 0x002fc80007f3e0ff */
[----:B------:R-:W-:Y:S02]  /*0e60*/  LEA.HI.X.SX32 R7, R4, R16, 0x1, P1 ;  /* 0x0000001004077211 */ /* 0x000fe400008f0eff */
[----:B0-----:R-:W-:-:S04]  /*0e70*/  LEA R14, P1, R6, UR4, 0x3 ;  /* 0x00000004060e7c11 */ /* 0x001fc8000f8218ff */
[----:B------:R-:W-:-:S06]  /*0e80*/  LEA.HI.X R15, R6, UR5, R7, 0x3, P1 ;  /* 0x00000005060f7c11 */ /* 0x000fcc00088f1c07 */
[----:B------:R-:W2:Y:S01]  /*0e90*/  LDG.E.64.CONSTANT R14, desc[UR8][R14.64] ;  /* 0x000000080e0e7981 */ /* 0x000ea2000c1e9b00 */
[----:B------:R-:W-:Y:S02]  /*0ea0*/  LEA R7, R17, R8, 0x18 ;  /* 0x0000000811077211 */ /* 0x000fe400078ec0ff */
[----:B------:R-:W-:Y:S01]  /*0eb0*/  IADD3 R4, P1, PT, R2, R5, RZ ;  /* 0x0000000502047210 */ /* 0x000fe20007f3e0ff */
[----:B------:R-:W-:Y:S02]  /*0ec0*/  LDS.64 R8, [R27+0x8] ;  /* 0x000008001b087984 */ /* 0x000fe40000000a00 */
[----:B------:R-:W-:Y:S01]  /*0ed0*/  IMAD R26, R10, 0x8, R7 ;  /* 0x000000080a1a7824 */ /* 0x000fe200078e0207 */
[----:B------:R-:W-:Y:S02]  /*0ee0*/  LEA.HI.X.SX32 R5, R5, R16, 0x1, P1 ;  /* 0x0000001005057211 */ /* 0x000fe400008f0eff */
[----:B------:R-:W-:-:S04]  /*0ef0*/  LEA R24, P1, R4, UR4, 0x3 ;  /* 0x0000000404187c11 */ /* 0x000fc8000f8218ff */
[----:B------:R-:W-:Y:S02]  /*0f00*/  LEA.HI.X R25, R4, UR5, R5, 0x3, P1 ;  /* 0x0000000504197c11 */ /* 0x000fe400088f1c05 */
[----:B------:R-:W2:Y:S04]  /*0f10*/  LDS.128 R4, [R26] ;  /* 0x000000001a047984 */ /* 0x000ea80000000c00 */
[----:B------:R-:W3:Y:S01]  /*0f20*/  LDG.E.64.CONSTANT R24, desc[UR8][R24.64] ;  /* 0x0000000818187981 */ /* 0x000ee2000c1e9b00 */
[----:B--2---:R-:W-:Y:S01]  /*0f30*/  DFMA R4, R4, R14, R12 ;  /* 0x0000000e0404722b */ /* 0x004fe2000000000c */
[----:B------:R-:W-:Y:S02]  /*0f40*/  IADD3 R13, P1, PT, R8, R2, RZ ;  /* 0x00000002080d7210 */ /* 0x000fe40007f3e0ff */
[----:B------:R-:W-:-:S02]  /*0f50*/  IADD3 R12, P2, PT, R2, R9, RZ ;  /* 0x00000009020c7210 */ /* 0x000fc40007f5e0ff */
[----:B------:R-:W-:Y:S02]  /*0f60*/  LEA.HI.X.SX32 R8, R8, R16, 0x1, P1 ;  /* 0x0000001008087211 */ /* 0x000fe400008f0eff */
[----:B------:R-:W-:-:S04]  /*0f70*/  LEA R28, P1, R13, UR4, 0x3 ;  /* 0x000000040d1c7c11 */ /* 0x000fc8000f8218ff */
[----:B------:R-:W-:Y:S02]  /*0f80*/  LEA.HI.X R29, R13, UR5, R8, 0x3, P1 ;  /* 0x000000050d1d7c11 */ /* 0x000fe400088f1c08 */
[----:B------:R-:W-:Y:S02]  /*0f90*/  LEA.HI.X.SX32 R13, R9, R16, 0x1, P2 ;  /* 0x00000010090d7211 */ /* 0x000fe400010f0eff */
[C---:B------:R-:W-:Y:S01]  /*0fa0*/  LEA R14, P1, R12.reuse, UR4, 0x3 ;  /* 0x000000040c0e7c11 */ /* 0x040fe2000f8218ff */
[----:B------:R-:W2:Y:S03]  /*0fb0*/  LDG.E.64.CONSTANT R8, desc[UR8][R28.64] ;  /* 0x000000081c087981 */ /* 0x000ea6000c1e9b00 */
[----:B------:R-:W-:-:S05]  /*0fc0*/  LEA.HI.X R15, R12, UR5, R13, 0x3, P1 ;  /* 0x000000050c0f7c11 */ /* 0x000fca00088f1c0d */
[----:B------:R-:W4:Y:S01]  /*0fd0*/  LDG.E.64.CONSTANT R12, desc[UR8][R14.64] ;  /* 0x000000080e0c7981 */ /* 0x000f22000c1e9b00 */
[----:B---3--:R-:W-:Y:S01]  /*0fe0*/  DFMA R24, R24, R6, R4 ;  /* 0x000000061818722b */ /* 0x008fe20000000004 */
[----:B------:R-:W-:Y:S02]  /*0ff0*/  VIADD R10, R10, 0x4 ;  /* 0x000000040a0a7836 */ /* 0x000fe40000000000 */
[----:B------:R-:W2:Y:S05]  /*1000*/  LDS.128 R4, [R26+0x10] ;  /* 0x000010001a047984 */ /* 0x000eaa0000000c00 */
[----:B--2---:R-:W-:-:S08]  /*1010*/  DFMA R4, R4, R8, R24 ;  /* 0x000000080404722b */ /* 0x004fd00000000018 */
[----:B----4-:R-:W-:-:S11]  /*1020*/  DFMA R12, R12, R6, R4 ;  /* 0x000000060c0c722b */ /* 0x010fd60000000004 */
.L_x_68:
[----:B------:R-:W-:Y:S05]  /*1030*/  BSYNC.RECONVERGENT B1 ;  /* 0x0000000000017941 */ /* 0x000fea0003800200 */
.L_x_67:
[----:B------:R-:W-:-:S13]  /*1040*/  LOP3.LUT P1, R4, R11, 0x3, RZ, 0xc0, !PT ;  /* 0x000000030b047812 */ /* 0x000fda000782c0ff */
[----:B------:R-:W-:Y:S05]  /*1050*/  @!P1 BRA `(.L_x_62) ;  /* 0x0000000000b09947 */ /* 0x000fea0003800000 */
[----:B------:R-:W-:Y:S01]  /*1060*/  ISETP.NE.AND P2, PT, R4, 0x1, PT ;  /* 0x000000010400780c */ /* 0x000fe20003f45270 */
[----:B------:R-:W-:Y:S01]  /*1070*/  BSSY.RECONVERGENT B1, `(.L_x_69) ;  /* 0x000001a000017945 */ /* 0x000fe20003800200 */
[----:B------:R-:W-:-:S04]  /*1080*/  LOP3.LUT R11, R11, 0x1, RZ, 0xc0, !PT ;  /* 0x000000010b0b7812 */ /* 0x000fc800078ec0ff */
[----:B------:R-:W-:-:S07]  /*1090*/  ISETP.NE.U32.AND P1, PT, R11, 0x1, PT ;  /* 0x000000010b00780c */ /* 0x000fce0003f25070 */
[----:B------:R-:W-:Y:S06]  /*10a0*/  @!P2 BRA `(.L_x_70) ;  /* 0x000000000058a947 */ /* 0x000fec0003800000 */
[----:B------:R-:W-:Y:S01]  /*10b0*/  MOV R6, 0x400 ;  /* 0x0000040000067802 */ /* 0x000fe20000000f00 */
[----:B------:R-:W0:Y:S04]  /*10c0*/  LDCU.64 UR4, c[0x0][0x398] ;  /* 0x00007300ff0477ac */ /* 0x000e280008000a00 */
[----:B------:R-:W-:-:S05]  /*10d0*/  VIADD R4, R6, 0x2000 ;  /* 0x0000200006047836 */ /* 0x000fca0000000000 */
[----:B------:R-:W-:-:S05]  /*10e0*/  LEA R5, R17, R4, 0x18 ;  /* 0x0000000411057211 */ /* 0x000fca00078ec0ff */
[----:B------:R-:W-:-:S06]  /*10f0*/  IMAD R5, R10, 0x4, R5 ;  /* 0x000000040a057824 */ /* 0x000fcc00078e0205 */
[----:B------:R-:W1:Y:S02]  /*1100*/  LDS.64 R4, [R5] ;  /* 0x0000000005047984 */ /* 0x000e640000000a00 */
[----:B-1----:R-:W-:Y:S02]  /*1110*/  IADD3 R7, P2, PT, R4, R2, RZ ;  /* 0x0000000204077210 */ /* 0x002fe40007f5e0ff */
[----:B------:R-:W-:Y:S02]  /*1120*/  IADD3 R9, P3, PT, R2, R5, RZ ;  /* 0x0000000502097210 */ /* 0x000fe40007f7e0ff */
[----:B------:R-:W-:Y:S02]  /*1130*/  LEA.HI.X.SX32 R4, R4, R16, 0x1, P2 ;  /* 0x0000001004047211 */ /* 0x000fe400010f0eff */
[----:B0-----:R-:W-:-:S04]  /*1140*/  LEA R14, P2, R7, UR4, 0x3 ;  /* 0x00000004070e7c11 */ /* 0x001fc8000f8418ff */
[----:B------:R-:W-:Y:S02]  /*1150*/  LEA.HI.X R15, R7, UR5, R4, 0x3, P2 ;  /* 0x00000005070f7c11 */ /* 0x000fe400090f1c04 */
[----:B------:R-:W-:Y:S02]  /*1160*/  LEA.HI.X.SX32 R4, R5, R16, 0x1, P3 ;  /* 0x0000001005047211 */ /* 0x000fe400018f0eff */
[C---:B------:R-:W-:Y:S02]  /*1170*/  LEA R8, P2, R9.reuse, UR4, 0x3 ;  /* 0x0000000409087c11 */ /* 0x040fe4000f8418ff */
[----:B------:R-:W2:Y:S02]  /*1180*/  LDG.E.64.CONSTANT R14, desc[UR8][R14.64] ;  /* 0x000000080e0e7981 */ /* 0x000ea4000c1e9b00 */
[----:B------:R-:W-:-:S06]  /*1190*/  LEA.HI.X R9, R9, UR5, R4, 0x3, P2 ;  /* 0x0000000509097c11 */ /* 0x000fcc00090f1c04 */
[----:B------:R-:W3:Y:S01]  /*11a0*/  LDG.E.64.CONSTANT R8, desc[UR8][R8.64] ;  /* 0x0000000808087981 */ /* 0x000ee2000c1e9b00 */
[----:B------:R-:W-:-:S05]  /*11b0*/  LEA R5, R17, R6, 0x18 ;  /* 0x0000000611057211 */ /* 0x000fca00078ec0ff */
[C---:B------:R-:W-:Y:S02]  /*11c0*/  IMAD R6, R10.reuse, 0x8, R5 ;  /* 0x000000080a067824 */ /* 0x040fe400078e0205 */
[----:B------:R-:W-:-:S04]  /*11d0*/  VIADD R10, R10, 0x2 ;  /* 0x000000020a0a7836 */ /* 0x000fc80000000000 */
[----:B------:R-:W2:Y:S02]  /*11e0*/  LDS.128 R4, [R6] ;  /* 0x0000000006047984 */ /* 0x000ea40000000c00 */
[----:B--2---:R-:W-:-:S08]  /*11f0*/  DFMA R4, R4, R14, R12 ;  /* 0x0000000e0404722b */ /* 0x004fd0000000000c */
[----:B---3--:R-:W-:-:S11]  /*1200*/  DFMA R12, R8, R6, R4 ;  /* 0x00000006080c722b */ /* 0x008fd60000000004 */
.L_x_70:
[----:B------:R-:W-:Y:S05]  /*1210*/  BSYNC.RECONVERGENT B1 ;  /* 0x0000000000017941 */ /* 0x000fea0003800200 */
.L_x_69:
[----:B------:R-:W-:Y:S05]  /*1220*/  @P1 BRA `(.L_x_62) ;  /* 0x00000000003c1947 */ /* 0x000fea0003800000 */
[----:B------:R-:W-:Y:S01]  /*1230*/  MOV R14, 0x400 ;  /* 0x00000400000e7802 */ /* 0x000fe20000000f00 */
[----:B------:R-:W0:Y:S04]  /*1240*/  LDCU.64 UR4, c[0x0][0x398] ;  /* 0x00007300ff0477ac */ /* 0x000e280008000a00 */
[----:B------:R-:W-:-:S05]  /*1250*/  VIADD R4, R14, 0x2000 ;  /* 0x000020000e047836 */ /* 0x000fca0000000000 */
[----:B------:R-:W-:-:S05]  /*1260*/  LEA R5, R17, R4, 0x18 ;  /* 0x0000000411057211 */ /* 0x000fca00078ec0ff */
[----:B------:R-:W-:-:S05]  /*1270*/  IMAD R8, R10, 0x4, R5 ;  /* 0x000000040a087824 */ /* 0x000fca00078e0205 */
[----:B------:R-:W1:Y:S02]  /*1280*/  LDS R5, [R8] ;  /* 0x0000000008057984 */ /* 0x000e640000000800 */
[----:B-1----:R-:W-:-:S04]  /*1290*/  IADD3 R6, P1, PT, R5, R2, RZ ;  /* 0x0000000205067210 */ /* 0x002fc80007f3e0ff */
[----:B------:R-:W-:Y:S02]  /*12a0*/  LEA.HI.X.SX32 R5, R5, R16, 0x1, P1 ;  /* 0x0000001005057211 */ /* 0x000fe400008f0eff */
[----:B0-----:R-:W-:-:S04]  /*12b0*/  LEA R4, P1, R6, UR4, 0x3 ;  /* 0x0000000406047c11 */ /* 0x001fc8000f8218ff */
[----:B------:R-:W-:-:S06]  /*12c0*/  LEA.HI.X R5, R6, UR5, R5, 0x3, P1 ;  /* 0x0000000506057c11 */ /* 0x000fcc00088f1c05 */
[----:B------:R-:W2:Y:S01]  /*12d0*/  LDG.E.64.CONSTANT R4, desc[UR8][R4.64] ;  /* 0x0000000804047981 */ /* 0x000ea2000c1e9b00 */
[----:B------:R-:W-:-:S05]  /*12e0*/  LEA R17, R17, R14, 0x18 ;  /* 0x0000000e11117211 */ /* 0x000fca00078ec0ff */
[----:B------:R-:W-:-:S06]  /*12f0*/  IMAD R6, R10, 0x8, R17 ;  /* 0x000000080a067824 */ /* 0x000fcc00078e0211 */
[----:B------:R-:W2:Y:S02]  /*1300*/  LDS.64 R6, [R6] ;  /* 0x0000000006067984 */ /* 0x000ea40000000a00 */
[----:B--2---:R-:W-:-:S11]  /*1310*/  DFMA R12, R6, R4, R12 ;  /* 0x00000004060c722b */ /* 0x004fd6000000000c */
.L_x_62:
[----:B------:R-:W-:Y:S05]  /*1320*/  BSYNC.RECONVERGENT B0 ;  /* 0x0000000000007941 */ /* 0x000fea0003800200 */
.L_x_61:
[----:B------:R-:W-:Y:S01]  /*1330*/  VIADD R21, R21, 0x400 ;  /* 0x0000040015157836 */ /* 0x000fe20000000000 */
[----:B------:R-:W-:Y:S01]  /*1340*/  BAR.SYNC.DEFER_BLOCKING 0x0 ;  /* 0x0000000000007b1d */ /* 0x000fe20000010000 */
[----:B------:R-:W-:Y:S02]  /*1350*/  IMAD.IADD R4, R3, 0x1, -R0 ;  /* 0x0000000103047824 */ /* 0x000fe400078e0a00 */
[----:B------:R-:W-:-:S03]  /*1360*/  VIADD R20, R20, 0xfffffc00 ;  /* 0xfffffc0014147836 */ /* 0x000fc60000000000 */
[----:B------:R-:W-:-:S13]  /*1370*/  ISETP.GE.AND P1, PT, R21, R4, PT ;  /* 0x000000041500720c */ /* 0x000fda0003f26270 */
[----:B------:R-:W-:Y:S05]  /*1380*/  @!P1 BRA `(.L_x_71) ;  /* 0xfffffff000349947 */ /* 0x000fea000383ffff */
.L_x_60:
[----:B------:R-:W0:Y:S08]  /*1390*/  LDC R5, c[0x0][0x3e0] ;  /* 0x0000f800ff057b82 */ /* 0x000e300000000800 */
[----:B------:R-:W1:Y:S01]  /*13a0*/  LDC R0, c[0x0][0x3dc] ;  /* 0x0000f700ff007b82 */ /* 0x000e620000000800 */
[----:B0-----:R-:W-:-:S04]  /*13b0*/  ISETP.GE.AND P0, PT, R22, R5, PT ;  /* 0x000000051600720c */ /* 0x001fc80003f06270 */
[----:B-1----:R-:W-:-:S13]  /*13c0*/  ISETP.GE.OR P0, PT, R23, R0, P0 ;  /* 0x000000001700720c */ /* 0x002fda0000706670 */
[----:B------:R-:W-:Y:S05]  /*13d0*/  @P0 EXIT ;  /* 0x000000000000094d */ /* 0x000fea0003800000 */
[----:B------:R-:W0:Y:S01]  /*13e0*/  LDCU UR4, c[0x0][0x3e4] ;  /* 0x00007c80ff0477ac */ /* 0x000e220008000800 */
[----:B------:R-:W1:Y:S01]  /*13f0*/  LDC.64 R2, c[0x0][0x3d0] ;  /* 0x0000f400ff027b82 */ /* 0x000e620000000a00 */
[----:B------:R-:W0:Y:S02]  /*1400*/  LDCU UR5, c[0x0][0x3d8] ;  /* 0x00007b00ff0577ac */ /* 0x000e240008000800 */
[----:B0-----:R-:W-:-:S06]  /*1410*/  UIMAD UR4, UR5, UR4, URZ ;  /* 0x00000004050472a4 */ /* 0x001fcc000f8e02ff */
[----:B------:R-:W-:-:S04]  /*1420*/  IMAD R18, R19, UR4, R18 ;  /* 0x0000000413127c24 */ /* 0x000fc8000f8e0212 */
[----:B------:R-:W-:-:S04]  /*1430*/  IMAD R23, R18, R0, R23 ;  /* 0x0000000012177224 */ /* 0x000fc800078e0217 */
[----:B------:R-:W-:-:S04]  /*1440*/  IMAD R23, R23, R5, R22 ;  /* 0x0000000517177224 */ /* 0x000fc800078e0216 */
[----:B-1----:R-:W-:-:S05]  /*1450*/  IMAD.WIDE R2, R23, 0x8, R2 ;  /* 0x0000000817027825 */ /* 0x002fca00078e0202 */
[----:B------:R-:W-:Y:S01]  /*1460*/  STG.E.64 desc[UR8][R2.64], R12 ;  /* 0x0000000c02007986 */ /* 0x000fe2000c101b08 */
[----:B------:R-:W-:Y:S05]  /*1470*/  EXIT ;  /* 0x000000000000794d */ /* 0x000fea0003800000 */
.L_x_72:
        /* <DEDUP_REMOVED lines=16> */
.L_x_361:


//--------------------- .text._Z9sconv_shmIdLi16ELi16EEvPKiS1_PKT_S4_iiiiiiiiS4_PS2_iii --------------------------
	.section	.text._Z9sconv_shmIdLi16ELi16EEvPKiS1_PKT_S4_iiiiiiiiS4_PS2_iii,"ax",@progbits
	.align	128
        .global         _Z9sconv_shmIdLi16ELi16EEvPKiS1_PKT_S4_iiiiiiiiS4_PS2_iii
        .type           _Z9sconv_shmIdLi16ELi16EEvPKiS1_PKT_S4_iiiiiiiiS4_PS2_iii,@function
        .size           _Z9sconv_shmIdLi16ELi16EEvPKiS1_PKT_S4_iiiiiiiiS4_PS2_iii,(.L_x_362 - _Z9sconv_shmIdLi16ELi16EEvPKiS1_PKT_S4_iiiiiiiiS4_PS2_iii)
        .other          _Z9sconv_shmIdLi16ELi16EEvPKiS1_PKT_S4_iiiiiiiiS4_PS2_iii,@"STO_CUDA_ENTRY STV_DEFAULT"
_Z9sconv_shmIdLi16ELi16EEvPKiS1_PKT_S4_iiiiiiiiS4_PS2_iii:
.text._Z9sconv_shmIdLi16ELi16EEvPKiS1_PKT_S4_iiiiiiiiS4_PS2_iii:
[----:B------:R-:W-:Y:S01]  /*0000*/  LDC R1, c[0x0][0x37c] ;  /* 0x0000df00ff017b82 */ /* 0x000fe20000000800 */
[----:B------:R-:W0:Y:S07]  /*0010*/  S2R R0, SR_TID.Z ;  /* 0x0000000000007919 */ /* 0x000e2e0000002300 */
[----:B------:R-:W1:Y:S01]  /*0020*/  LDC R24, c[0x0][0x364] ;  /* 0x0000d900ff187b82 */ /* 0x000e620000000800 */
[----:B------:R-:W2:Y:S07]  /*0030*/  LDCU.64 UR6, c[0x0][0x358] ;  /* 0x00006b00ff0677ac */ /* 0x000eae0008000a00 */
[----:B------:R-:W0:Y:S08]  /*0040*/  S2UR UR4, SR_CTAID.Z ;  /* 0x00000000000479c3 */ /* 0x000e300000002700 */
[----:B------:R-:W3:Y:S01]  /*0050*/  LDC.64 R2, c[0x0][0x380] ;  /* 0x0000e000ff027b82 */ /* 0x000ee20000000a00 */
[----:B------:R-:W1:Y:S01]  /*0060*/  S2R R5, SR_TID.Y ;  /* 0x0000000000057919 */ /* 0x000e620000002200 */
[----:B------:R-:W4:Y:S06]  /*0070*/  LDCU.64 UR12, c[0x0][0x398] ;  /* 0x00007300ff0c77ac */ /* 0x000f2c0008000a00 */
[----:B------:R-:W5:Y:S08]  /*0080*/  LDC R22, c[0x0][0x360] ;  /* 0x0000d800ff167b82 */ /* 0x000f700000000800 */
[----:B------:R-:W0:Y:S02]  /*0090*/  LDC R21, c[0x0][0x368] ;  /* 0x0000da00ff157b82 */ /* 0x000e240000000800 */
[----:B0-----:R-:W-:-:S04]  /*00a0*/  IMAD R21, R21, UR4, R0 ;  /* 0x0000000415157c24 */ /* 0x001fc8000f8e0200 */
[----:B---3--:R-:W-:-:S05]  /*00b0*/  IMAD.WIDE.U32 R2, R21, 0x4, R2 ;  /* 0x0000000415027825 */ /* 0x008fca00078e0002 */
[----:B--2---:R-:W2:Y:S04]  /*00c0*/  LDG.E R19, desc[UR6][R2.64] ;  /* 0x0000000602137981 */ /* 0x004ea8000c1e1900 */
[----:B------:R-:W2:Y:S01]  /*00d0*/  LDG.E R18, desc[UR6][R2.64+0x4] ;  /* 0x0000040602127981 */ /* 0x000ea2000c1e1900 */
[----:B------:R-:W1:Y:S01]  /*00e0*/  S2UR UR4, SR_CTAID.Y ;  /* 0x00000000000479c3 */ /* 0x000e620000002600 */
[----:B------:R-:W-:Y:S01]  /*00f0*/  CS2R R12, SRZ ;  /* 0x00000000000c7805 */ /* 0x000fe2000001ff00 */
[----:B------:R-:W5:Y:S06]  /*0100*/  S2R R0, SR_TID.X ;  /* 0x0000000000007919 */ /* 0x000f6c0000002100 */
[----:B------:R-:W5:Y:S01]  /*0110*/  S2UR UR5, SR_CTAID.X ;  /* 0x00000000000579c3 */ /* 0x000f620000002500 */
[----:B-1----:R-:W-:-:S02]  /*0120*/  IMAD R24, R24, UR4, R5 ;  /* 0x0000000418187c24 */ /* 0x002fc4000f8e0205 */
[--C-:B-----5:R-:W-:Y:S02]  /*0130*/  IMAD R22, R22, UR5, R0.reuse ;  /* 0x0000000516167c24 */ /* 0x120fe4000f8e0200 */
[----:B------:R-:W-:Y:S02]  /*0140*/  IMAD R20, R5, 0x10, R0 ;  /* 0x0000001005147824 */ /* 0x000fe400078e0200 */
[----:B--2---:R-:W-:-:S05]  /*0150*/  IMAD.IADD R4, R18, 0x1, -R19 ;  /* 0x0000000112047824 */ /* 0x004fca00078e0a13 */
[----:B------:R-:W-:-:S13]  /*0160*/  ISETP.GE.AND P0, PT, R4, 0x1, PT ;  /* 0x000000010400780c */ /* 0x000fda0003f06270 */
[----:B----4-:R-:W-:Y:S05]  /*0170*/  @!P0 BRA `(.L_x_73) ;  /* 0x0000001000008947 */ /* 0x010fea0003800000 */
[----:B------:R-:W0:Y:S01]  /*0180*/  LDCU UR4, c[0x0][0x3ac] ;  /* 0x00007580ff0477ac */ /* 0x000e220008000800 */
[----:B------:R-:W-:Y:S01]  /*0190*/  IMAD.MOV.U32 R16, RZ, RZ, RZ ;  /* 0x000000ffff107224 */ /* 0x000fe200078e00ff */
[----:B------:R-:W-:Y:S01]  /*01a0*/  CS2R R12, SRZ ;  /* 0x00000000000c7805 */ /* 0x000fe2000001ff00 */
[----:B------:R-:W0:Y:S01]  /*01b0*/  LDCU UR5, c[0x0][0x3a4] ;  /* 0x00007480ff0577ac */ /* 0x000e220008000800 */
[----:B------:R-:W1:Y:S01]  /*01c0*/  LDCU.64 UR10, c[0x0][0x3b0] ;  /* 0x00007600ff0a77ac */ /* 0x000e620008000a00 */
[----:B------:R-:W2:Y:S01]  /*01d0*/  LDCU UR8, c[0x0][0x3d8] ;  /* 0x00007b00ff0877ac */ /* 0x000ea20008000800 */
[----:B------:R-:W3:Y:S01]  /*01e0*/  LDCU UR9, c[0x0][0x3d4] ;  /* 0x00007a80ff0977ac */ /* 0x000ee20008000800 */
[----:B0-----:R-:W-:Y:S01]  /*01f0*/  UIADD3 UR4, UPT, UPT, UR4, UR5, URZ ;  /* 0x0000000504047290 */ /* 0x001fe2000fffe0ff */
[----:B-1----:R-:W-:Y:S02]  /*0200*/  IMAD R0, R24, UR10, RZ ;  /* 0x0000000a18007c24 */ /* 0x002fe4000f8e02ff */
[----:B------:R-:W-:-:S03]  /*0210*/  IMAD R2, R22, UR11, RZ ;  /* 0x0000000b16027c24 */ /* 0x000fc6000f8e02ff */
[----:B------:R-:W-:Y:S01]  /*0220*/  IMAD R3, R0, UR4, RZ ;  /* 0x0000000400037c24 */ /* 0x000fe2000f8e02ff */
[----:B--2---:R-:W-:Y:S02]  /*0230*/  ISETP.GE.AND P0, PT, R22, UR8, PT ;  /* 0x0000000816007c0c */ /* 0x004fe4000bf06270 */
[----:B------:R-:W-:Y:S02]  /*0240*/  SHF.R.S32.HI R6, RZ, 0x1f, R2 ;  /* 0x0000001fff067819 */ /* 0x000fe40000011402 */
[C---:B------:R-:W-:Y:S01]  /*0250*/  IADD3 R0, P1, PT, R3.reuse, R2, RZ ;  /* 0x0000000203007210 */ /* 0x040fe20007f3e0ff */
[----:B------:R-:W-:Y:S01]  /*0260*/  IMAD.MOV.U32 R2, RZ, RZ, R4 ;  /* 0x000000ffff027224 */ /* 0x000fe200078e0004 */
[----:B---3--:R-:W-:Y:S02]  /*0270*/  ISETP.LT.AND P0, PT, R24, UR9, !P0 ;  /* 0x0000000918007c0c */ /* 0x008fe4000c701270 */
[----:B------:R-:W-:-:S11]  /*0280*/  LEA.HI.X.SX32 R3, R3, R6, 0x1, P1 ;  /* 0x0000000603037211 */ /* 0x000fd600008f0eff */
.L_x_84:
[----:B-1----:R-:W-:-:S04]  /*0290*/  IADD3 R27, PT, PT, R20, R16, R19 ;  /* 0x00000010141b7210 */ /* 0x002fc80007ffe013 */
[----:B------:R-:W-:-:S13]  /*02a0*/  ISETP.GE.AND P1, PT, R27, R18, PT ;  /* 0x000000121b00720c */ /* 0x000fda0003f26270 */
[----:B------:R-:W0:Y:S01]  /*02b0*/  @!P1 LDC.64 R6, c[0x0][0x388] ;  /* 0x0000e200ff069b82 */ /* 0x000e220000000a00 */
[----:B------:R-:W-:-:S07]  /*02c0*/  @P1 CS2R R10, SRZ ;  /* 0x00000000000a1805 */ /* 0x000fce000001ff00 */
[----:B------:R-:W1:Y:S01]  /*02d0*/  @!P1 LDC.64 R4, c[0x0][0x390] ;  /* 0x0000e400ff049b82 */ /* 0x000e620000000a00 */
[----:B0-----:R-:W-:-:S06]  /*02e0*/  @!P1 IMAD.WIDE R28, R27, 0x4, R6 ;  /* 0x000000041b1c9825 */ /* 0x001fcc00078e0206 */
[----:B------:R-:W2:Y:S01]  /*02f0*/  @!P1 LDG.E R28, desc[UR6][R28.64] ;  /* 0x000000061c1c9981 */ /* 0x000ea2000c1e1900 */
[----:B-1----:R-:W-:-:S05]  /*0300*/  @!P1 IMAD.WIDE R4, R27, 0x8, R4 ;  /* 0x000000081b049825 */ /* 0x002fca00078e0204 */
[----:B------:R0:W3:Y:S01]  /*0310*/  @!P1 LDG.E.64 R10, desc[UR6][R4.64] ;  /* 0x00000006040a9981 */ /* 0x0000e2000c1e1b00 */
[----:B------:R-:W1:Y:S01]  /*0320*/  S2R R17, SR_CgaCtaId ;  /* 0x0000000000117919 */ /* 0x000e620000008800 */
        /* <DEDUP_REMOVED lines=9> */
[----:B-1----:R-:W-:Y:S02]  /*03c0*/  LEA R15, R17, R14, 0x18 ;  /* 0x0000000e110f7211 */ /* 0x002fe400078ec0ff */
[----:B------:R-:W-:-:S03]  /*03d0*/  LEA R25, R20, UR4, 0x2 ;  /* 0x0000000414197c11 */ /* 0x000fc6000f8e10ff */
[----:B------:R-:W-:Y:S02]  /*03e0*/  IMAD R23, R20, 0x8, R15 ;  /* 0x0000000814177824 */ /* 0x000fe400078e020f */
[----:B------:R-:W-:Y:S01]  /*03f0*/  @P1 STS [R25], RZ ;  /* 0x000000ff19001388 */ /* 0x000fe20000000800 */
[----:B------:R-:W-:Y:S05]  /*0400*/  WARPSYNC.ALL ;  /* 0x0000000000007948 */ /* 0x000fea0003800000 */
[----:B0-----:R-:W-:Y:S01]  /*0410*/  @P2 CS2R R4, SRZ ;  /* 0x0000000000042805 */ /* 0x001fe2000001ff00 */
[----:B-----5:R-:W-:-:S04]  /*0420*/  @!P2 IMAD.WIDE R8, R27, 0x4, R8 ;  /* 0x000000041b08a825 */ /* 0x020fc800078e0208 */
[C---:B----4-:R-:W-:Y:S01]  /*0430*/  @!P2 IMAD.WIDE R6, R27.reuse, 0x8, R6 ;  /* 0x000000081b06a825 */ /* 0x050fe200078e0206 */
[----:B--2---:R0:W-:Y:S04]  /*0440*/  @!P1 STS [R25], R28 ;  /* 0x0000001c19009388 */ /* 0x0041e80000000800 */
[----:B---3--:R1:W-:Y:S01]  /*0450*/  STS.64 [R23], R10 ;  /* 0x0000000a17007388 */ /* 0x0083e20000000a00 */
[----:B------:R-:W-:Y:S06]  /*0460*/  BAR.SYNC.DEFER_BLOCKING 0x0 ;  /* 0x0000000000007b1d */ /* 0x000fec0000010000 */
[----:B------:R2:W3:Y:S04]  /*0470*/  @!P2 LDG.E R26, desc[UR6][R8.64+0x400] ;  /* 0x00040006081aa981 */ /* 0x0004e8000c1e1900 */
[----:B------:R-:W4:Y:S01]  /*0480*/  @!P2 LDG.E.64 R4, desc[UR6][R6.64+0x800] ;  /* 0x000800060604a981 */ /* 0x000f22000c1e1b00 */
[----:B------:R-:W-:-:S05]  /*0490*/  VIADD R29, R27, 0x200 ;  /* 0x000002001b1d7836 */ /* 0x000fca0000000000 */
[----:B------:R-:W-:Y:S01]  /*04a0*/  ISETP.GE.AND P1, PT, R29, R18, PT ;  /* 0x000000121d00720c */ /* 0x000fe20003f26270 */
[----:B------:R-:W-:-:S12]  /*04b0*/  @P2 STS [R25+0x400], RZ ;  /* 0x000400ff19002388 */ /* 0x000fd80000000800 */
[----:B0-----:R-:W0:Y:S08]  /*04c0*/  @!P1 LDC.64 R28, c[0x0][0x388] ;  /* 0x0000e200ff1c9b82 */ /* 0x001e300000000a00 */
[----:B-1----:R-:W1:Y:S01]  /*04d0*/  @!P1 LDC.64 R10, c[0x0][0x390] ;  /* 0x0000e400ff0a9b82 */ /* 0x002e620000000a00 */
[----:B--2---:R-:W-:Y:S01]  /*04e0*/  @P1 CS2R R8, SRZ ;  /* 0x0000000000081805 */ /* 0x004fe2000001ff00 */
[----:B0-----:R-:W-:-:S04]  /*04f0*/  @!P1 IMAD.WIDE R28, R27, 0x4, R28 ;  /* 0x000000041b1c9825 */ /* 0x001fc800078e021c */
[C---:B-1----:R-:W-:Y:S01]  /*0500*/  @!P1 IMAD.WIDE R10, R27.reuse, 0x8, R10 ;  /* 0x000000081b0a9825 */ /* 0x042fe200078e020a */
[----:B---3--:R-:W-:Y:S04]  /*0510*/  @!P2 STS [R25+0x400], R26 ;  /* 0x0004001a1900a388 */ /* 0x008fe80000000800 */
[----:B----4-:R0:W-:Y:S01]  /*0520*/  STS.64 [R23+0x800], R4 ;  /* 0x0008000417007388 */ /* 0x0101e20000000a00 */
[----:B------:R-:W-:Y:S06]  /*0530*/  BAR.SYNC.DEFER_BLOCKING 0x0 ;  /* 0x0000000000007b1d */ /* 0x000fec0000010000 */
[----:B------:R-:W2:Y:S04]  /*0540*/  @!P1 LDG.E R28, desc[UR6][R28.64+0x800] ;  /* 0x000800061c1c9981 */ /* 0x000ea8000c1e1900 */
[----:B------:R-:W3:Y:S01]  /*0550*/  @!P1 LDG.E.64 R8, desc[UR6][R10.64+0x1000] ;  /* 0x001000060a089981 */ /* 0x000ee2000c1e1b00 */
[----:B------:R-:W-:-:S05]  /*0560*/  VIADD R7, R27, 0x300 ;  /* 0x000003001b077836 */ /* 0x000fca0000000000 */
[----:B------:R-:W-:Y:S01]  /*0570*/  ISETP.GE.AND P2, PT, R7, R18, PT ;  /* 0x000000120700720c */ /* 0x000fe20003f46270 */
[----:B------:R1:W-:-:S12]  /*0580*/  @P1 STS [R25+0x800], RZ ;  /* 0x000800ff19001388 */ /* 0x0003d80000000800 */
[----:B------:R-:W4:Y:S08]  /*0590*/  @!P2 LDC.64 R6, c[0x0][0x388] ;  /* 0x0000e200ff06ab82 */ /* 0x000f300000000a00 */
[----:B0-----:R-:W0:Y:S01]  /*05a0*/  @!P2 LDC.64 R4, c[0x0][0x390] ;  /* 0x0000e400ff04ab82 */ /* 0x001e220000000a00 */
[----:B----4-:R-:W-:-:S04]  /*05b0*/  @!P2 IMAD.WIDE R6, R27, 0x4, R6 ;  /* 0x000000041b06a825 */ /* 0x010fc800078e0206 */
[----:B0-----:R-:W-:Y:S01]  /*05c0*/  @!P2 IMAD.WIDE R4, R27, 0x8, R4 ;  /* 0x000000081b04a825 */ /* 0x001fe200078e0204 */
[----:B------:R-:W-:Y:S01]  /*05d0*/  @P2 CS2R R26, SRZ ;  /* 0x00000000001a2805 */ /* 0x000fe2000001ff00 */
        /* <DEDUP_REMOVED lines=16> */
[----:B------:R-:W-:-:S03]  /*06e0*/  IMAD.MOV.U32 R10, RZ, RZ, RZ ;  /* 0x000000ffff0a7224 */ /* 0x000fc600078e00ff */
[----:B------:R-:W-:-:S07]  /*06f0*/  VIMNMX R4, PT, PT, R4, 0x1, !PT ;  /* 0x0000000104047848 */ /* 0x000fce0007fe0100 */
[----:B------:R-:W-:Y:S05]  /*0700*/  @!P1 BRA `(.L_x_77) ;  /* 0x0000000400189947 */ /* 0x000fea0003800000 */
[----:B------:R-:W-:Y:S01]  /*0710*/  VIADD R14, R14, 0x2000 ;  /* 0x000020000e0e7836 */ /* 0x000fe20000000000 */
[----:B-1----:R-:W-:Y:S01]  /*0720*/  LOP3.LUT R23, R4, 0x7f8, RZ, 0xc0, !PT ;  /* 0x000007f804177812 */ /* 0x002fe200078ec0ff */
[----:B------:R-:W-:Y:S01]  /*0730*/  BSSY.RECONVERGENT B2, `(.L_x_78) ;  /* 0x0000040000027945 */ /* 0x000fe20003800200 */
[----:B------:R-:W-:Y:S02]  /*0740*/  VIADD R26, R15, 0x20 ;  /* 0x000000200f1a7836 */ /* 0x000fe40000000000 */
[----:B------:R-:W-:Y:S01]  /*0750*/  LEA R14, R17, R14, 0x18 ;  /* 0x0000000e110e7211 */ /* 0x000fe200078ec0ff */
[----:B------:R-:W-:-:S04]  /*0760*/  IMAD.MOV R23, RZ, RZ, -R23 ;  /* 0x000000ffff177224 */ /* 0x000fc800078e0a17 */
[----:B------:R-:W-:-:S07]  /*0770*/  VIADD R25, R14, 0x10 ;  /* 0x000000100e197836 */ /* 0x000fce0000000000 */
.L_x_79:
        /* <DEDUP_REMOVED lines=41> */
[----:B------:R-:W-:Y:S02]  /*0a10*/  LEA.HI.X.SX32 R14, R14, R3, 0x1, P1 ;  /* 0x000000030e0e7211 */ /* 0x000fe400008f0eff */
        /* <DEDUP_REMOVED lines=18> */
.L_x_78:
[----:B------:R-:W-:-:S04]  /*0b40*/  VIMNMX R4, PT, PT, R2, 0x400, PT ;  /* 0x0000040002047848 */ /* 0x000fc80003fe0100 */
[----:B------:R-:W-:-:S04]  /*0b50*/  VIMNMX R4, PT, PT, R4, 0x1, !PT ;  /* 0x0000000104047848 */ /* 0x000fc80007fe0100 */
[----:B------:R-:W-:-:S07]  /*0b60*/  LOP3.LUT R10, R4, 0x7f8, RZ, 0xc0, !PT ;  /* 0x000007f8040a7812 */ /* 0x000fce00078ec0ff */
.L_x_77:
[----:B------:R-:W-:Y:S05]  /*0b70*/  BSYNC.RECONVERGENT B1 ;  /* 0x0000000000017941 */ /* 0x000fea0003800200 */
.L_x_76:
[----:B------:R-:W-:-:S04]  /*0b80*/  VIMNMX R11, PT, PT, R2, 0x400, PT ;  /* 0x00000400020b7848 */ /* 0x000fc80003fe0100 */
[----:B------:R-:W-:-:S04]  /*0b90*/  VIMNMX R11, PT, PT, R11, 0x1, !PT ;  /* 0x000000010b0b7848 */ /* 0x000fc80007fe0100 */
[----:B------:R-:W-:-:S13]  /*0ba0*/  LOP3.LUT P1, R4, R11, 0x7, RZ, 0xc0, !PT ;  /* 0x000000070b047812 */ /* 0x000fda000782c0ff */
[----:B------:R-:W-:Y:S05]  /*0bb0*/  @!P1 BRA `(.L_x_75) ;  /* 0x0000000400549947 */ /* 0x000fea0003800000 */
[----:B------:R-:W-:Y:S01]  /*0bc0*/  ISETP.GE.U32.AND P1, PT, R4, 0x4, PT ;  /* 0x000000040400780c */ /* 0x000fe20003f26070 */
[----:B------:R-:W-:-:S12]  /*0bd0*/  BSSY.RECONVERGENT B1, `(.L_x_80) ;  /* 0x0000026000017945 */ /* 0x000fd80003800200 */
[----:B------:R-:W-:Y:S05]  /*0be0*/  @!P1 BRA `(.L_x_81) ;  /* 0x0000000000909947 */ /* 0x000fea0003800000 */
[----:B-1----:R-:W-:Y:S01]  /*0bf0*/  MOV R8, 0x400 ;  /* 0x0000040000087802 */ /* 0x002fe20000000f00 */
        /* <DEDUP_REMOVED lines=35> */
.L_x_81:
[----:B------:R-:W-:Y:S05]  /*0e30*/  BSYNC.RECONVERGENT B1 ;  /* 0x0000000000017941 */ /* 0x000fea0003800200 */
.L_x_80:
[----:B------:R-:W-:-:S13]  /*0e40*/  LOP3.LUT P1, R4, R11, 0x3, RZ, 0xc0, !PT ;  /* 0x000000030b047812 */ /* 0x000fda000782c0ff */
[----:B------:R-:W-:Y:S05]  /*0e50*/  @!P1 BRA `(.L_x_75) ;  /* 0x0000000000ac9947 */ /* 0x000fea0003800000 */
[----:B------:R-:W-:Y:S01]  /*0e60*/  ISETP.NE.AND P2, PT, R4, 0x1, PT ;  /* 0x000000010400780c */ /* 0x000fe20003f45270 */
[----:B------:R-:W-:Y:S01]  /*0e70*/  BSSY.RECONVERGENT B1, `(.L_x_82) ;  /* 0x000001a000017945 */ /* 0x000fe20003800200 */
[----:B------:R-:W-:Y:S02]  /*0e80*/  LOP3.LUT R11, R11, 0x1, RZ, 0xc0, !PT ;  /* 0x000000010b0b7812 */ /* 0x000fe400078ec0ff */
[----:B-1----:R-:W-:Y:S02]  /*0e90*/  MOV R26, 0x400 ;  /* 0x00000400001a7802 */ /* 0x002fe40000000f00 */
[----:B------:R-:W-:-:S07]  /*0ea0*/  ISETP.NE.U32.AND P1, PT, R11, 0x1, PT ;  /* 0x000000010b00780c */ /* 0x000fce0003f25070 */
[----:B------:R-:W-:Y:S06]  /*0eb0*/  @!P2 BRA `(.L_x_83) ;  /* 0x000000000054a947 */ /* 0x000fec0003800000 */
[----:B------:R-:W-:Y:S01]  /*0ec0*/  VIADD R4, R26, 0x2000 ;  /* 0x000020001a047836 */ /* 0x000fe20000000000 */
[----:B------:R-:W0:Y:S04]  /*0ed0*/  LDCU.64 UR4, c[0x0][0x398] ;  /* 0x00007300ff0477ac */ /* 0x000e280008000a00 */
[----:B------:R-:W-:-:S05]  /*0ee0*/  LEA R5, R17, R4, 0x18 ;  /* 0x0000000411057211 */ /* 0x000fca00078ec0ff */
[----:B------:R-:W-:-:S06]  /*0ef0*/  IMAD R5, R10, 0x4, R5 ;  /* 0x000000040a057824 */ /* 0x000fcc00078e0205 */
[----:B------:R-:W1:Y:S02]  /*0f00*/  LDS.64 R4, [R5] ;  /* 0x0000000005047984 */ /* 0x000e640000000a00 */
[----:B-1----:R-:W-:-:S04]  /*0f10*/  IADD3 R6, P2, PT, R4, R0, RZ ;  /* 0x0000000004067210 */ /* 0x002fc80007f5e0ff */
[----:B------:R-:W-:Y:S02]  /*0f20*/  LEA.HI.X.SX32 R7, R4, R3, 0x1, P2 ;  /* 0x0000000304077211 */ /* 0x000fe400010f0eff */
[----:B0-----:R-:W-:Y:S02]  /*0f30*/  LEA R14, P2, R6, UR4, 0x3 ;  /* 0x00000004060e7c11 */ /* 0x001fe4000f8418ff */
[----:B------:R-:W-:Y:S02]  /*0f40*/  IADD3 R4, P3, PT, R0, R5, RZ ;  /* 0x0000000500047210 */ /* 0x000fe40007f7e0ff */
[----:B------:R-:W-:Y:S02]  /*0f50*/  LEA.HI.X R15, R6, UR5, R7, 0x3, P2 ;  /* 0x00000005060f7c11 */ /* 0x000fe400090f1c07 */
[----:B------:R-:W-:Y:S02]  /*0f60*/  LEA.HI.X.SX32 R7, R5, R3, 0x1, P3 ;  /* 0x0000000305077211 */ /* 0x000fe400018f0eff */
[----:B------:R-:W-:-:S02]  /*0f70*/  LEA R8, P2, R4, UR4, 0x3 ;  /* 0x0000000404087c11 */ /* 0x000fc4000f8418ff */
        /* <DEDUP_REMOVED lines=9> */
.L_x_83:
[----:B------:R-:W-:Y:S05]  /*1010*/  BSYNC.RECONVERGENT B1 ;  /* 0x0000000000017941 */ /* 0x000fea0003800200 */
.L_x_82:
[----:B------:R-:W-:Y:S05]  /*1020*/  @P1 BRA `(.L_x_75) ;  /* 0x0000000000381947 */ /* 0x000fea0003800000 */
[----:B------:R-:W-:Y:S01]  /*1030*/  VIADD R4, R26, 0x2000 ;  /* 0x000020001a047836 */ /* 0x000fe20000000000 */
[----:B------:R-:W0:Y:S04]  /*1040*/  LDCU.64 UR4, c[0x0][0x398] ;  /* 0x00007300ff0477ac */ /* 0x000e280008000a00 */
[----:B------:R-:W-:-:S05]  /*1050*/  LEA R5, R17, R4, 0x18 ;  /* 0x0000000411057211 */ /* 0x000fca00078ec0ff */
[----:B------:R-:W-:-:S06]  /*1060*/  IMAD R8, R10, 0x4, R5 ;  /* 0x000000040a087824 */ /* 0x000fcc00078e0205 */
        /* <DEDUP_REMOVED lines=10> */
.L_x_75:
[----:B------:R-:W-:Y:S05]  /*1110*/  BSYNC.RECONVERGENT B0 ;  /* 0x0000000000007941 */ /* 0x000fea0003800200 */
.L_x_74:
[----:B------:R-:W-:Y:S01]  /*1120*/  VIADD R16, R16, 0x400 ;  /* 0x0000040010107836 */ /* 0x000fe20000000000 */
[----:B------:R-:W-:Y:S01]  /*1130*/  BAR.SYNC.DEFER_BLOCKING 0x0 ;  /* 0x0000000000007b1d */ /* 0x000fe20000010000 */
[----:B------:R-:W-:Y:S02]  /*1140*/  IMAD.IADD R5, R18, 0x1, -R19 ;  /* 0x0000000112057824 */ /* 0x000fe400078e0a13 */
[----:B------:R-:W-:-:S03]  /*1150*/  VIADD R2, R2, 0xfffffc00 ;  /* 0xfffffc0002027836 */ /* 0x000fc60000000000 */
[----:B------:R-:W-:-:S13]  /*1160*/  ISETP.GE.AND P1, PT, R16, R5, PT ;  /* 0x000000051000720c */ /* 0x000fda0003f26270 */
[----:B------:R-:W-:Y:S05]  /*1170*/  @!P1 BRA `(.L_x_84) ;  /* 0xfffffff000449947 */ /* 0x000fea000383ffff */
.L_x_73:
[----:B------:R-:W0:Y:S08]  /*1180*/  LDC R5, c[0x0][0x3d8] ;  /* 0x0000f600ff057b82 */ /* 0x000e300000000800 */
[----:B------:R-:W2:Y:S01]  /*1190*/  LDC R7, c[0x0][0x3d4] ;  /* 0x0000f500ff077b82 */ /* 0x000ea20000000800 */
[----:B0-----:R-:W-:-:S04]  /*11a0*/  ISETP.GE.AND P0, PT, R22, R5, PT ;  /* 0x000000051600720c */ /* 0x001fc80003f06270 */
[----:B--2---:R-:W-:-:S13]  /*11b0*/  ISETP.GE.OR P0, PT, R24, R7, P0 ;  /* 0x000000071800720c */ /* 0x004fda0000706670 */
[----:B------:R-:W-:Y:S05]  /*11c0*/  @P0 EXIT ;  /* 0x000000000000094d */ /* 0x000fea0003800000 */
[----:B------:R-:W0:Y:S01]  /*11d0*/  LDC.64 R2, c[0x0][0x3c8] ;  /* 0x0000f200ff027b82 */ /* 0x000e220000000a00 */
[----:B------:R-:W-:-:S04]  /*11e0*/  IMAD R21, R21, R7, R24 ;  /* 0x0000000715157224 */ /* 0x000fc800078e0218 */
[----:B------:R-:W-:-:S04]  /*11f0*/  IMAD R21, R21, R5, R22 ;  /* 0x0000000515157224 */ /* 0x000fc800078e0216 */
[----:B0-----:R-:W-:-:S05]  /*1200*/  IMAD.WIDE R2, R21, 0x8, R2 ;  /* 0x0000000815027825 */ /* 0x001fca00078e0202 */
[----:B------:R-:W-:Y:S01]  /*1210*/  STG.E.64 desc[UR6][R2.64], R12 ;  /* 0x0000000c02007986 */ /* 0x000fe2000c101b06 */
[----:B------:R-:W-:Y:S05]  /*1220*/  EXIT ;  /* 0x000000000000794d */ /* 0x000fea0003800000 */
.L_x_85:
        /* <DEDUP_REMOVED lines=13> */
.L_x_362:


//--------------------- .text._Z9sconv_shmIdLi32ELi8EEvPKiS1_PKT_S4_iiiiiiiiS4_PS2_iii --------------------------
	.section	.text._Z9sconv_shmIdLi32ELi8EEvPKiS1_PKT_S4_iiiiiiiiS4_PS2_iii,"ax",@progbits
	.align	128
        .global         _Z9sconv_shmIdLi32ELi8EEvPKiS1_PKT_S4_iiiiiiiiS4_PS2_iii
        .type           _Z9sconv_shmIdLi32ELi8EEvPKiS1_PKT_S4_iiiiiiiiS4_PS2_iii,@function
        .size           _Z9sconv_shmIdLi32ELi8EEvPKiS1_PKT_S4_iiiiiiiiS4_PS2_iii,(.L_x_363 - _Z9sconv_shmIdLi32ELi8EEvPKiS1_PKT_S4_iiiiiiiiS4_PS2_iii)
        .other          _Z9sconv_shmIdLi32ELi8EEvPKiS1_PKT_S4_iiiiiiiiS4_PS2_iii,@"STO_CUDA_ENTRY STV_DEFAULT"
_Z9sconv_shmIdLi32ELi8EEvPKiS1_PKT_S4_iiiiiiiiS4_PS2_iii:
.text._Z9sconv_shmIdLi32ELi8EEvPKiS1_PKT_S4_iiiiiiiiS4_PS2_iii:
        /* <DEDUP_REMOVED lines=41> */
.L_x_97:
        /* <DEDUP_REMOVED lines=79> */
.L_x_92:
        /* <DEDUP_REMOVED lines=60> */
.L_x_91:
[----:B------:R-:W-:-:S04]  /*0b40*/  VIMNMX R4, PT, PT, R2, 0x400, PT ;  /* 0x0000040002047848 */ /* 0x000fc80003fe0100 */
[----:B------:R-:W-:-:S04]  /*0b50*/  VIMNMX R4, PT, PT, R4, 0x1, !PT ;  /* 0x0000000104047848 */ /* 0x000fc80007fe0100 */
[----:B------:R-:W-:-:S07]  /*0b60*/  LOP3.LUT R10, R4, 0x7f8, RZ, 0xc0, !PT ;  /* 0x000007f8040a7812 */ /* 0x000fce00078ec0ff */
.L_x_90:
[----:B------:R-:W-:Y:S05]  /*0b70*/  BSYNC.RECONVERGENT B1 ;  /* 0x0000000000017941 */ /* 0x000fea0003800200 */
.L_x_89:
        /* <DEDUP_REMOVED lines=43> */
.L_x_94:
[----:B------:R-:W-:Y:S05]  /*0e30*/  BSYNC.RECONVERGENT B1 ;  /* 0x0000000000017941 */ /* 0x000fea0003800200 */
.L_x_93:
        /* <DEDUP_REMOVED lines=29> */
.L_x_96:
[----:B------:R-:W-:Y:S05]  /*1010*/  BSYNC.RECONVERGENT B1 ;  /* 0x0000000000017941 */ /* 0x000fea0003800200 */
.L_x_95:
        /* <DEDUP_REMOVED lines=15> */
.L_x_88:
[----:B------:R-:W-:Y:S05]  /*1110*/  BSYNC.RECONVERGENT B0 ;  /* 0x0000000000007941 */ /* 0x000fea0003800200 */
.L_x_87:
[----:B------:R-:W-:Y:S01]  /*1120*/  VIADD R16, R16, 0x400 ;  /* 0x0000040010107836 */ /* 0x000fe20000000000 */
[----:B------:R-:W-:Y:S01]  /*1130*/  BAR.SYNC.DEFER_BLOCKING 0x0 ;  /* 0x0000000000007b1d */ /* 0x000fe20000010000 */
[----:B------:R-:W-:Y:S02]  /*1140*/  IMAD.IADD R5, R18, 0x1, -R19 ;  /* 0x0000000112057824 */ /* 0x000fe400078e0a13 */
[----:B------:R-:W-:-:S03]  /*1150*/  VIADD R2, R2, 0xfffffc00 ;  /* 0xfffffc0002027836 */ /* 0x000fc60000000000 */
[----:B------:R-:W-:-:S13]  /*1160*/  ISETP.GE.AND P1, PT, R16, R5, PT ;  /* 0x000000051000720c */ /* 0x000fda0003f26270 */
[----:B------:R-:W-:Y:S05]  /*1170*/  @!P1 BRA `(.L_x_97) ;  /* 0xfffffff000449947 */ /* 0x000fea000383ffff */
.L_x_86:
        /* <DEDUP_REMOVED lines=11> */
.L_x_98:
        /* <DEDUP_REMOVED lines=13> */
.L_x_363:


//--------------------- .text._Z16sconv_relu_tiledIdLi16ELi16EEvPKiS1_PKT_S4_iiiiiiiiS4_PS2_iii --------------------------
	.section	.text._Z16sconv_relu_tiledIdLi16ELi16EEvPKiS1_PKT_S4_iiiiiiiiS4_PS2_iii,"ax",@progbits
	.align	128
        .global         _Z16sconv_relu_tiledIdLi16ELi16EEvPKiS1_PKT_S4_iiiiiiiiS4_PS2_iii
        .type           _Z16sconv_relu_tiledIdLi16ELi16EEvPKiS1_PKT_S4_iiiiiiiiS4_PS2_iii,@function
        .size           _Z16sconv_relu_tiledIdLi16ELi16EEvPKiS1_PKT_S4_iiiiiiiiS4_PS2_iii,(.L_x_364 - _Z16sconv_relu_tiledIdLi16ELi16EEvPKiS1_PKT_S4_iiiiiiiiS4_PS2_iii)
        .other          _Z16sconv_relu_tiledIdLi16ELi16EEvPKiS1_PKT_S4_iiiiiiiiS4_PS2_iii,@"STO_CUDA_ENTRY STV_DEFAULT"
_Z16sconv_relu_tiledIdLi16ELi16EEvPKiS1_PKT_S4_iiiiiiiiS4_PS2_iii:
.text._Z16sconv_relu_tiledIdLi16ELi16EEvPKiS1_PKT_S4_iiiiiiiiS4_PS2_iii:
[----:B------:R-:W-:Y:S01]  /*0000*/  LDC R1, c[0x0][0x37c] ;  /* 0x0000df00ff017b82 */ /* 0x000fe20000000800 */
[----:B------:R-:W0:Y:S07]  /*0010*/  S2R R0, SR_TID.Z ;  /* 0x0000000000007919 */ /* 0x000e2e0000002300 */
[----:B------:R-:W1:Y:S01]  /*0020*/  LDC R24, c[0x0][0x364] ;  /* 0x0000d900ff187b82 */ /* 0x000e620000000800 */
[----:B------:R-:W2:Y:S07]  /*0030*/  LDCU.64 UR6, c[0x0][0x358] ;  /* 0x00006b00ff0677ac */ /* 0x000eae0008000a00 */
[----:B------:R-:W0:Y:S08]  /*0040*/  S2UR UR4, SR_CTAID.Z ;  /* 0x00000000000479c3 */ /* 0x000e300000002700 */
[----:B------:R-:W3:Y:S08]  /*0050*/  LDC.64 R2, c[0x0][0x380] ;  /* 0x0000e000ff027b82 */ /* 0x000ef00000000a00 */
[----:B------:R-:W4:Y:S01]  /*0060*/  LDC.64 R12, c[0x0][0x3c0] ;  /* 0x0000f000ff0c7b82 */ /* 0x000f220000000a00 */
[----:B------:R-:W1:Y:S01]  /*0070*/  S2R R5, SR_TID.Y ;  /* 0x0000000000057919 */ /* 0x000e620000002200 */
[----:B------:R-:W0:Y:S06]  /*0080*/  LDCU.64 UR12, c[0x0][0x398] ;  /* 0x00007300ff0c77ac */ /* 0x000e2c0008000a00 */
[----:B------:R-:W1:Y:S08]  /*0090*/  LDC R22, c[0x0][0x360] ;  /* 0x0000d800ff167b82 */ /* 0x000e700000000800 */
[----:B------:R-:W0:Y:S02]  /*00a0*/  LDC R21, c[0x0][0x368] ;  /* 0x0000da00ff157b82 */ /* 0x000e240000000800 */
[----:B0-----:R-:W-:-:S04]  /*00b0*/  IMAD R21, R21, UR4, R0 ;  /* 0x0000000415157c24 */ /* 0x001fc8000f8e0200 */
[----:B---3--:R-:W-:-:S05]  /*00c0*/  IMAD.WIDE.U32 R2, R21, 0x4, R2 ;  /* 0x0000000415027825 */ /* 0x008fca00078e0002 */
[----:B--2---:R-:W2:Y:S04]  /*00d0*/  LDG.E R19, desc[UR6][R2.64] ;  /* 0x0000000602137981 */ /* 0x004ea8000c1e1900 */
[----:B------:R-:W2:Y:S01]  /*00e0*/  LDG.E R18, desc[UR6][R2.64+0x4] ;  /* 0x0000040602127981 */ /* 0x000ea2000c1e1900 */
[----:B----4-:R-:W-:-:S06]  /*00f0*/  IMAD.WIDE.U32 R12, R21, 0x8, R12 ;  /* 0x00000008150c7825 */ /* 0x010fcc00078e000c */
[----:B------:R-:W5:Y:S01]  /*0100*/  LDG.E.64 R12, desc[UR6][R12.64] ;  /* 0x000000060c0c7981 */ /* 0x000f62000c1e1b00 */
[----:B------:R-:W1:Y:S01]  /*0110*/  S2UR UR4, SR_CTAID.Y ;  /* 0x00000000000479c3 */ /* 0x000e620000002600 */
[----:B------:R-:W0:Y:S07]  /*0120*/  S2R R0, SR_TID.X ;  /* 0x0000000000007919 */ /* 0x000e2e0000002100 */
[----:B------:R-:W0:Y:S01]  /*0130*/  S2UR UR5, SR_CTAID.X ;  /* 0x00000000000579c3 */ /* 0x000e220000002500 */
[----:B-1----:R-:W-:-:S02]  /*0140*/  IMAD R24, R24, UR4, R5 ;  /* 0x0000000418187c24 */ /* 0x002fc4000f8e0205 */
[--C-:B0-----:R-:W-:Y:S02]  /*0150*/  IMAD R22, R22, UR5, R0.reuse ;  /* 0x0000000516167c24 */ /* 0x101fe4000f8e0200 */
[----:B------:R-:W-:Y:S02]  /*0160*/  IMAD R20, R5, 0x10, R0 ;  /* 0x0000001005147824 */ /* 0x000fe400078e0200 */
[----:B--2---:R-:W-:-:S05]  /*0170*/  IMAD.IADD R4, R18, 0x1, -R19 ;  /* 0x0000000112047824 */ /* 0x004fca00078e0a13 */
[----:B------:R-:W-:-:S13]  /*0180*/  ISETP.GE.AND P0, PT, R4, 0x1, PT ;  /* 0x000000010400780c */ /* 0x000fda0003f06270 */
[----:B------:R-:W-:Y:S05]  /*0190*/  @!P0 BRA `(.L_x_99) ;  /* 0x0000000c00fc8947 */ /* 0x000fea0003800000 */
[----:B------:R-:W0:Y:S01]  /*01a0*/  LDCU UR4, c[0x0][0x3ac] ;  /* 0x00007580ff0477ac */ /* 0x000e220008000800 */
[----:B------:R-:W-:Y:S01]  /*01b0*/  IMAD.MOV.U32 R16, RZ, RZ, RZ ;  /* 0x000000ffff107224 */ /* 0x000fe200078e00ff */
        /* <DEDUP_REMOVED lines=14> */
.L_x_110:
        /* <DEDUP_REMOVED lines=16> */
[----:B------:R-:W0:Y:S01]  /*03a0*/  @!P2 LDC.64 R8, c[0x0][0x388] ;  /* 0x0000e200ff08ab82 */ /* 0x000e220000000a00 */
        /* <DEDUP_REMOVED lines=8> */
[----:B------:R-:W-:-:S04]  /*0430*/  @!P2 IMAD.WIDE R8, R27, 0x4, R8 ;  /* 0x000000041b08a825 */ /* 0x000fc800078e0208 */
        /* <DEDUP_REMOVED lines=53> */
.L_x_105:
        /* <DEDUP_REMOVED lines=16> */
[----:B0----5:R-:W-:-:S03]  /*0890*/  DFMA R12, R8, R14, R12 ;  /* 0x0000000e080c722b */ /* 0x021fc6000000000c */
        /* <DEDUP_REMOVED lines=43> */
.L_x_104:
[----:B------:R-:W-:-:S04]  /*0b50*/  VIMNMX R4, PT, PT, R2, 0x400, PT ;  /* 0x0000040002047848 */ /* 0x000fc80003fe0100 */
[----:B------:R-:W-:-:S04]  /*0b60*/  VIMNMX R4, PT, PT, R4, 0x1, !PT ;  /* 0x0000000104047848 */ /* 0x000fc80007fe0100 */
[----:B------:R-:W-:-:S07]  /*0b70*/  LOP3.LUT R10, R4, 0x7f8, RZ, 0xc0, !PT ;  /* 0x000007f8040a7812 */ /* 0x000fce00078ec0ff */
.L_x_103:
[----:B------:R-:W-:Y:S05]  /*0b80*/  BSYNC.RECONVERGENT B1 ;  /* 0x0000000000017941 */ /* 0x000fea0003800200 */
.L_x_102:
        /* <DEDUP_REMOVED lines=27> */
[----:B--2--5:R-:W-:Y:S01]  /*0d40*/  DFMA R4, R4, R14, R12 ;  /* 0x0000000e0404722b */ /* 0x024fe2000000000c */
        /* <DEDUP_REMOVED lines=15> */
.L_x_107:
[----:B------:R-:W-:Y:S05]  /*0e40*/  BSYNC.RECONVERGENT B1 ;  /* 0x0000000000017941 */ /* 0x000fea0003800200 */
.L_x_106:
        /* <DEDUP_REMOVED lines=27> */
[----:B--2--5:R-:W-:-:S08]  /*1000*/  DFMA R4, R4, R14, R12 ;  /* 0x0000000e0404722b */ /* 0x024fd0000000000c */
[----:B---3--:R-:W-:-:S11]  /*1010*/  DFMA R12, R8, R6, R4 ;  /* 0x00000006080c722b */ /* 0x008fd60000000004 */
.L_x_109:
[----:B------:R-:W-:Y:S05]  /*1020*/  BSYNC.RECONVERGENT B1 ;  /* 0x0000000000017941 */ /* 0x000fea0003800200 */
.L_x_108:
        /* <DEDUP_REMOVED lines=14> */
[----:B--2--5:R-:W-:-:S11]  /*1110*/  DFMA R12, R6, R4, R12 ;  /* 0x00000004060c722b */ /* 0x024fd6000000000c */
.L_x_101:
[----:B------:R-:W-:Y:S05]  /*1120*/  BSYNC.RECONVERGENT B0 ;  /* 0x0000000000007941 */ /* 0x000fea0003800200 */
.L_x_100:
[----:B------:R-:W-:Y:S01]  /*1130*/  VIADD R16, R16, 0x400 ;  /* 0x0000040010107836 */ /* 0x000fe20000000000 */
[----:B------:R-:W-:Y:S01]  /*1140*/  BAR.SYNC.DEFER_BLOCKING 0x0 ;  /* 0x0000000000007b1d */ /* 0x000fe20000010000 */
[----:B------:R-:W-:Y:S02]  /*1150*/  IMAD.IADD R5, R18, 0x1, -R19 ;  /* 0x0000000112057824 */ /* 0x000fe400078e0a13 */
[----:B------:R-:W-:-:S03]  /*1160*/  VIADD R2, R2, 0xfffffc00 ;  /* 0xfffffc0002027836 */ /* 0x000fc60000000000 */
[----:B------:R-:W-:-:S13]  /*1170*/  ISETP.GE.AND P1, PT, R16, R5, PT ;  /* 0x000000051000720c */ /* 0x000fda0003f26270 */
[----:B------:R-:W-:Y:S05]  /*1180*/  @!P1 BRA `(.L_x_110) ;  /* 0xfffffff000449947 */ /* 0x000fea000383ffff */
.L_x_99:
[----:B------:R-:W0:Y:S08]  /*1190*/  LDC.64 R4, c[0x0][0x3d0] ;  /* 0x0000f400ff047b82 */ /* 0x000e300000000a00 */
[----:B------:R-:W2:Y:S01]  /*11a0*/  LDC R7, c[0x0][0x3d8] ;  /* 0x0000f600ff077b82 */ /* 0x000ea20000000800 */
[----:B0-----:R-:W-:-:S04]  /*11b0*/  ISETP.GE.AND P0, PT, R24, R5, PT ;  /* 0x000000051800720c */ /* 0x001fc80003f06270 */
[----:B------:R-:W-:-:S04]  /*11c0*/  ISETP.GE.OR P0, PT, R21, R4, P0 ;  /* 0x000000041500720c */ /* 0x000fc80000706670 */
[----:B--2---:R-:W-:-:S13]  /*11d0*/  ISETP.GE.OR P0, PT, R22, R7, P0 ;  /* 0x000000071600720c */ /* 0x004fda0000706670 */
[----:B------:R-:W-:Y:S05]  /*11e0*/  @P0 EXIT ;  /* 0x000000000000094d */ /* 0x000fea0003800000 */
[----:B------:R-:W0:Y:S01]  /*11f0*/  LDC.64 R2, c[0x0][0x3c8] ;  /* 0x0000f200ff027b82 */ /* 0x000e220000000a00 */
[----:B-----5:R-:W-:Y:S01]  /*1200*/  DSETP.MAX.AND P0, P1, RZ, R12, PT ;  /* 0x0000000cff00722a */ /* 0x020fe2000390f000 */
[----:B------:R-:W-:Y:S02]  /*1210*/  IMAD.MOV.U32 R0, RZ, RZ, RZ ;  /* 0x000000ffff007224 */ /* 0x000fe400078e00ff */
[----:B------:R-:W-:Y:S02]  /*1220*/  IMAD R21, R21, R5, R24 ;  /* 0x0000000515157224 */ /* 0x000fe400078e0218 */
[----:B------:R-:W-:Y:S01]  /*1230*/  IMAD.MOV.U32 R5, RZ, RZ, R12 ;  /* 0x000000ffff057224 */ /* 0x000fe200078e000c */
[----:B-1----:R-:W-:Y:S01]  /*1240*/  FSEL R9, R0, R13, P0 ;  /* 0x0000000d00097208 */ /* 0x002fe20000000000 */
[----:B------:R-:W-:Y:S02]  /*1250*/  IMAD.MOV.U32 R4, RZ, RZ, RZ ;  /* 0x000000ffff047224 */ /* 0x000fe400078e00ff */
[----:B------:R-:W-:-:S03]  /*1260*/  IMAD R21, R21, R7, R22 ;  /* 0x0000000715157224 */ /* 0x000fc600078e0216 */
[----:B------:R-:W-:Y:S02]  /*1270*/  SEL R4, R4, R5, P0 ;  /* 0x0000000504047207 */ /* 0x000fe40000000000 */
[----:B------:R-:W-:-:S05]  /*1280*/  @P1 LOP3.LUT R9, R13, 0x80000, RZ, 0xfc, !PT ;  /* 0x000800000d091812 */ /* 0x000fca00078efcff */
[----:B------:R-:W-:Y:S02]  /*1290*/  IMAD.MOV.U32 R5, RZ, RZ, R9 ;  /* 0x000000ffff057224 */ /* 0x000fe400078e0009 */
[----:B0-----:R-:W-:-:S05]  /*12a0*/  IMAD.WIDE R2, R21, 0x8, R2 ;  /* 0x0000000815027825 */ /* 0x001fca00078e0202 */
[----:B------:R-:W-:Y:S01]  /*12b0*/  STG.E.64 desc[UR6][R2.64], R4 ;  /* 0x0000000402007986 */ /* 0x000fe2000c101b06 */
[----:B------:R-:W-:Y:S05]  /*12c0*/  EXIT ;  /* 0x000000000000794d */ /* 0x000fea0003800000 */
.L_x_111:
        /* <DEDUP_REMOVED lines=11> */
.L_x_364:


//--------------------- .text._Z14sconv_dilationIdEvPKiS1_PKT_S4_iiiiiiiiiiS4_PS2_iii --------------------------
	.section	.text._Z14sconv_dilationIdEvPKiS1_PKT_S4_iiiiiiiiiiS4_PS2_iii,"ax",@progbits
	.align	128
        .global         _Z14sconv_dilationIdEvPKiS1_PKT_S4_iiiiiiiiiiS4_PS2_iii
        .type           _Z14sconv_dilationIdEvPKiS1_PKT_S4_iiiiiiiiiiS4_PS2_iii,@function
        .size           _Z14sconv_dilationIdEvPKiS1_PKT_S4_iiiiiiiiiiS4_PS2_iii,(.L_x_365 - _Z14sconv_dilationIdEvPKiS1_PKT_S4_iiiiiiiiiiS4_PS2_iii)
        .other          _Z14sconv_dilationIdEvPKiS1_PKT_S4_iiiiiiiiiiS4_PS2_iii,@"STO_CUDA_ENTRY STV_DEFAULT"
_Z14sconv_dilationIdEvPKiS1_PKT_S4_iiiiiiiiiiS4_PS2_iii:
.text._Z14sconv_dilationIdEvPKiS1_PKT_S4_iiiiiiiiiiS4_PS2_iii:
[----:B------:R-:W-:Y:S01]  /*0000*/  LDC R1, c[0x0][0x37c] ;  /* 0x0000df00ff017b82 */ /* 0x000fe20000000800 */
[----:B------:R-:W0:Y:S07]  /*0010*/  S2R R5, SR_TID.Y ;  /* 0x0000000000057919 */ /* 0x000e2e0000002200 */
[----:B------:R-:W1:Y:S01]  /*0020*/  LDC R3, c[0x0][0x360] ;  /* 0x0000d800ff037b82 */ /* 0x000e620000000800 */
[----:B------:R-:W2:Y:S01]  /*0030*/  LDCU UR7, c[0x0][0x3e0] ;  /* 0x00007c00ff0777ac */ /* 0x000ea20008000800 */
[----:B------:R-:W1:Y:S01]  /*0040*/  S2R R0, SR_TID.X ;  /* 0x0000000000007919 */ /* 0x000e620000002100 */
[----:B------:R-:W3:Y:S01]  /*0050*/  LDCU.64 UR8, c[0x0][0x3d8] ;  /* 0x00007b00ff0877ac */ /* 0x000ee20008000a00 */
[----:B------:R-:W4:Y:S04]  /*0060*/  S2R R7, SR_TID.Z ;  /* 0x0000000000077919 */ /* 0x000f280000002300 */
[----:B------:R-:W0:Y:S08]  /*0070*/  S2UR UR5, SR_CTAID.Y ;  /* 0x00000000000579c3 */ /* 0x000e300000002600 */
[----:B------:R-:W0:Y:S08]  /*0080*/  LDC R2, c[0x0][0x364] ;  /* 0x0000d900ff027b82 */ /* 0x000e300000000800 */
[----:B------:R-:W1:Y:S08]  /*0090*/  S2UR UR4, SR_CTAID.X ;  /* 0x00000000000479c3 */ /* 0x000e700000002500 */
[----:B------:R-:W4:Y:S08]  /*00a0*/  S2UR UR6, SR_CTAID.Z ;  /* 0x00000000000679c3 */ /* 0x000f300000002700 */
[----:B------:R-:W4:Y:S01]  /*00b0*/  LDC R4, c[0x0][0x368] ;  /* 0x0000da00ff047b82 */ /* 0x000f220000000800 */
[----:B0-----:R-:W-:-:S05]  /*00c0*/  IMAD R2, R2, UR5, R5 ;  /* 0x0000000502027c24 */ /* 0x001fca000f8e0205 */
[----:B--2---:R-:W-:Y:S01]  /*00d0*/  ISETP.GE.AND P0, PT, R2, UR7, PT ;  /* 0x0000000702007c0c */ /* 0x004fe2000bf06270 */
[----:B-1----:R-:W-:-:S05]  /*00e0*/  IMAD R3, R3, UR4, R0 ;  /* 0x0000000403037c24 */ /* 0x002fca000f8e0200 */
[----:B---3--:R-:W-:Y:S01]  /*00f0*/  ISETP.GE.OR P0, PT, R3, UR9, P0 ;  /* 0x0000000903007c0c */ /* 0x008fe20008706670 */
[----:B----4-:R-:W-:-:S05]  /*0100*/  IMAD R0, R4, UR6, R7 ;  /* 0x0000000604007c24 */ /* 0x010fca000f8e0207 */
[----:B------:R-:W-:-:S13]  /*0110*/  ISETP.GE.OR P0, PT, R0, UR8, P0 ;  /* 0x0000000800007c0c */ /* 0x000fda0008706670 */
[----:B------:R-:W-:Y:S05]  /*0120*/  @P0 EXIT ;  /* 0x000000000000094d */ /* 0x000fea0003800000 */
[----:B------:R-:W0:Y:S01]  /*0130*/  LDC.64 R4, c[0x0][0x380] ;  /* 0x0000e000ff047b82 */ /* 0x000e220000000a00 */
[----:B------:R-:W1:Y:S01]  /*0140*/  LDCU.64 UR8, c[0x0][0x358] ;  /* 0x00006b00ff0877ac */ /* 0x000e620008000a00 */
[----:B------:R-:W2:Y:S01]  /*0150*/  LDCU.64 UR12, c[0x0][0x3b8] ;  /* 0x00007700ff0c77ac */ /* 0x000ea20008000a00 */
[----:B0-----:R-:W-:-:S05]  /*0160*/  IMAD.WIDE.U32 R4, R0, 0x4, R4 ;  /* 0x0000000400047825 */ /* 0x001fca00078e0004 */
[----:B-1----:R-:W3:Y:S04]  /*0170*/  LDG.E R6, desc[UR8][R4.64] ;  /* 0x0000000804067981 */ /* 0x002ee8000c1e1900 */
[----:B------:R-:W3:Y:S01]  /*0180*/  LDG.E R7, desc[UR8][R4.64+0x4] ;  /* 0x0000040804077981 */ /* 0x000ee2000c1e1900 */
[----:B------:R-:W-:Y:S01]  /*0190*/  BSSY.RECONVERGENT B0, `(.L_x_112) ;  /* 0x00001f2000007945 */ /* 0x000fe20003800200 */
[----:B------:R-:W-:Y:S02]  /*01a0*/  CS2R R24, SRZ ;  /* 0x0000000000187805 */ /* 0x000fe4000001ff00 */
[----:B---3--:R-:W-:-:S13]  /*01b0*/  ISETP.GE.AND P0, PT, R6, R7, PT ;  /* 0x000000070600720c */ /* 0x008fda0003f06270 */
[----:B--2---:R-:W-:Y:S05]  /*01c0*/  @P0 BRA `(.L_x_113) ;  /* 0x0000001c00b80947 */ /* 0x004fea0003800000 */
[----:B------:R-:W-:Y:S01]  /*01d0*/  IMAD.MOV.U32 R4, RZ, RZ, R6 ;  /* 0x000000ffff047224 */ /* 0x000fe200078e0006 */
[----:B------:R-:W0:Y:S01]  /*01e0*/  LDC.64 R12, c[0x0][0x3a0] ;  /* 0x0000e800ff0c7b82 */ /* 0x000e220000000a00 */
[----:B------:R-:W1:Y:S01]  /*01f0*/  LDCU.64 UR4, c[0x0][0x3b0] ;  /* 0x00007600ff0477ac */ /* 0x000e620008000a00 */
[----:B------:R-:W-:Y:S01]  /*0200*/  BSSY.RECONVERGENT B1, `(.L_x_114) ;  /* 0x00000ff000017945 */ /* 0x000fe20003800200 */
[----:B------:R-:W-:Y:S02]  /*0210*/  CS2R R24, SRZ ;  /* 0x0000000000187805 */ /* 0x000fe4000001ff00 */
[----:B------:R-:W-:-:S03]  /*0220*/  VIADDMNMX R9, R4, 0x1, R7, !PT ;  /* 0x0000000104097846 */ /* 0x000fc60007800107 */
[----:B------:R-:W0:Y:S02]  /*0230*/  LDC.64 R10, c[0x0][0x3a8] ;  /* 0x0000ea00ff0a7b82 */ /* 0x000e240000000a00 */
[----:B------:R-:W-:Y:S02]  /*0240*/  IMAD.IADD R5, R4, 0x1, -R9 ;  /* 0x0000000104057824 */ /* 0x000fe400078e0a09 */
[----:B------:R-:W-:-:S03]  /*0250*/  IMAD.IADD R9, R9, 0x1, -R4 ;  /* 0x0000000109097824 */ /* 0x000fc600078e0a04 */
[----:B------:R-:W-:Y:S01]  /*0260*/  ISETP.GT.U32.AND P0, PT, R5, -0x4, PT ;  /* 0xfffffffc0500780c */ /* 0x000fe20003f04070 */
[----:B-1----:R-:W-:Y:S02]  /*0270*/  IMAD R7, R3, UR4, RZ ;  /* 0x0000000403077c24 */ /* 0x002fe4000f8e02ff */
[----:B------:R-:W-:Y:S01]  /*0280*/  IMAD R8, R2, UR5, RZ ;  /* 0x0000000502087c24 */ /* 0x000fe2000f8e02ff */
[----:B0-----:R-:W-:Y:S01]  /*0290*/  IADD3 R5, PT, PT, R11, R13, RZ ;  /* 0x0000000d0b057210 */ /* 0x001fe20007ffe0ff */
[----:B------:R-:W-:-:S08]  /*02a0*/  IMAD.IADD R6, R10, 0x1, R12 ;  /* 0x000000010a067824 */ /* 0x000fd000078e020c */
[----:B------:R-:W-:Y:S05]  /*02b0*/  @P0 BRA `(.L_x_115) ;  /* 0x0000000c00cc0947 */ /* 0x000fea0003800000 */
[----:B------:R-:W-:Y:S01]  /*02c0*/  IABS R10, R5 ;  /* 0x00000005000a7213 */ /* 0x000fe20000000000 */
[----:B------:R-:W-:Y:S01]  /*02d0*/  HFMA2 R12, -RZ, RZ, 0, 0 ;  /* 0x00000000ff0c7431 */ /* 0x000fe200000001ff */
[----:B------:R-:W-:Y:S02]  /*02e0*/  LOP3.LUT R11, R9, 0xfffffffc, RZ, 0xc0, !PT ;  /* 0xfffffffc090b7812 */ /* 0x000fe400078ec0ff */
[----:B------:R-:W-:Y:S01]  /*02f0*/  CS2R R24, SRZ ;  /* 0x0000000000187805 */ /* 0x000fe2000001ff00 */
[----:B------:R-:W0:Y:S02]  /*0300*/  I2F.RP R14, R10 ;  /* 0x0000000a000e7306 */ /* 0x000e240000209400 */
[----:B------:R-:W-:-:S06]  /*0310*/  IMAD.MOV R11, RZ, RZ, -R11 ;  /* 0x000000ffff0b7224 */ /* 0x000fcc00078e0a0b */
[----:B0-----:R-:W0:Y:S02]  /*0320*/  MUFU.RCP R14, R14 ;  /* 0x0000000e000e7308 */ /* 0x001e240000001000 */
[----:B0-----:R-:W-:-:S06]  /*0330*/  IADD3 R13, PT, PT, R14, 0xffffffe, RZ ;  /* 0x0ffffffe0e0d7810 */ /* 0x001fcc0007ffe0ff */
[----:B------:R-:W0:Y:S02]  /*0340*/  F2I.FTZ.U32.TRUNC.NTZ R13, R13 ;  /* 0x0000000d000d7305 */ /* 0x000e24000021f000 */
[----:B0-----:R-:W-:-:S04]  /*0350*/  IMAD.MOV R15, RZ, RZ, -R13 ;  /* 0x000000ffff0f7224 */ /* 0x001fc800078e0a0d */
[----:B------:R-:W-:-:S04]  /*0360*/  IMAD R15, R15, R10, RZ ;  /* 0x0000000a0f0f7224 */ /* 0x000fc800078e02ff */
[----:B------:R-:W-:-:S07]  /*0370*/  IMAD.HI.U32 R12, R13, R15, R12 ;  /* 0x0000000f0d0c7227 */ /* 0x000fce00078e000c */
.L_x_116:
[----:B------:R-:W0:Y:S02]  /*0380*/  LDC.64 R14, c[0x0][0x388] ;  /* 0x0000e200ff0e7b82 */ /* 0x000e240000000a00 */
[----:B0-----:R-:W-:-:S05]  /*0390*/  IMAD.WIDE R14, R4, 0x4, R14 ;  /* 0x00000004040e7825 */ /* 0x001fca00078e020e */
[----:B------:R-:W2:Y:S04]  /*03a0*/  LDG.E R20, desc[UR8][R14.64] ;  /* 0x000000080e147981 */ /* 0x000ea8000c1e1900 */
[----:B------:R-:W3:Y:S01]  /*03b0*/  LDG.E R18, desc[UR8][R14.64+0x4] ;  /* 0x000004080e127981 */ /* 0x000ee2000c1e1900 */
[-C--:B------:R-:W-:Y:S01]  /*03c0*/  IMAD R13, R5, R6.reuse, RZ ;  /* 0x00000006050d7224 */ /* 0x080fe200078e02ff */
[----:B------:R-:W-:Y:S01]  /*03d0*/  IABS R16, R6 ;  /* 0x0000000600107213 */ /* 0x000fe20000000000 */
[----:B------:R-:W-:Y:S01]  /*03e0*/  UMOV UR4, URZ ;  /* 0x000000ff00047c82 */ /* 0x000fe20008000000 */
[----:B------:R-:W-:Y:S01]  /*03f0*/  IABS R26, R5 ;  /* 0x00000005001a7213 */ /* 0x000fe20000000000 */
[----:B------:R-:W4:Y:S01]  /*0400*/  LDG.E R34, desc[UR8][R14.64+0x8] ;  /* 0x000008080e227981 */ /* 0x000f22000c1e1900 */
[----:B------:R-:W-:-:S02]  /*0410*/  IABS R17, R13 ;  /* 0x0000000d00117213 */ /* 0x000fc40000000000 */
[----:B------:R-:W-:Y:S01]  /*0420*/  R2UR UR7, R16 ;  /* 0x00000000100772ca */ /* 0x000fe200000e0000 */
[----:B------:R-:W0:Y:S01]  /*0430*/  I2F.RP R22, R26 ;  /* 0x0000001a00167306 */ /* 0x000e220000209400 */
[----:B------:R-:W-:Y:S01]  /*0440*/  IABS R27, R5 ;  /* 0x00000005001b7213 */ /* 0x000fe20000000000 */
[----:B------:R-:W-:Y:S01]  /*0450*/  IMAD.MOV.U32 R16, RZ, RZ, R17 ;  /* 0x000000ffff107224 */ /* 0x000fe200078e0011 */
[----:B------:R-:W-:Y:S02]  /*0460*/  ISETP.NE.AND P4, PT, R5, RZ, PT ;  /* 0x000000ff0500720c */ /* 0x000fe40003f85270 */
[----:B------:R-:W-:Y:S02]  /*0470*/  IADD3 R27, PT, PT, RZ, -R27, RZ ;  /* 0x8000001bff1b7210 */ /* 0x000fe40007ffe0ff */
[----:B------:R-:W-:-:S05]  /*0480*/  R2UR UR10, R16 ;  /* 0x00000000100a72ca */ /* 0x000fca00000e0000 */
[----:B------:R-:W1:Y:S08]  /*0490*/  I2F.RP R21, UR7 ;  /* 0x0000000700157d06 */ /* 0x000e700008209400 */
[----:B------:R-:W5:Y:S08]  /*04a0*/  I2F.RP R23, UR10 ;  /* 0x0000000a00177d06 */ /* 0x000f700008209400 */
[----:B0-----:R-:W0:Y:S08]  /*04b0*/  MUFU.RCP R22, R22 ;  /* 0x0000001600167308 */ /* 0x001e300000001000 */
[----:B-1----:R-:W1:Y:S08]  /*04c0*/  MUFU.RCP R21, R21 ;  /* 0x0000001500157308 */ /* 0x002e700000001000 */
[----:B-----5:R-:W5:Y:S01]  /*04d0*/  MUFU.RCP R23, R23 ;  /* 0x0000001700177308 */ /* 0x020f620000001000 */
[----:B0-----:R-:W-:-:S07]  /*04e0*/  VIADD R16, R22, 0xffffffe ;  /* 0x0ffffffe16107836 */ /* 0x001fce0000000000 */
[----:B------:R0:W0:Y:S01]  /*04f0*/  F2I.FTZ.U32.TRUNC.NTZ R17, R16 ;  /* 0x0000001000117305 */ /* 0x000022000021f000 */
[----:B-1----:R-:W-:-:S07]  /*0500*/  VIADD R28, R21, 0xffffffe ;  /* 0x0ffffffe151c7836 */ /* 0x002fce0000000000 */
[----:B------:R-:W-:Y:S01]  /*0510*/  F2I.FTZ.U32.TRUNC.NTZ R29, R28 ;  /* 0x0000001c001d7305 */ /* 0x000fe2000021f000 */
[----:B-----5:R-:W-:Y:S02]  /*0520*/  VIADD R23, R23, 0xffffffe ;  /* 0x0ffffffe17177836 */ /* 0x020fe40000000000 */
[----:B0-----:R-:W-:Y:S01]  /*0530*/  IMAD.MOV.U32 R16, RZ, RZ, RZ ;  /* 0x000000ffff107224 */ /* 0x001fe200078e00ff */
[----:B------:R-:W-:-:S04]  /*0540*/  IADD3 R31, PT, PT, RZ, -R17, RZ ;  /* 0x80000011ff1f7210 */ /* 0x000fc80007ffe0ff */
[----:B------:R-:W0:Y:S01]  /*0550*/  F2I.FTZ.U32.TRUNC.NTZ R23, R23 ;  /* 0x0000001700177305 */ /* 0x000e22000021f000 */
[----:B------:R-:W-:Y:S01]  /*0560*/  IMAD R31, R31, R26, RZ ;  /* 0x0000001a1f1f7224 */ /* 0x000fe200078e02ff */
[----:B0-----:R-:W-:Y:S01]  /*0570*/  R2UR UR5, R23 ;  /* 0x00000000170572ca */ /* 0x001fe200000e0000 */
[----:B------:R-:W-:-:S04]  /*0580*/  IMAD.MOV R23, RZ, RZ, -R29 ;  /* 0x000000ffff177224 */ /* 0x000fc800078e0a1d */
[----:B------:R-:W-:-:S08]  /*0590*/  IMAD R23, R23, UR7, RZ ;  /* 0x0000000717177c24 */ /* 0x000fd0000f8e02ff */
[----:B------:R-:W-:-:S04]  /*05a0*/  UIADD3 UR6, UPT, UPT, URZ, -UR5, URZ ;  /* 0x80000005ff067290 */ /* 0x000fc8000fffe0ff */
[----:B------:R-:W-:-:S04]  /*05b0*/  UIMAD UR6, UR6, UR10, URZ ;  /* 0x0000000a060672a4 */ /* 0x000fc8000f8e02ff */
[----:B------:R-:W-:Y:S01]  /*05c0*/  UIMAD.WIDE.U32 UR4, UR5, UR6, UR4 ;  /* 0x00000006050472a5 */ /* 0x000fe2000f8e0004 */
[----:B--2---:R-:W-:Y:S02]  /*05d0*/  IABS R19, R20 ;  /* 0x0000001400137213 */ /* 0x004fe40000000000 */
[----:B------:R-:W-:Y:S02]  /*05e0*/  LOP3.LUT R28, R20, R5, RZ, 0x3c, !PT ;  /* 0x00000005141c7212 */ /* 0x000fe400078e3cff */
[----:B---3--:R-:W-:Y:S01]  /*05f0*/  IABS R30, R18 ;  /* 0x00000012001e7213 */ /* 0x008fe20000000000 */
[----:B------:R-:W-:Y:S01]  /*0600*/  IMAD.HI.U32 R22, R12, R19, RZ ;  /* 0x000000130c167227 */ /* 0x000fe200078e00ff */
[----:B------:R-:W-:Y:S02]  /*0610*/  ISETP.GE.AND P3, PT, R28, RZ, PT ;  /* 0x000000ff1c00720c */ /* 0x000fe40003f66270 */
[----:B------:R-:W-:Y:S01]  /*0620*/  LOP3.LUT R32, R18, R5, RZ, 0x3c, !PT ;  /* 0x0000000512207212 */ /* 0x000fe200078e3cff */
[----:B------:R-:W-:-:S02]  /*0630*/  IMAD R21, R22, R27, R19 ;  /* 0x0000001b16157224 */ /* 0x000fc400078e0213 */
[----:B------:R-:W-:Y:S01]  /*0640*/  IMAD.HI.U32 R12, R17, R31, R16 ;  /* 0x0000001f110c7227 */ /* 0x000fe200078e0010 */
[----:B------:R-:W-:Y:S02]  /*0650*/  IABS R31, R6 ;  /* 0x00000006001f7213 */ /* 0x000fe40000000000 */
[----:B------:R-:W-:Y:S01]  /*0660*/  ISETP.GT.U32.AND P2, PT, R10, R21, PT ;  /* 0x000000150a00720c */ /* 0x000fe20003f44070 */
[----:B------:R-:W-:Y:S01]  /*0670*/  IMAD.MOV.U32 R16, RZ, RZ, R30 ;  /* 0x000000ffff107224 */ /* 0x000fe200078e001e */
[----:B------:R-:W-:Y:S01]  /*0680*/  IADD3 R31, PT, PT, RZ, -R31, RZ ;  /* 0x8000001fff1f7210 */ /* 0x000fe20007ffe0ff */
[----:B------:R-:W-:Y:S02]  /*0690*/  IMAD.MOV.U32 R28, RZ, RZ, RZ ;  /* 0x000000ffff1c7224 */ /* 0x000fe400078e00ff */
[----:B------:R-:W-:-:S04]  /*06a0*/  IMAD.HI.U32 R17, R12, R16, RZ ;  /* 0x000000100c117227 */ /* 0x000fc800078e00ff */
[----:B------:R-:W-:Y:S01]  /*06b0*/  IMAD.HI.U32 R28, R29, R23, R28 ;  /* 0x000000171d1c7227 */ /* 0x000fe200078e001c */
[----:B------:R-:W-:Y:S02]  /*06c0*/  IABS R23, R13 ;  /* 0x0000000d00177213 */ /* 0x000fe40000000000 */
[----:B------:R-:W-:Y:S02]  /*06d0*/  LOP3.LUT R29, RZ, R5, RZ, 0x33, !PT ;  /* 0x00000005ff1d7212 */ /* 0x000fe400078e33ff */
[----:B------:R-:W-:Y:S01]  /*06e0*/  @!P2 IADD3 R21, PT, PT, R21, -R26, RZ ;  /* 0x8000001a1515a210 */ /* 0x000fe20007ffe0ff */
[----:B------:R-:W-:Y:S01]  /*06f0*/  IMAD.MOV R30, RZ, RZ, -R23 ;  /* 0x000000ffff1e7224 */ /* 0x000fe200078e0a17 */
[----:B------:R-:W-:Y:S02]  /*0700*/  @!P2 IADD3 R22, PT, PT, R22, 0x1, RZ ;  /* 0x000000011616a810 */ /* 0x000fe40007ffe0ff */
[----:B------:R-:W-:Y:S01]  /*0710*/  ISETP.GE.U32.AND P1, PT, R21, R10, PT ;  /* 0x0000000a1500720c */ /* 0x000fe20003f26070 */
[----:B------:R-:W-:-:S02]  /*0720*/  IMAD R21, R17, R27, R16 ;  /* 0x0000001b11157224 */ /* 0x000fc400078e0210 */
[----:B------:R-:W-:-:S05]  /*0730*/  IMAD.MOV.U32 R10, RZ, RZ, R26 ;  /* 0x000000ffff0a7224 */ /* 0x000fca00078e001a */
[----:B------:R-:W-:-:S05]  /*0740*/  ISETP.GT.U32.AND P0, PT, R10, R21, PT ;  /* 0x000000150a00720c */ /* 0x000fca0003f04070 */
[----:B------:R-:W-:-:S04]  /*0750*/  @P1 VIADD R22, R22, 0x1 ;  /* 0x0000000116161836 */ /* 0x000fc80000000000 */
[----:B------:R-:W-:Y:S01]  /*0760*/  @!P3 IMAD.MOV R22, RZ, RZ, -R22 ;  /* 0x000000ffff16b224 */ /* 0x000fe200078e0a16 */
[----:B------:R-:W-:-:S03]  /*0770*/  ISETP.GE.AND P3, PT, R32, RZ, PT ;  /* 0x000000ff2000720c */ /* 0x000fc60003f66270 */
[----:B------:R-:W-:Y:S01]  /*0780*/  @!P0 IADD3 R21, PT, PT, R21, -R26, RZ ;  /* 0x8000001a15158210 */ /* 0x000fe20007ffe0ff */
[----:B------:R-:W-:Y:S01]  /*0790*/  @!P0 VIADD R17, R17, 0x1 ;  /* 0x0000000111118836 */ /* 0x000fe20000000000 */
[----:B------:R-:W-:Y:S01]  /*07a0*/  SEL R23, R29, R22, !P4 ;  /* 0x000000161d177207 */ /* 0x000fe20006000000 */
[----:B------:R-:W-:Y:S01]  /*07b0*/  IMAD.HI.U32 R22, R19, UR5, RZ ;  /* 0x0000000513167c27 */ /* 0x000fe2000f8e00ff */
[----:B------:R-:W-:Y:S02]  /*07c0*/  ISETP.GE.U32.AND P1, PT, R21, R10, PT ;  /* 0x0000000a1500720c */ /* 0x000fe40003f26070 */
[----:B------:R-:W-:Y:S01]  /*07d0*/  IABS R21, R23 ;  /* 0x0000001700157213 */ /* 0x000fe20000000000 */
[----:B------:R-:W-:Y:S01]  /*07e0*/  IMAD R33, R22, R30, R19 ;  /* 0x0000001e16217224 */ /* 0x000fe200078e0213 */
[C---:B------:R-:W-:Y:S02]  /*07f0*/  ISETP.GE.AND P0, PT, R23.reuse, RZ, PT ;  /* 0x000000ff1700720c */ /* 0x040fe40003f06270 */
[----:B------:R-:W-:Y:S01]  /*0800*/  IADD3 R23, PT, PT, -R23, RZ, RZ ;  /* 0x000000ff17177210 */ /* 0x000fe20007ffe1ff */
[----:B------:R-:W-:Y:S01]  /*0810*/  IMAD.HI.U32 R32, R28, R21, RZ ;  /* 0x000000151c207227 */ /* 0x000fe200078e00ff */
[----:B------:R-:W-:-:S03]  /*0820*/  ISETP.LT.U32.AND P2, PT, R33, UR10, PT ;  /* 0x0000000a21007c0c */ /* 0x000fc6000bf41070 */
[----:B------:R-:W-:Y:S01]  /*0830*/  IMAD R19, R32, R31, R21 ;  /* 0x0000001f20137224 */ /* 0x000fe200078e0215 */
[----:B------:R-:W-:Y:S01]  /*0840*/  LOP3.LUT R32, R20, R13, RZ, 0x3c, !PT ;  /* 0x0000000d14207212 */ /* 0x000fe200078e3cff */
[----:B------:R-:W-:Y:S02]  /*0850*/  @P1 VIADD R17, R17, 0x1 ;  /* 0x0000000111111836 */ /* 0x000fe40000000000 */
[----:B------:R-:W-:Y:S01]  /*0860*/  IMAD.HI.U32 R21, R16, UR5, RZ ;  /* 0x0000000510157c27 */ /* 0x000fe2000f8e00ff */
[----:B------:R-:W-:Y:S02]  /*0870*/  ISETP.LT.U32.AND P1, PT, R19, UR7, PT ;  /* 0x0000000713007c0c */ /* 0x000fe4000bf21070 */
[----:B------:R-:W-:Y:S01]  /*0880*/  ISETP.GE.AND P6, PT, R32, RZ, PT ;  /* 0x000000ff2000720c */ /* 0x000fe20003fc6270 */
[----:B------:R-:W-:Y:S01]  /*0890*/  @!P3 IMAD.MOV R17, RZ, RZ, -R17 ;  /* 0x000000ffff11b224 */ /* 0x000fe200078e0a11 */
[----:B------:R-:W-:Y:S01]  /*08a0*/  LOP3.LUT R32, RZ, R6, RZ, 0x33, !PT ;  /* 0x00000006ff207212 */ /* 0x000fe200078e33ff */
[----:B------:R-:W-:Y:S01]  /*08b0*/  IMAD R23, R5, R23, R20 ;  /* 0x0000001705177224 */ /* 0x000fe200078e0214 */
[----:B------:R-:W-:Y:S01]  /*08c0*/  @!P2 IADD3 R33, PT, PT, R33, -UR10, RZ ;  /* 0x8000000a2121ac10 */ /* 0x000fe2000fffe0ff */
[----:B------:R-:W-:Y:S01]  /*08d0*/  IMAD R16, R21, R30, R16 ;  /* 0x0000001e15107224 */ /* 0x000fe200078e0210 */
[----:B------:R-:W-:Y:S01]  /*08e0*/  SEL R17, R29, R17, !P4 ;  /* 0x000000111d117207 */ /* 0x000fe20006000000 */
[----:B------:R-:W-:Y:S01]  /*08f0*/  @!P2 VIADD R22, R22, 0x1 ;  /* 0x000000011616a836 */ /* 0x000fe20000000000 */
[----:B------:R-:W-:Y:S01]  /*0900*/  ISETP.GE.U32.AND P5, PT, R33, UR10, PT ;  /* 0x0000000a21007c0c */ /* 0x000fe2000bfa6070 */
[----:B------:R-:W-:Y:S01]  /*0910*/  IMAD R23, R23, UR13, R8 ;  /* 0x0000000d17177c24 */ /* 0x000fe2000f8e0208 */
[----:B------:R-:W-:Y:S01]  /*0920*/  IABS R33, R17 ;  /* 0x0000001100217213 */ /* 0x000fe20000000000 */
[----:B------:R-:W-:Y:S01]  /*0930*/  @!P1 VIADD R19, R19, -UR7 ;  /* 0x8000000713139c36 */ /* 0x000fe20008000000 */
[----:B------:R-:W-:Y:S01]  /*0940*/  ISETP.LT.U32.AND P1, PT, R16, UR10, PT ;  /* 0x0000000a10007c0c */ /* 0x000fe2000bf21070 */
[----:B------:R-:W-:Y:S01]  /*0950*/  IMAD.MOV R35, RZ, RZ, -R17 ;  /* 0x000000ffff237224 */ /* 0x000fe200078e0a11 */
[----:B------:R-:W-:Y:S01]  /*0960*/  ISETP.NE.AND P2, PT, R6, RZ, PT ;  /* 0x000000ff0600720c */ /* 0x000fe20003f45270 */
[----:B------:R-:W-:Y:S01]  /*0970*/  IMAD.HI.U32 R20, R28, R33, RZ ;  /* 0x000000211c147227 */ /* 0x000fe200078e00ff */
[----:B------:R-:W-:-:S03]  /*0980*/  ISETP.LT.U32.AND P3, PT, R19, UR7, PT ;  /* 0x0000000713007c0c */ /* 0x000fc6000bf61070 */
[----:B------:R-:W-:Y:S01]  /*0990*/  IMAD R20, R20, R31, R33 ;  /* 0x0000001f14147224 */ /* 0x000fe200078e0221 */
[----:B------:R-:W-:Y:S01]  /*09a0*/  LOP3.LUT R33, RZ, R13, RZ, 0x33, !PT ;  /* 0x0000000dff217212 */ /* 0x000fe200078e33ff */
[----:B------:R-:W-:Y:S02]  /*09b0*/  @P5 VIADD R22, R22, 0x1 ;  /* 0x0000000116165836 */ /* 0x000fe40000000000 */
[----:B------:R-:W-:Y:S01]  /*09c0*/  IMAD R35, R5, R35, R18 ;  /* 0x0000002305237224 */ /* 0x000fe200078e0212 */
[----:B------:R-:W-:Y:S01]  /*09d0*/  ISETP.LT.U32.AND P5, PT, R20, UR7, PT ;  /* 0x0000000714007c0c */ /* 0x000fe2000bfa1070 */
[----:B------:R-:W-:Y:S01]  /*09e0*/  @!P1 VIADD R16, R16, -UR10 ;  /* 0x8000000a10109c36 */ /* 0x000fe20008000000 */
[----:B------:R-:W-:Y:S02]  /*09f0*/  @!P6 IADD3 R22, PT, PT, -R22, RZ, RZ ;  /* 0x000000ff1616e210 */ /* 0x000fe40007ffe1ff */
[----:B------:R-:W-:Y:S02]  /*0a00*/  @!P1 IADD3 R21, PT, PT, R21, 0x1, RZ ;  /* 0x0000000115159810 */ /* 0x000fe40007ffe0ff */
[----:B------:R-:W-:-:S02]  /*0a10*/  @!P3 IADD3 R19, PT, PT, R19, -UR7, RZ ;  /* 0x800000071313bc10 */ /* 0x000fc4000fffe0ff */
[----:B------:R-:W-:-:S03]  /*0a20*/  ISETP.GE.U32.AND P3, PT, R16, UR10, PT ;  /* 0x0000000a10007c0c */ /* 0x000fc6000bf66070 */
[----:B------:R-:W-:Y:S01]  /*0a30*/  @!P0 IMAD.MOV R19, RZ, RZ, -R19 ;  /* 0x000000ffff138224 */ /* 0x000fe200078e0a13 */
[----:B------:R-:W-:Y:S01]  /*0a40*/  ISETP.NE.AND P0, PT, R13, RZ, PT ;  /* 0x000000ff0d00720c */ /* 0x000fe20003f05270 */
[----:B------:R-:W-:Y:S01]  /*0a50*/  @!P5 VIADD R20, R20, -UR7 ;  /* 0x800000071414dc36 */ /* 0x000fe20008000000 */
[----:B------:R-:W-:Y:S02]  /*0a60*/  ISETP.GE.AND P5, PT, R17, RZ, PT ;  /* 0x000000ff1100720c */ /* 0x000fe40003fa6270 */
[----:B------:R-:W-:Y:S02]  /*0a70*/  SEL R16, R32, R19, !P2 ;  /* 0x0000001320107207 */ /* 0x000fe40005000000 */
[----:B------:R-:W-:Y:S02]  /*0a80*/  ISETP.LT.U32.AND P6, PT, R20, UR7, PT ;  /* 0x0000000714007c0c */ /* 0x000fe4000bfc1070 */
[----:B------:R-:W-:Y:S01]  /*0a90*/  SEL R19, R33, R22, !P0 ;  /* 0x0000001621137207 */ /* 0x000fe20004000000 */
[----:B------:R-:W-:Y:S01]  /*0aa0*/  IMAD R22, R16, UR12, R7 ;  /* 0x0000000c10167c24 */ /* 0x000fe2000f8e0207 */
[----:B------:R-:W-:Y:S01]  /*0ab0*/  LOP3.LUT R16, R18, R13, RZ, 0x3c, !PT ;  /* 0x0000000d12107212 */ /* 0x000fe200078e3cff */
[----:B------:R-:W-:-:S02]  /*0ac0*/  @P3 VIADD R21, R21, 0x1 ;  /* 0x0000000115153836 */ /* 0x000fc40000000000 */
[----:B------:R-:W-:Y:S01]  /*0ad0*/  IMAD R22, R6, R19, R22 ;  /* 0x0000001306167224 */ /* 0x000fe200078e0216 */
[----:B------:R-:W-:Y:S01]  /*0ae0*/  ISETP.GE.AND P1, PT, R16, RZ, PT ;  /* 0x000000ff1000720c */ /* 0x000fe20003f26270 */
[----:B------:R-:W0:Y:S02]  /*0af0*/  LDC.64 R18, c[0x0][0x390] ;  /* 0x0000e400ff127b82 */ /* 0x000e240000000a00 */
[----:B------:R-:W-:Y:S02]  /*0b00*/  IMAD R23, R5, R22, R23 ;  /* 0x0000001605177224 */ /* 0x000fe400078e0217 */
[----:B------:R-:W-:-:S04]  /*0b10*/  @!P6 VIADD R20, R20, -UR7 ;  /* 0x800000071414ec36 */ /* 0x000fc80008000000 */
[----:B------:R-:W1:Y:S01]  /*0b20*/  LDC.64 R16, c[0x0][0x398] ;  /* 0x0000e600ff107b82 */ /* 0x000e620000000a00 */
[----:B------:R-:W-:-:S03]  /*0b30*/  @!P5 IADD3 R20, PT, PT, -R20, RZ, RZ ;  /* 0x000000ff1414d210 */ /* 0x000fc60007ffe1ff */
[----:B------:R-:W-:Y:S01]  /*0b40*/  @!P1 IMAD.MOV R21, RZ, RZ, -R21 ;  /* 0x000000ffff159224 */ /* 0x000fe200078e0a15 */
[----:B------:R-:W-:-:S04]  /*0b50*/  SEL R20, R32, R20, !P2 ;  /* 0x0000001420147207 */ /* 0x000fc80005000000 */
[----:B------:R-:W-:Y:S01]  /*0b60*/  SEL R21, R33, R21, !P0 ;  /* 0x0000001521157207 */ /* 0x000fe20004000000 */
[----:B------:R-:W-:-:S04]  /*0b70*/  IMAD R20, R20, UR12, R7 ;  /* 0x0000000c14147c24 */ /* 0x000fc8000f8e0207 */
[----:B------:R-:W-:Y:S02]  /*0b80*/  IMAD R21, R6, R21, R20 ;  /* 0x0000001506157224 */ /* 0x000fe400078e0214 */
[----:B------:R-:W-:Y:S02]  /*0b90*/  IMAD R20, R35, UR13, R8 ;  /* 0x0000000d23147c24 */ /* 0x000fe4000f8e0208 */
[----:B0-----:R-:W-:-:S04]  /*0ba0*/  IMAD.WIDE R18, R4, 0x8, R18 ;  /* 0x0000000804127825 */ /* 0x001fc800078e0212 */
[----:B------:R-:W-:Y:S02]  /*0bb0*/  IMAD R35, R5, R21, R20 ;  /* 0x0000001505237224 */ /* 0x000fe400078e0214 */
[--C-:B-1----:R-:W-:Y:S02]  /*0bc0*/  IMAD.WIDE R36, R23, 0x8, R16.reuse ;  /* 0x0000000817247825 */ /* 0x102fe400078e0210 */
[----:B------:R-:W2:Y:S04]  /*0bd0*/  LDG.E.64 R22, desc[UR8][R18.64] ;  /* 0x0000000812167981 */ /* 0x000ea8000c1e1b00 */
[----:B------:R-:W2:Y:S02]  /*0be0*/  LDG.E.64 R20, desc[UR8][R36.64] ;  /* 0x0000000824147981 */ /* 0x000ea4000c1e1b00 */
[----:B--2---:R-:W-:Y:S01]  /*0bf0*/  DFMA R20, R22, R20, R24 ;  /* 0x000000141614722b */ /* 0x004fe20000000018 */
[----:B------:R-:W-:Y:S01]  /*0c00*/  IMAD.WIDE R22, R35, 0x8, R16 ;  /* 0x0000000823167825 */ /* 0x000fe200078e0210 */
[----:B------:R-:W2:Y:S04]  /*0c10*/  LDG.E.64 R24, desc[UR8][R18.64+0x8] ;  /* 0x0000080812187981 */ /* 0x000ea8000c1e1b00 */
[----:B------:R0:W3:Y:S04]  /*0c20*/  LDG.E R35, desc[UR8][R14.64+0xc] ;  /* 0x00000c080e237981 */ /* 0x0000e8000c1e1900 */
[----:B------:R-:W2:Y:S01]  /*0c30*/  LDG.E.64 R22, desc[UR8][R22.64] ;  /* 0x0000000816167981 */ /* 0x000ea2000c1e1b00 */
[----:B----4-:R-:W-:-:S02]  /*0c40*/  IABS R37, R34 ;  /* 0x0000002200257213 */ /* 0x010fc40000000000 */
[----:B0-----:R-:W-:-:S04]  /*0c50*/  LOP3.LUT R14, R34, R5, RZ, 0x3c, !PT ;  /* 0x00000005220e7212 */ /* 0x001fc800078e3cff */
[----:B------:R-:W-:Y:S02]  /*0c60*/  ISETP.GE.AND P5, PT, R14, RZ, PT ;  /* 0x000000ff0e00720c */ /* 0x000fe40003fa6270 */
[----:B------:R-:W-:Y:S01]  /*0c70*/  LOP3.LUT R15, R34, R13, RZ, 0x3c, !PT ;  /* 0x0000000d220f7212 */ /* 0x000fe200078e3cff */
[----:B--2---:R-:W-:Y:S01]  /*0c80*/  DFMA R20, R24, R22, R20 ;  /* 0x000000161814722b */ /* 0x004fe20000000014 */
[----:B------:R-:W-:-:S04]  /*0c90*/  IMAD.HI.U32 R24, R12, R37, RZ ;  /* 0x000000250c187227 */ /* 0x000fc800078e00ff */
[----:B------:R-:W-:-:S05]  /*0ca0*/  IMAD R25, R24, R27, R37 ;  /* 0x0000001b18197224 */ /* 0x000fca00078e0225 */
[----:B------:R-:W-:-:S13]  /*0cb0*/  ISETP.GT.U32.AND P3, PT, R10, R25, PT ;  /* 0x000000190a00720c */ /* 0x000fda0003f64070 */
[----:B------:R-:W-:-:S05]  /*0cc0*/  @!P3 IMAD.IADD R25, R25, 0x1, -R26 ;  /* 0x000000011919b824 */ /* 0x000fca00078e0a1a */
[----:B------:R-:W-:Y:S02]  /*0cd0*/  ISETP.GE.U32.AND P1, PT, R25, R10, PT ;  /* 0x0000000a1900720c */ /* 0x000fe40003f26070 */
[----:B------:R-:W-:Y:S02]  /*0ce0*/  @!P3 IADD3 R24, PT, PT, R24, 0x1, RZ ;  /* 0x000000011818b810 */ /* 0x000fe40007ffe0ff */
[----:B------:R-:W-:Y:S02]  /*0cf0*/  ISETP.GE.AND P3, PT, R15, RZ, PT ;  /* 0x000000ff0f00720c */ /* 0x000fe40003f66270 */
[----:B---3--:R-:W-:-:S07]  /*0d00*/  IABS R15, R35 ;  /* 0x00000023000f7213 */ /* 0x008fce0000000000 */
[----:B------:R-:W-:-:S04]  /*0d10*/  @P1 VIADD R24, R24, 0x1 ;  /* 0x0000000118181836 */ /* 0x000fc80000000000 */
[----:B------:R-:W-:-:S05]  /*0d20*/  @!P5 IMAD.MOV R24, RZ, RZ, -R24 ;  /* 0x000000ffff18d224 */ /* 0x000fca00078e0a18 */
[----:B------:R-:W-:Y:S01]  /*0d30*/  SEL R14, R29, R24, !P4 ;  /* 0x000000181d0e7207 */ /* 0x000fe20006000000 */
[----:B------:R-:W-:-:S04]  /*0d40*/  IMAD.HI.U32 R24, R12, R15, RZ ;  /* 0x0000000f0c187227 */ /* 0x000fc800078e00ff */
[----:B------:R-:W-:Y:S02]  /*0d50*/  IMAD R27, R24, R27, R15 ;  /* 0x0000001b181b7224 */ /* 0x000fe400078e020f */
[----:B------:R-:W-:-:S03]  /*0d60*/  IMAD.HI.U32 R23, R37, UR5, RZ ;  /* 0x0000000525177c27 */ /* 0x000fc6000f8e00ff */
[----:B------:R-:W-:Y:S01]  /*0d70*/  ISETP.GT.U32.AND P5, PT, R10, R27, PT ;  /* 0x0000001b0a00720c */ /* 0x000fe20003fa4070 */
[----:B------:R-:W-:-:S05]  /*0d80*/  IMAD R22, R23, R30, R37 ;  /* 0x0000001e17167224 */ /* 0x000fca00078e0225 */
[----:B------:R-:W-:Y:S02]  /*0d90*/  ISETP.LT.U32.AND P6, PT, R22, UR10, PT ;  /* 0x0000000a16007c0c */ /* 0x000fe4000bfc1070 */
[----:B------:R-:W-:-:S05]  /*0da0*/  IABS R25, R14 ;  /* 0x0000000e00197213 */ /* 0x000fca0000000000 */
[----:B------:R-:W-:Y:S02]  /*0db0*/  @!P5 IMAD.IADD R27, R27, 0x1, -R26 ;  /* 0x000000011b1bd824 */ /* 0x000fe400078e0a1a */
[----:B------:R-:W-:-:S03]  /*0dc0*/  @!P5 VIADD R24, R24, 0x1 ;  /* 0x000000011818d836 */ /* 0x000fc60000000000 */
[----:B------:R-:W-:Y:S02]  /*0dd0*/  ISETP.GE.U32.AND P5, PT, R27, R10, PT ;  /* 0x0000000a1b00720c */ /* 0x000fe40003fa6070 */
[----:B------:R-:W-:-:S04]  /*0de0*/  @!P6 IADD3 R22, PT, PT, R22, -UR10, RZ ;  /* 0x8000000a1616ec10 */ /* 0x000fc8000fffe0ff */
[----:B------:R-:W-:Y:S01]  /*0df0*/  ISETP.GE.U32.AND P1, PT, R22, UR10, PT ;  /* 0x0000000a16007c0c */ /* 0x000fe2000bf26070 */
[----:B------:R-:W-:-:S04]  /*0e00*/  IMAD.HI.U32 R22, R28, R25, RZ ;  /* 0x000000191c167227 */ /* 0x000fc800078e00ff */
[----:B------:R-:W-:Y:S01]  /*0e10*/  IMAD R22, R22, R31, R25 ;  /* 0x0000001f16167224 */ /* 0x000fe200078e0219 */
[----:B------:R-:W-:Y:S02]  /*0e20*/  LOP3.LUT R25, R35, R5, RZ, 0x3c, !PT ;  /* 0x0000000523197212 */ /* 0x000fe400078e3cff */
[----:B------:R-:W-:Y:S02]  /*0e30*/  @P5 IADD3 R24, PT, PT, R24, 0x1, RZ ;  /* 0x0000000118185810 */ /* 0x000fe40007ffe0ff */
[----:B------:R-:W-:-:S13]  /*0e40*/  ISETP.GE.AND P5, PT, R25, RZ, PT ;  /* 0x000000ff1900720c */ /* 0x000fda0003fa6270 */
[----:B------:R-:W-:-:S05]  /*0e50*/  @!P5 IMAD.MOV R24, RZ, RZ, -R24 ;  /* 0x000000ffff18d224 */ /* 0x000fca00078e0a18 */
[----:B------:R-:W-:-:S04]  /*0e60*/  SEL R29, R29, R24, !P4 ;  /* 0x000000181d1d7207 */ /* 0x000fc80006000000 */
[----:B------:R-:W-:-:S05]  /*0e70*/  IABS R25, R29 ;  /* 0x0000001d00197213 */ /* 0x000fca0000000000 */
[----:B------:R-:W-:-:S04]  /*0e80*/  IMAD.HI.U32 R28, R28, R25, RZ ;  /* 0x000000191c1c7227 */ /* 0x000fc800078e00ff */
[----:B------:R-:W-:Y:S01]  /*0e90*/  IMAD R28, R28, R31, R25 ;  /* 0x0000001f1c1c7224 */ /* 0x000fe200078e0219 */
[----:B------:R-:W-:-:S04]  /*0ea0*/  ISETP.LT.U32.AND P5, PT, R22, UR7, PT ;  /* 0x0000000716007c0c */ /* 0x000fc8000bfa1070 */
[----:B------:R-:W-:Y:S01]  /*0eb0*/  ISETP.LT.U32.AND P4, PT, R28, UR7, PT ;  /* 0x000000071c007c0c */ /* 0x000fe2000bf81070 */
[----:B------:R-:W-:-:S04]  /*0ec0*/  IMAD.HI.U32 R24, R15, UR5, RZ ;  /* 0x000000050f187c27 */ /* 0x000fc8000f8e00ff */
[----:B------:R-:W-:Y:S02]  /*0ed0*/  IMAD R15, R24, R30, R15 ;  /* 0x0000001e180f7224 */ /* 0x000fe400078e020f */
[----:B------:R-:W-:Y:S02]  /*0ee0*/  @!P6 VIADD R23, R23, 0x1 ;  /* 0x000000011717e836 */ /* 0x000fe40000000000 */
[----:B------:R-:W-:Y:S02]  /*0ef0*/  @!P5 IADD3 R22, PT, PT, R22, -UR7, RZ ;  /* 0x800000071616dc10 */ /* 0x000fe4000fffe0ff */
[----:B------:R-:W-:Y:S02]  /*0f00*/  ISETP.LT.U32.AND P6, PT, R15, UR10, PT ;  /* 0x0000000a0f007c0c */ /* 0x000fe4000bfc1070 */
[----:B------:R-:W-:Y:S01]  /*0f10*/  @!P4 VIADD R28, R28, -UR7 ;  /* 0x800000071c1ccc36 */ /* 0x000fe20008000000 */
[----:B------:R-:W-:-:S04]  /*0f20*/  ISETP.LT.U32.AND P5, PT, R22, UR7, PT ;  /* 0x0000000716007c0c */ /* 0x000fc8000bfa1070 */
[----:B------:R-:W-:Y:S02]  /*0f30*/  ISETP.LT.U32.AND P4, PT, R28, UR7, PT ;  /* 0x000000071c007c0c */ /* 0x000fe4000bf81070 */
[----:B------:R-:W-:Y:S02]  /*0f40*/  @P1 IADD3 R23, PT, PT, R23, 0x1, RZ ;  /* 0x0000000117171810 */ /* 0x000fe40007ffe0ff */
[----:B------:R-:W-:Y:S02]  /*0f50*/  ISETP.GE.AND P1, PT, R14, RZ, PT ;  /* 0x000000ff0e00720c */ /* 0x000fe40003f26270 */
[----:B------:R-:W-:Y:S01]  /*0f60*/  @!P6 VIADD R15, R15, -UR10 ;  /* 0x8000000a0f0fec36 */ /* 0x000fe20008000000 */
[----:B------:R-:W-:Y:S02]  /*0f70*/  LOP3.LUT R13, R35, R13, RZ, 0x3c, !PT ;  /* 0x0000000d230d7212 */ /* 0x000fe400078e3cff */
[----:B------:R-:W-:Y:S02]  /*0f80*/  @!P5 VIADD R22, R22, -UR7 ;  /* 0x800000071616dc36 */ /* 0x000fe40008000000 */
[----:B------:R-:W-:-:S02]  /*0f90*/  ISETP.GE.U32.AND P5, PT, R15, UR10, PT ;  /* 0x0000000a0f007c0c */ /* 0x000fc4000bfa6070 */
[----:B------:R-:W-:Y:S01]  /*0fa0*/  @!P4 VIADD R28, R28, -UR7 ;  /* 0x800000071c1ccc36 */ /* 0x000fe20008000000 */
[----:B------:R-:W-:-:S03]  /*0fb0*/  ISETP.GE.AND P4, PT, R29, RZ, PT ;  /* 0x000000ff1d00720c */ /* 0x000fc60003f86270 */
[----:B------:R-:W-:Y:S01]  /*0fc0*/  @!P1 IMAD.MOV R22, RZ, RZ, -R22 ;  /* 0x000000ffff169224 */ /* 0x000fe200078e0a16 */
[----:B------:R-:W-:Y:S01]  /*0fd0*/  ISETP.GE.AND P1, PT, R13, RZ, PT ;  /* 0x000000ff0d00720c */ /* 0x000fe20003f26270 */
[----:B------:R-:W-:Y:S01]  /*0fe0*/  @!P3 IMAD.MOV R23, RZ, RZ, -R23 ;  /* 0x000000ffff17b224 */ /* 0x000fe200078e0a17 */
[----:B------:R-:W-:Y:S01]  /*0ff0*/  @!P6 IADD3 R24, PT, PT, R24, 0x1, RZ ;  /* 0x000000011818e810 */ /* 0x000fe20007ffe0ff */
[----:B------:R-:W-:Y:S01]  /*1000*/  IMAD.MOV R14, RZ, RZ, -R14 ;  /* 0x000000ffff0e7224 */ /* 0x000fe200078e0a0e */
[----:B------:R-:W-:Y:S02]  /*1010*/  SEL R22, R32, R22, !P2 ;  /* 0x0000001620167207 */ /* 0x000fe40005000000 */
[----:B------:R-:W-:Y:S01]  /*1020*/  @P5 IADD3 R24, PT, PT, R24, 0x1, RZ ;  /* 0x0000000118185810 */ /* 0x000fe20007ffe0ff */
[----:B------:R-:W-:Y:S01]  /*1030*/  IMAD R15, R5, R14, R34 ;  /* 0x0000000e050f7224 */ /* 0x000fe200078e0222 */
[----:B------:R-:W-:Y:S01]  /*1040*/  SEL R23, R33, R23, !P0 ;  /* 0x0000001721177207 */ /* 0x000fe20004000000 */
[----:B------:R-:W-:-:S02]  /*1050*/  @!P4 IMAD.MOV R28, RZ, RZ, -R28 ;  /* 0x000000ffff1cc224 */ /* 0x000fc400078e0a1c */
[----:B------:R-:W-:Y:S02]  /*1060*/  IMAD R13, R22, UR12, R7 ;  /* 0x0000000c160d7c24 */ /* 0x000fe4000f8e0207 */
[----:B------:R-:W-:Y:S01]  /*1070*/  @!P1 IADD3 R24, PT, PT, -R24, RZ, RZ ;  /* 0x000000ff18189210 */ /* 0x000fe20007ffe1ff */
[----:B------:R-:W-:Y:S01]  /*1080*/  IMAD.MOV R22, RZ, RZ, -R29 ;  /* 0x000000ffff167224 */ /* 0x000fe200078e0a1d */
[----:B------:R-:W-:Y:S01]  /*1090*/  SEL R28, R32, R28, !P2 ;  /* 0x0000001c201c7207 */ /* 0x000fe20005000000 */
[----:B------:R-:W-:Y:S02]  /*10a0*/  IMAD R13, R6, R23, R13 ;  /* 0x00000017060d7224 */ /* 0x000fe400078e020d */
[----:B------:R-:W-:Y:S01]  /*10b0*/  IMAD R14, R15, UR13, R8 ;  /* 0x0000000d0f0e7c24 */ /* 0x000fe2000f8e0208 */
[----:B------:R-:W-:Y:S01]  /*10c0*/  SEL R33, R33, R24, !P0 ;  /* 0x0000001821217207 */ /* 0x000fe20004000000 */
[----:B------:R-:W-:Y:S01]  /*10d0*/  IMAD R15, R28, UR12, R7 ;  /* 0x0000000c1c0f7c24 */ /* 0x000fe2000f8e0207 */
[----:B------:R-:W2:Y:S01]  /*10e0*/  LDG.E.64 R24, desc[UR8][R18.64+0x18] ;  /* 0x0000180812187981 */ /* 0x000ea2000c1e1b00 */
[----:B------:R-:W-:-:S02]  /*10f0*/  IMAD R35, R5, R22, R35 ;  /* 0x0000001605237224 */ /* 0x000fc400078e0223 */
[----:B------:R-:W-:Y:S02]  /*1100*/  IMAD R13, R5, R13, R14 ;  /* 0x0000000d050d7224 */ /* 0x000fe400078e020e */
[----:B------:R-:W-:Y:S02]  /*1110*/  IMAD R15, R6, R33, R15 ;  /* 0x00000021060f7224 */ /* 0x000fe400078e020f */
[----:B------:R-:W-:Y:S02]  /*1120*/  IMAD R14, R35, UR13, R8 ;  /* 0x0000000d230e7c24 */ /* 0x000fe4000f8e0208 */
[----:B------:R-:W-:-:S04]  /*1130*/  IMAD.WIDE R22, R13, 0x8, R16 ;  /* 0x000000080d167825 */ /* 0x000fc800078e0210 */
[----:B------:R-:W-:Y:S02]  /*1140*/  IMAD R13, R5, R15, R14 ;  /* 0x0000000f050d7224 */ /* 0x000fe400078e020e */
[----:B------:R-:W3:Y:S02]  /*1150*/  LDG.E.64 R14, desc[UR8][R18.64+0x10] ;  /* 0x00001008120e7981 */ /* 0x000ee4000c1e1b00 */
[----:B------:R-:W-:Y:S02]  /*1160*/  IMAD.WIDE R16, R13, 0x8, R16 ;  /* 0x000000080d107825 */ /* 0x000fe400078e0210 */
[----:B------:R-:W3:Y:S04]  /*1170*/  LDG.E.64 R22, desc[UR8][R22.64] ;  /* 0x0000000816167981 */ /* 0x000ee8000c1e1b00 */
[----:B------:R-:W2:Y:S01]  /*1180*/  LDG.E.64 R16, desc[UR8][R16.64] ;  /* 0x0000000810107981 */ /* 0x000ea2000c1e1b00 */
[----:B------:R-:W-:-:S05]  /*1190*/  VIADD R11, R11, 0x4 ;  /* 0x000000040b0b7836 */ /* 0x000fca0000000000 */
[----:B------:R-:W-:Y:S02]  /*11a0*/  ISETP.NE.AND P0, PT, R11, RZ, PT ;  /* 0x000000ff0b00720c */ /* 0x000fe40003f05270 */
[----:B------:R-:W-:Y:S01]  /*11b0*/  IADD3 R4, PT, PT, R4, 0x4, RZ ;  /* 0x0000000404047810 */ /* 0x000fe20007ffe0ff */
[----:B---3--:R-:W-:-:S08]  /*11c0*/  DFMA R14, R14, R22, R20 ;  /* 0x000000160e0e722b */ /* 0x008fd00000000014 */
[----:B--2---:R-:W-:Y:S02]  /*11d0*/  DFMA R24, R24, R16, R14 ;  /* 0x000000101818722b */ /* 0x004fe4000000000e */
[----:B------:R-:W-:Y:S09]  /*11e0*/  @P0 BRA `(.L_x_116) ;  /* 0xfffffff000640947 */ /* 0x000ff2000383ffff */
.L_x_115:
[----:B------:R-:W-:Y:S05]  /*11f0*/  BSYNC.RECONVERGENT B1 ;  /* 0x0000000000017941 */ /* 0x000fea0003800200 */
.L_x_114:
[----:B------:R-:W-:-:S13]  /*1200*/  LOP3.LUT P0, R10, R9, 0x3, RZ, 0xc0, !PT ;  /* 0x00000003090a7812 */ /* 0x000fda000780c0ff */
[----:B------:R-:W-:Y:S05]  /*1210*/  @!P0 BRA `(.L_x_113) ;  /* 0x0000000c00a48947 */ /* 0x000fea0003800000 */
[----:B------:R-:W-:Y:S01]  /*1220*/  ISETP.NE.AND P1, PT, R10, 0x1, PT ;  /* 0x000000010a00780c */ /* 0x000fe20003f25270 */
[----:B------:R-:W-:Y:S01]  /*1230*/  BSSY.RECONVERGENT B1, `(.L_x_117) ;  /* 0x000008d000017945 */ /* 0x000fe20003800200 */
[----:B------:R-:W-:-:S04]  /*1240*/  LOP3.LUT R9, R9, 0x1, RZ, 0xc0, !PT ;  /* 0x0000000109097812 */ /* 0x000fc800078ec0ff */
[----:B------:R-:W-:-:S07]  /*1250*/  ISETP.NE.U32.AND P0, PT, R9, 0x1, PT ;  /* 0x000000010900780c */ /* 0x000fce0003f05070 */
[----:B------:R-:W-:Y:S06]  /*1260*/  @!P1 BRA `(.L_x_118) ;  /* 0x0000000800249947 */ /* 0x000fec0003800000 */
[----:B------:R-:W0:Y:S01]  /*1270*/  LDC.64 R18, c[0x0][0x388] ;  /* 0x0000e200ff127b82 */ /* 0x000e220000000a00 */
[----:B------:R-:W-:Y:S02]  /*1280*/  IABS R10, R5 ;  /* 0x00000005000a7213 */ /* 0x000fe40000000000 */
[-C--:B------:R-:W-:Y:S01]  /*1290*/  IABS R15, R6.reuse ;  /* 0x00000006000f7213 */ /* 0x080fe20000000000 */
[----:B------:R-:W-:Y:S01]  /*12a0*/  IMAD R9, R5, R6, RZ ;  /* 0x0000000605097224 */ /* 0x000fe200078e02ff */
[----:B------:R-:W1:Y:S01]  /*12b0*/  LDCU.64 UR4, c[0x0][0x3b8] ;  /* 0x00007700ff0477ac */ /* 0x000e620008000a00 */
[----:B0-----:R-:W-:-:S05]  /*12c0*/  IMAD.WIDE R18, R4, 0x4, R18 ;  /* 0x0000000404127825 */ /* 0x001fca00078e0212 */
[----:B------:R-:W2:Y:S04]  /*12d0*/  LDG.E R14, desc[UR8][R18.64] ;  /* 0x00000008120e7981 */ /* 0x000ea8000c1e1900 */
[----:B------:R0:W3:Y:S01]  /*12e0*/  LDG.E R16, desc[UR8][R18.64+0x4] ;  /* 0x0000040812107981 */ /* 0x0000e2000c1e1900 */
[----:B------:R-:W4:Y:S08]  /*12f0*/  I2F.RP R11, R10 ;  /* 0x0000000a000b7306 */ /* 0x000f300000209400 */
[----:B------:R-:W5:Y:S01]  /*1300*/  I2F.RP R20, R15 ;  /* 0x0000000f00147306 */ /* 0x000f620000209400 */
[----:B0-----:R-:W-:-:S05]  /*1310*/  IABS R18, R5 ;  /* 0x0000000500127213 */ /* 0x001fca0000000000 */
[----:B------:R-:W-:Y:S02]  /*1320*/  IMAD.MOV R23, RZ, RZ, -R18 ;  /* 0x000000ffff177224 */ /* 0x000fe400078e0a12 */
[----:B----4-:R-:W0:Y:S08]  /*1330*/  MUFU.RCP R11, R11 ;  /* 0x0000000b000b7308 */ /* 0x010e300000001000 */
[----:B-----5:R-:W4:Y:S01]  /*1340*/  MUFU.RCP R20, R20 ;  /* 0x0000001400147308 */ /* 0x020f220000001000 */
[----:B0-----:R-:W-:-:S07]  /*1350*/  VIADD R12, R11, 0xffffffe ;  /* 0x0ffffffe0b0c7836 */ /* 0x001fce0000000000 */
[----:B------:R0:W5:Y:S01]  /*1360*/  F2I.FTZ.U32.TRUNC.NTZ R13, R12 ;  /* 0x0000000c000d7305 */ /* 0x000162000021f000 */
[----:B----4-:R-:W-:Y:S01]  /*1370*/  VIADD R20, R20, 0xffffffe ;  /* 0x0ffffffe14147836 */ /* 0x010fe20000000000 */
[----:B0-----:R-:W-:Y:S01]  /*1380*/  MOV R12, RZ ;  /* 0x000000ff000c7202 */ /* 0x001fe20000000f00 */
[----:B-----5:R-:W-:-:S04]  /*1390*/  IMAD.MOV R17, RZ, RZ, -R13 ;  /* 0x000000ffff117224 */ /* 0x020fc800078e0a0d */
[----:B------:R-:W-:-:S04]  /*13a0*/  IMAD R17, R17, R10, RZ ;  /* 0x0000000a11117224 */ /* 0x000fc800078e02ff */
[----:B------:R-:W-:Y:S01]  /*13b0*/  IMAD.HI.U32 R13, R13, R17, R12 ;  /* 0x000000110d0d7227 */ /* 0x000fe200078e000c */
[----:B------:R-:W-:-:S04]  /*13c0*/  IABS R17, R9 ;  /* 0x0000000900117213 */ /* 0x000fc80000000000 */
[----:B------:R-:W0:Y:S08]  /*13d0*/  I2F.RP R22, R17 ;  /* 0x0000001100167306 */ /* 0x000e300000209400 */
[----:B0-----:R-:W0:Y:S02]  /*13e0*/  MUFU.RCP R22, R22 ;  /* 0x0000001600167308 */ /* 0x001e240000001000 */
[----:B0-----:R-:W-:-:S02]  /*13f0*/  IADD3 R22, PT, PT, R22, 0xffffffe, RZ ;  /* 0x0ffffffe16167810 */ /* 0x001fc40007ffe0ff */
[----:B--2---:R-:W-:Y:S02]  /*1400*/  IABS R21, R14 ;  /* 0x0000000e00157213 */ /* 0x004fe40000000000 */
[----:B---3--:R-:W-:-:S03]  /*1410*/  IABS R18, R16 ;  /* 0x0000001000127213 */ /* 0x008fc60000000000 */
[----:B------:R-:W-:-:S04]  /*1420*/  IMAD.HI.U32 R12, R13, R21, RZ ;  /* 0x000000150d0c7227 */ /* 0x000fc800078e00ff */
[----:B------:R-:W-:Y:S02]  /*1430*/  IMAD R11, R12, R23, R21 ;  /* 0x000000170c0b7224 */ /* 0x000fe400078e0215 */
[----:B------:R-:W-:Y:S02]  /*1440*/  IMAD.HI.U32 R19, R13, R18, RZ ;  /* 0x000000120d137227 */ /* 0x000fe400078e00ff */
[----:B------:R-:W0:Y:S01]  /*1450*/  F2I.FTZ.U32.TRUNC.NTZ R13, R20 ;  /* 0x00000014000d7305 */ /* 0x000e22000021f000 */
[----:B------:R-:W-:Y:S01]  /*1460*/  ISETP.GT.U32.AND P4, PT, R10, R11, PT ;  /* 0x0000000b0a00720c */ /* 0x000fe20003f84070 */
[----:B------:R-:W-:-:S05]  /*1470*/  IMAD R23, R19, R23, R18 ;  /* 0x0000001713177224 */ /* 0x000fca00078e0212 */
[----:B------:R-:W-:-:S07]  /*1480*/  ISETP.GT.U32.AND P5, PT, R10, R23, PT ;  /* 0x000000170a00720c */ /* 0x000fce0003fa4070 */
[-C--:B------:R-:W-:Y:S01]  /*1490*/  @!P4 IADD3 R11, PT, PT, R11, -R10.reuse, RZ ;  /* 0x8000000a0b0bc210 */ /* 0x080fe20007ffe0ff */
[----:B------:R-:W-:Y:S02]  /*14a0*/  @!P4 VIADD R12, R12, 0x1 ;  /* 0x000000010c0cc836 */ /* 0x000fe40000000000 */
[----:B0-----:R-:W-:Y:S01]  /*14b0*/  IMAD.MOV R26, RZ, RZ, -R13 ;  /* 0x000000ffff1a7224 */ /* 0x001fe200078e0a0d */
[-C--:B------:R-:W-:Y:S02]  /*14c0*/  ISETP.GE.U32.AND P2, PT, R11, R10.reuse, PT ;  /* 0x0000000a0b00720c */ /* 0x080fe40003f46070 */
[----:B------:R-:W-:Y:S01]  /*14d0*/  @!P5 IMAD.IADD R23, R23, 0x1, -R10 ;  /* 0x000000011717d824 */ /* 0x000fe200078e0a0a */
[----:B------:R-:W-:Y:S02]  /*14e0*/  LOP3.LUT R11, R14, R5, RZ, 0x3c, !PT ;  /* 0x000000050e0b7212 */ /* 0x000fe400078e3cff */
[----:B------:R-:W-:Y:S02]  /*14f0*/  @!P5 IADD3 R19, PT, PT, R19, 0x1, RZ ;  /* 0x000000011313d810 */ /* 0x000fe40007ffe0ff */
[----:B------:R-:W-:Y:S01]  /*1500*/  ISETP.GE.U32.AND P3, PT, R23, R10, PT ;  /* 0x0000000a1700720c */ /* 0x000fe20003f66070 */
[----:B------:R-:W-:Y:S01]  /*1510*/  IMAD R23, R26, R15, RZ ;  /* 0x0000000f1a177224 */ /* 0x000fe200078e02ff */
[----:B------:R-:W-:-:S02]  /*1520*/  ISETP.GE.AND P1, PT, R11, RZ, PT ;  /* 0x000000ff0b00720c */ /* 0x000fc40003f26270 */
[-C--:B------:R-:W-:Y:S01]  /*1530*/  LOP3.LUT R10, R16, R5.reuse, RZ, 0x3c, !PT ;  /* 0x00000005100a7212 */ /* 0x080fe200078e3cff */
[----:B------:R0:W2:Y:S01]  /*1540*/  F2I.FTZ.U32.TRUNC.NTZ R11, R22 ;  /* 0x00000016000b7305 */ /* 0x0000a2000021f000 */
[----:B------:R-:W-:Y:S01]  /*1550*/  @P2 VIADD R12, R12, 0x1 ;  /* 0x000000010c0c2836 */ /* 0x000fe20000000000 */
[----:B------:R-:W-:Y:S02]  /*1560*/  ISETP.NE.AND P2, PT, R5, RZ, PT ;  /* 0x000000ff0500720c */ /* 0x000fe40003f45270 */
[----:B------:R-:W-:Y:S01]  /*1570*/  ISETP.GE.AND P4, PT, R10, RZ, PT ;  /* 0x000000ff0a00720c */ /* 0x000fe20003f86270 */
[----:B------:R-:W-:Y:S01]  /*1580*/  IMAD.MOV.U32 R20, RZ, RZ, R12 ;  /* 0x000000ffff147224 */ /* 0x000fe200078e000c */
[----:B------:R-:W-:Y:S01]  /*1590*/  LOP3.LUT R10, RZ, R5, RZ, 0x33, !PT ;  /* 0x00000005ff0a7212 */ /* 0x000fe200078e33ff */
[----:B------:R-:W-:Y:S02]  /*15a0*/  IMAD.MOV.U32 R12, RZ, RZ, RZ ;  /* 0x000000ffff0c7224 */ /* 0x000fe400078e00ff */
[----:B------:R-:W-:Y:S01]  /*15b0*/  @P3 VIADD R19, R19, 0x1 ;  /* 0x0000000113133836 */ /* 0x000fe20000000000 */
[----:B------:R-:W-:Y:S01]  /*15c0*/  @!P1 IADD3 R20, PT, PT, -R20, RZ, RZ ;  /* 0x000000ff14149210 */ /* 0x000fe20007ffe1ff */
[----:B0-----:R-:W-:Y:S01]  /*15d0*/  IMAD.HI.U32 R22, R13, R23, R12 ;  /* 0x000000170d167227 */ /* 0x001fe200078e000c */
[----:B------:R-:W-:-:S02]  /*15e0*/  IABS R12, R6 ;  /* 0x00000006000c7213 */ /* 0x000fc40000000000 */
[----:B------:R-:W-:-:S03]  /*15f0*/  SEL R20, R10, R20, !P2 ;  /* 0x000000140a147207 */ /* 0x000fc60005000000 */
[----:B------:R-:W-:Y:S01]  /*1600*/  @!P4 IMAD.MOV R19, RZ, RZ, -R19 ;  /* 0x000000ffff13c224 */ /* 0x000fe200078e0a13 */
[----:B------:R-:W-:Y:S01]  /*1610*/  IABS R13, R20 ;  /* 0x00000014000d7213 */ /* 0x000fe20000000000 */
[----:B------:R-:W-:Y:S01]  /*1620*/  IMAD.MOV R26, RZ, RZ, -R12 ;  /* 0x000000ffff1a7224 */ /* 0x000fe200078e0a0c */
[----:B------:R-:W-:Y:S01]  /*1630*/  ISETP.GE.AND P6, PT, R20, RZ, PT ;  /* 0x000000ff1400720c */ /* 0x000fe20003fc6270 */
[----:B------:R-:W-:Y:S01]  /*1640*/  IMAD.MOV R20, RZ, RZ, -R20 ;  /* 0x000000ffff147224 */ /* 0x000fe200078e0a14 */
[----:B------:R-:W-:Y:S01]  /*1650*/  SEL R19, R10, R19, !P2 ;  /* 0x000000130a137207 */ /* 0x000fe20005000000 */
[----:B------:R-:W-:Y:S01]  /*1660*/  IMAD.HI.U32 R12, R22, R13, RZ ;  /* 0x0000000d160c7227 */ /* 0x000fe200078e00ff */
[----:B--2---:R-:W-:Y:S02]  /*1670*/  IADD3 R10, PT, PT, RZ, -R11, RZ ;  /* 0x8000000bff0a7210 */ /* 0x004fe40007ffe0ff */
[----:B------:R-:W-:Y:S01]  /*1680*/  IABS R23, R19 ;  /* 0x0000001300177213 */ /* 0x000fe20000000000 */
[----:B------:R-:W-:Y:S01]  /*1690*/  IMAD R12, R12, R26, R13 ;  /* 0x0000001a0c0c7224 */ /* 0x000fe200078e020d */
[----:B------:R-:W-:Y:S01]  /*16a0*/  IABS R13, R9 ;  /* 0x00000009000d7213 */ /* 0x000fe20000000000 */
[----:B------:R-:W-:-:S02]  /*16b0*/  IMAD R27, R10, R17, RZ ;  /* 0x000000110a1b7224 */ /* 0x000fc400078e02ff */
[----:B------:R-:W-:Y:S01]  /*16c0*/  IMAD.MOV.U32 R10, RZ, RZ, RZ ;  /* 0x000000ffff0a7224 */ /* 0x000fe200078e00ff */
[----:B------:R-:W-:Y:S01]  /*16d0*/  ISETP.GT.U32.AND P1, PT, R15, R12, PT ;  /* 0x0000000c0f00720c */ /* 0x000fe20003f24070 */
[----:B------:R-:W-:Y:S01]  /*16e0*/  IMAD.HI.U32 R22, R22, R23, RZ ;  /* 0x0000001716167227 */ /* 0x000fe200078e00ff */
[----:B------:R-:W-:-:S03]  /*16f0*/  IADD3 R28, PT, PT, RZ, -R13, RZ ;  /* 0x8000000dff1c7210 */ /* 0x000fc60007ffe0ff */
[----:B------:R-:W-:Y:S01]  /*1700*/  IMAD.HI.U32 R27, R11, R27, R10 ;  /* 0x0000001b0b1b7227 */ /* 0x000fe200078e000a */
[----:B------:R-:W-:-:S03]  /*1710*/  LOP3.LUT R11, R14, R9, RZ, 0x3c, !PT ;  /* 0x000000090e0b7212 */ /* 0x000fc600078e3cff */
[----:B------:R-:W-:Y:S01]  /*1720*/  IMAD R22, R22, R26, R23 ;  /* 0x0000001a16167224 */ /* 0x000fe200078e0217 */
[----:B------:R-:W-:Y:S01]  /*1730*/  LOP3.LUT R23, RZ, R6, RZ, 0x33, !PT ;  /* 0x00000006ff177212 */ /* 0x000fe200078e33ff */
[----:B------:R-:W-:-:S03]  /*1740*/  IMAD.HI.U32 R26, R27, R21, RZ ;  /* 0x000000151b1a7227 */ /* 0x000fc600078e00ff */
[----:B------:R-:W-:Y:S01]  /*1750*/  ISETP.GT.U32.AND P2, PT, R15, R22, PT ;  /* 0x000000160f00720c */ /* 0x000fe20003f44070 */
[----:B------:R-:W-:Y:S02]  /*1760*/  IMAD R10, R26, R28, R21 ;  /* 0x0000001c1a0a7224 */ /* 0x000fe400078e0215 */
[----:B------:R-:W-:Y:S02]  /*1770*/  @!P1 IMAD.IADD R12, R12, 0x1, -R15 ;  /* 0x000000010c0c9824 */ /* 0x000fe400078e0a0f */
[----:B------:R-:W-:Y:S01]  /*1780*/  IMAD.HI.U32 R21, R27, R18, RZ ;  /* 0x000000121b157227 */ /* 0x000fe200078e00ff */
[----:B------:R-:W-:Y:S02]  /*1790*/  ISETP.GT.U32.AND P1, PT, R17, R10, PT ;  /* 0x0000000a1100720c */ /* 0x000fe40003f24070 */
[----:B------:R-:W-:Y:S01]  /*17a0*/  ISETP.GT.U32.AND P3, PT, R15, R12, PT ;  /* 0x0000000c0f00720c */ /* 0x000fe20003f64070 */
[----:B------:R-:W-:Y:S01]  /*17b0*/  IMAD R28, R21, R28, R18 ;  /* 0x0000001c151c7224 */ /* 0x000fe200078e0212 */
[----:B------:R-:W-:-:S03]  /*17c0*/  LOP3.LUT R27, RZ, R9, RZ, 0x33, !PT ;  /* 0x00000009ff1b7212 */ /* 0x000fc600078e33ff */
[----:B------:R-:W-:Y:S01]  /*17d0*/  @!P2 IMAD.IADD R22, R22, 0x1, -R15 ;  /* 0x000000011616a824 */ /* 0x000fe200078e0a0f */
[----:B------:R-:W-:-:S04]  /*17e0*/  ISETP.GT.U32.AND P2, PT, R17, R28, PT ;  /* 0x0000001c1100720c */ /* 0x000fc80003f44070 */
[----:B------:R-:W-:Y:S02]  /*17f0*/  ISETP.GT.U32.AND P5, PT, R15, R22, PT ;  /* 0x000000160f00720c */ /* 0x000fe40003fa4070 */
[-C--:B------:R-:W-:Y:S01]  /*1800*/  @!P1 IADD3 R10, PT, PT, R10, -R17.reuse, RZ ;  /* 0x800000110a0a9210 */ /* 0x080fe20007ffe0ff */
[--C-:B------:R-:W-:Y:S01]  /*1810*/  @!P3 IMAD.IADD R12, R12, 0x1, -R15.reuse ;  /* 0x000000010c0cb824 */ /* 0x100fe200078e0a0f */
[----:B------:R-:W-:Y:S02]  /*1820*/  @!P1 IADD3 R26, PT, PT, R26, 0x1, RZ ;  /* 0x000000011a1a9810 */ /* 0x000fe40007ffe0ff */
[-C--:B------:R-:W-:Y:S01]  /*1830*/  ISETP.GE.U32.AND P4, PT, R10, R17.reuse, PT ;  /* 0x000000110a00720c */ /* 0x080fe20003f86070 */
[----:B------:R-:W-:Y:S01]  /*1840*/  IMAD.MOV.U32 R18, RZ, RZ, R12 ;  /* 0x000000ffff127224 */ /* 0x000fe200078e000c */
[----:B------:R-:W-:Y:S01]  /*1850*/  ISETP.GE.AND P3, PT, R11, RZ, PT ;  /* 0x000000ff0b00720c */ /* 0x000fe20003f66270 */
[----:B------:R-:W0:Y:S01]  /*1860*/  LDC.64 R12, c[0x0][0x390] ;  /* 0x0000e400ff0c7b82 */ /* 0x000e220000000a00 */
[----:B------:R-:W-:Y:S01]  /*1870*/  @!P2 IADD3 R28, PT, PT, R28, -R17, RZ ;  /* 0x800000111c1ca210 */ /* 0x000fe20007ffe0ff */
[----:B------:R-:W-:Y:S01]  /*1880*/  @!P6 IMAD.MOV R18, RZ, RZ, -R18 ;  /* 0x000000ffff12e224 */ /* 0x000fe200078e0a12 */
[----:B------:R-:W-:Y:S01]  /*1890*/  LOP3.LUT R10, R16, R9, RZ, 0x3c, !PT ;  /* 0x00000009100a7212 */ /* 0x000fe200078e3cff */
[----:B------:R-:W-:Y:S01]  /*18a0*/  @!P5 IMAD.IADD R22, R22, 0x1, -R15 ;  /* 0x000000011616d824 */ /* 0x000fe200078e0a0f */
[----:B------:R-:W-:Y:S01]  /*18b0*/  ISETP.GE.U32.AND P6, PT, R28, R17, PT ;  /* 0x000000111c00720c */ /* 0x000fe20003fc6070 */
[----:B------:R-:W-:Y:S01]  /*18c0*/  @!P2 VIADD R21, R21, 0x1 ;  /* 0x000000011515a836 */ /* 0x000fe20000000000 */
[----:B------:R-:W-:Y:S01]  /*18d0*/  ISETP.GE.AND P5, PT, R10, RZ, PT ;  /* 0x000000ff0a00720c */ /* 0x000fe20003fa6270 */
[----:B------:R-:W-:Y:S01]  /*18e0*/  IMAD R17, R5, R20, R14 ;  /* 0x0000001405117224 */ /* 0x000fe200078e020e */
[----:B------:R-:W2:Y:S01]  /*18f0*/  LDC.64 R10, c[0x0][0x398] ;  /* 0x0000e600ff0a7b82 */ /* 0x000ea20000000a00 */
[----:B------:R-:W-:Y:S01]  /*1900*/  @P4 VIADD R26, R26, 0x1 ;  /* 0x000000011a1a4836 */ /* 0x000fe20000000000 */
[----:B------:R-:W-:Y:S01]  /*1910*/  ISETP.GE.AND P4, PT, R19, RZ, PT ;  /* 0x000000ff1300720c */ /* 0x000fe20003f86270 */
[----:B------:R-:W-:Y:S01]  /*1920*/  IMAD.MOV R19, RZ, RZ, -R19 ;  /* 0x000000ffff137224 */ /* 0x000fe200078e0a13 */
[----:B------:R-:W-:Y:S01]  /*1930*/  ISETP.NE.AND P1, PT, R6, RZ, PT ;  /* 0x000000ff0600720c */ /* 0x000fe20003f25270 */
[----:B------:R-:W-:Y:S01]  /*1940*/  @!P3 IMAD.MOV R26, RZ, RZ, -R26 ;  /* 0x000000ffff1ab224 */ /* 0x000fe200078e0a1a */
[----:B------:R-:W-:Y:S01]  /*1950*/  ISETP.NE.AND P2, PT, R9, RZ, PT ;  /* 0x000000ff0900720c */ /* 0x000fe20003f45270 */
[----:B-1----:R-:W-:Y:S01]  /*1960*/  IMAD R14, R17, UR5, R8 ;  /* 0x00000005110e7c24 */ /* 0x002fe2000f8e0208 */
[----:B------:R-:W-:Y:S01]  /*1970*/  SEL R18, R23, R18, !P1 ;  /* 0x0000001217127207 */ /* 0x000fe20004800000 */
[----:B------:R-:W-:Y:S01]  /*1980*/  IMAD R19, R5, R19, R16 ;  /* 0x0000001305137224 */ /* 0x000fe200078e0210 */
[----:B------:R-:W-:-:S02]  /*1990*/  @P6 IADD3 R21, PT, PT, R21, 0x1, RZ ;  /* 0x0000000115156810 */ /* 0x000fc40007ffe0ff */
[----:B------:R-:W-:Y:S01]  /*19a0*/  SEL R9, R27, R26, !P2 ;  /* 0x0000001a1b097207 */ /* 0x000fe20005000000 */
[----:B------:R-:W-:Y:S02]  /*19b0*/  IMAD R15, R18, UR4, R7 ;  /* 0x00000004120f7c24 */ /* 0x000fe4000f8e0207 */
[----:B------:R-:W-:Y:S01]  /*19c0*/  @!P4 IADD3 R22, PT, PT, -R22, RZ, RZ ;  /* 0x000000ff1616c210 */ /* 0x000fe20007ffe1ff */
[----:B------:R-:W-:Y:S02]  /*19d0*/  @!P5 IMAD.MOV R21, RZ, RZ, -R21 ;  /* 0x000000ffff15d224 */ /* 0x000fe400078e0a15 */
[----:B------:R-:W-:Y:S01]  /*19e0*/  IMAD R9, R6, R9, R15 ;  /* 0x0000000906097224 */ /* 0x000fe200078e020f */
[----:B------:R-:W-:Y:S01]  /*19f0*/  SEL R22, R23, R22, !P1 ;  /* 0x0000001617167207 */ /* 0x000fe20004800000 */
[----:B------:R-:W-:Y:S01]  /*1a00*/  IMAD R18, R19, UR5, R8 ;  /* 0x0000000513127c24 */ /* 0x000fe2000f8e0208 */
[----:B------:R-:W-:Y:S01]  /*1a10*/  SEL R21, R27, R21, !P2 ;  /* 0x000000151b157207 */ /* 0x000fe20005000000 */
[----:B------:R-:W-:-:S02]  /*1a20*/  IMAD R9, R5, R9, R14 ;  /* 0x0000000905097224 */ /* 0x000fc400078e020e */
[----:B------:R-:W-:Y:S02]  /*1a30*/  IMAD R15, R22, UR4, R7 ;  /* 0x00000004160f7c24 */ /* 0x000fe4000f8e0207 */
[----:B--2---:R-:W-:-:S04]  /*1a40*/  IMAD.WIDE R16, R9, 0x8, R10 ;  /* 0x0000000809107825 */ /* 0x004fc800078e020a */
[----:B------:R-:W-:Y:S02]  /*1a50*/  IMAD R21, R6, R21, R15 ;  /* 0x0000001506157224 */ /* 0x000fe400078e020f */
[----:B0-----:R-:W-:Y:S01]  /*1a60*/  IMAD.WIDE R14, R4, 0x8, R12 ;  /* 0x00000008040e7825 */ /* 0x001fe200078e020c */
[----:B------:R-:W2:Y:S03]  /*1a70*/  LDG.E.64 R16, desc[UR8][R16.64] ;  /* 0x0000000810107981 */ /* 0x000ea6000c1e1b00 */
[----:B------:R-:W-:Y:S01]  /*1a80*/  IMAD R19, R5, R21, R18 ;  /* 0x0000001505137224 */ /* 0x000fe200078e0212 */
[----:B------:R-:W2:Y:S03]  /*1a90*/  LDG.E.64 R12, desc[UR8][R14.64] ;  /* 0x000000080e0c7981 */ /* 0x000ea6000c1e1b00 */
[----:B------:R-:W-:-:S02]  /*1aa0*/  IMAD.WIDE R18, R19, 0x8, R10 ;  /* 0x0000000813127825 */ /* 0x000fc400078e020a */
[----:B------:R-:W3:Y:S04]  /*1ab0*/  LDG.E.64 R10, desc[UR8][R14.64+0x8] ;  /* 0x000008080e0a7981 */ /* 0x000ee8000c1e1b00 */
[----:B------:R-:W3:Y:S01]  /*1ac0*/  LDG.E.64 R18, desc[UR8][R18.64] ;  /* 0x0000000812127981 */ /* 0x000ee2000c1e1b00 */
[----:B------:R-:W-:Y:S01]  /*1ad0*/  IADD3 R4, PT, PT, R4, 0x2, RZ ;  /* 0x0000000204047810 */ /* 0x000fe20007ffe0ff */
[----:B--2---:R-:W-:-:S08]  /*1ae0*/  DFMA R12, R12, R16, R24 ;  /* 0x000000100c0c722b */ /* 0x004fd00000000018 */
[----:B---3--:R-:W-:-:S11]  /*1af0*/  DFMA R24, R10, R18, R12 ;  /* 0x000000120a18722b */ /* 0x008fd6000000000c */
.L_x_118:
[----:B------:R-:W-:Y:S05]  /*1b00*/  BSYNC.RECONVERGENT B1 ;  /* 0x0000000000017941 */ /* 0x000fea0003800200 */
.L_x_117:
[----:B------:R-:W-:Y:S05]  /*1b10*/  @P0 BRA `(.L_x_113) ;  /* 0x0000000400640947 */ /* 0x000fea0003800000 */
[----:B------:R-:W0:Y:S01]  /*1b20*/  LDC.64 R16, c[0x0][0x388] ;  /* 0x0000e200ff107b82 */ /* 0x000e220000000a00 */
[-C--:B------:R-:W-:Y:S02]  /*1b30*/  IABS R12, R5.reuse ;  /* 0x00000005000c7213 */ /* 0x080fe40000000000 */
[-C--:B------:R-:W-:Y:S01]  /*1b40*/  IABS R15, R6.reuse ;  /* 0x00000006000f7213 */ /* 0x080fe20000000000 */
[----:B------:R-:W-:Y:S01]  /*1b50*/  IMAD R9, R5, R6, RZ ;  /* 0x0000000605097224 */ /* 0x000fe200078e02ff */
[----:B------:R-:W-:Y:S01]  /*1b60*/  IABS R18, R5 ;  /* 0x0000000500127213 */ /* 0x000fe20000000000 */
[----:B------:R-:W1:Y:S01]  /*1b70*/  LDCU.64 UR4, c[0x0][0x3b8] ;  /* 0x00007700ff0477ac */ /* 0x000e620008000a00 */
[----:B0-----:R-:W-:-:S05]  /*1b80*/  IMAD.WIDE R16, R4, 0x4, R16 ;  /* 0x0000000404107825 */ /* 0x001fca00078e0210 */
[----:B------:R0:W2:Y:S01]  /*1b90*/  LDG.E R14, desc[UR8][R16.64] ;  /* 0x00000008100e7981 */ /* 0x0000a2000c1e1900 */
[----:B------:R-:W3:Y:S01]  /*1ba0*/  I2F.RP R13, R12 ;  /* 0x0000000c000d7306 */ /* 0x000ee20000209400 */
[----:B------:R-:W-:Y:S02]  /*1bb0*/  IABS R22, R9 ;  /* 0x0000000900167213 */ /* 0x000fe40000000000 */
[----:B------:R-:W-:-:S05]  /*1bc0*/  ISETP.NE.AND P5, PT, R6, RZ, PT ;  /* 0x000000ff0600720c */ /* 0x000fca0003fa5270 */
[----:B------:R-:W4:Y:S01]  /*1bd0*/  I2F.RP R19, R15 ;  /* 0x0000000f00137306 */ /* 0x000f220000209400 */
[----:B0-----:R-:W-:-:S07]  /*1be0*/  IABS R16, R9 ;  /* 0x0000000900107213 */ /* 0x001fce0000000000 */
[----:B---3--:R-:W0:Y:S08]  /*1bf0*/  MUFU.RCP R13, R13 ;  /* 0x0000000d000d7308 */ /* 0x008e300000001000 */
[----:B------:R-:W3:Y:S08]  /*1c00*/  I2F.RP R20, R16 ;  /* 0x0000001000147306 */ /* 0x000ef00000209400 */
[----:B----4-:R-:W-:Y:S01]  /*1c10*/  MUFU.RCP R19, R19 ;  /* 0x0000001300137308 */ /* 0x010fe20000001000 */
[----:B0-----:R-:W-:-:S07]  /*1c20*/  VIADD R10, R13, 0xffffffe ;  /* 0x0ffffffe0d0a7836 */ /* 0x001fce0000000000 */
[----:B------:R0:W4:Y:S08]  /*1c30*/  F2I.FTZ.U32.TRUNC.NTZ R11, R10 ;  /* 0x0000000a000b7305 */ /* 0x000130000021f000 */
[----:B---3--:R-:W-:Y:S01]  /*1c40*/  MUFU.RCP R20, R20 ;  /* 0x0000001400147308 */ /* 0x008fe20000001000 */
[----:B0-----:R-:W-:Y:S01]  /*1c50*/  MOV R10, RZ ;  /* 0x000000ff000a7202 */ /* 0x001fe20000000f00 */
[----:B----4-:R-:W-:-:S04]  /*1c60*/  IMAD.MOV R17, RZ, RZ, -R11 ;  /* 0x000000ffff117224 */ /* 0x010fc800078e0a0b */
[----:B------:R-:W-:-:S04]  /*1c70*/  IMAD R13, R17, R12, RZ ;  /* 0x0000000c110d7224 */ /* 0x000fc800078e02ff */
[----:B------:R-:W-:-:S04]  /*1c80*/  IMAD.HI.U32 R10, R11, R13, R10 ;  /* 0x0000000d0b0a7227 */ /* 0x000fc800078e000a */
[----:B------:R-:W-:Y:S02]  /*1c90*/  IMAD.MOV R13, RZ, RZ, -R18 ;  /* 0x000000ffff0d7224 */ /* 0x000fe400078e0a12 */
[----:B------:R-:W-:-:S06]  /*1ca0*/  VIADD R11, R19, 0xffffffe ;  /* 0x0ffffffe130b7836 */ /* 0x000fcc0000000000 */
[----:B------:R-:W0:Y:S01]  /*1cb0*/  F2I.FTZ.U32.TRUNC.NTZ R11, R11 ;  /* 0x0000000b000b7305 */ /* 0x000e22000021f000 */
[----:B--2---:R-:W-:-:S05]  /*1cc0*/  IABS R17, R14 ;  /* 0x0000000e00117213 */ /* 0x004fca0000000000 */
[----:B------:R-:W-:Y:S01]  /*1cd0*/  IMAD.HI.U32 R18, R10, R17, RZ ;  /* 0x000000110a127227 */ /* 0x000fe200078e00ff */
[----:B------:R-:W-:-:S03]  /*1ce0*/  LOP3.LUT R10, R14, R5, RZ, 0x3c, !PT ;  /* 0x000000050e0a7212 */ /* 0x000fc600078e3cff */
[----:B------:R-:W-:Y:S01]  /*1cf0*/  IMAD R13, R18, R13, R17 ;  /* 0x0000000d120d7224 */ /* 0x000fe200078e0211 */
[----:B------:R-:W-:Y:S01]  /*1d00*/  ISETP.GE.AND P2, PT, R10, RZ, PT ;  /* 0x000000ff0a00720c */ /* 0x000fe20003f46270 */
[----:B0-----:R-:W-:-:S03]  /*1d10*/  IMAD.MOV R10, RZ, RZ, -R11 ;  /* 0x000000ffff0a7224 */ /* 0x001fc600078e0a0b */
[----:B------:R-:W-:Y:S01]  /*1d20*/  ISETP.GT.U32.AND P1, PT, R12, R13, PT ;  /* 0x0000000d0c00720c */ /* 0x000fe20003f24070 */
[----:B------:R-:W-:Y:S02]  /*1d30*/  IMAD R19, R10, R15, RZ ;  /* 0x0000000f0a137224 */ /* 0x000fe400078e02ff */
[----:B------:R-:W-:-:S04]  /*1d40*/  IMAD.MOV.U32 R10, RZ, RZ, RZ ;  /* 0x000000ffff0a7224 */ /* 0x000fc800078e00ff */
[----:B------:R-:W-:-:S06]  /*1d50*/  IMAD.HI.U32 R10, R11, R19, R10 ;  /* 0x000000130b0a7227 */ /* 0x000fcc00078e000a */
[-C--:B------:R-:W-:Y:S01]  /*1d60*/  @!P1 IADD3 R13, PT, PT, R13, -R12.reuse, RZ ;  /* 0x8000000c0d0d9210 */ /* 0x080fe20007ffe0ff */
[----:B------:R-:W-:Y:S01]  /*1d70*/  @!P1 VIADD R18, R18, 0x1 ;  /* 0x0000000112129836 */ /* 0x000fe20000000000 */
[----:B------:R-:W-:Y:S02]  /*1d80*/  ISETP.NE.AND P1, PT, R5, RZ, PT ;  /* 0x000000ff0500720c */ /* 0x000fe40003f25270 */
[----:B------:R-:W-:Y:S01]  /*1d90*/  ISETP.GE.U32.AND P0, PT, R13, R12, PT ;  /* 0x0000000c0d00720c */ /* 0x000fe20003f06070 */
[----:B------:R-:W-:Y:S01]  /*1da0*/  VIADD R12, R20, 0xffffffe ;  /* 0x0ffffffe140c7836 */ /* 0x000fe20000000000 */
[----:B------:R-:W-:-:S03]  /*1db0*/  IABS R20, R6 ;  /* 0x0000000600147213 */ /* 0x000fc60000000000 */
[----:B------:R0:W2:Y:S01]  /*1dc0*/  F2I.FTZ.U32.TRUNC.NTZ R13, R12 ;  /* 0x0000000c000d7305 */ /* 0x0000a2000021f000 */
[----:B------:R-:W-:-:S07]  /*1dd0*/  IADD3 R21, PT, PT, RZ, -R20, RZ ;  /* 0x80000014ff157210 */ /* 0x000fce0007ffe0ff */
[----:B------:R-:W-:Y:S01]  /*1de0*/  @P0 IADD3 R18, PT, PT, R18, 0x1, RZ ;  /* 0x0000000112120810 */ /* 0x000fe20007ffe0ff */
[----:B0-----:R-:W-:-:S03]  /*1df0*/  IMAD.MOV.U32 R12, RZ, RZ, RZ ;  /* 0x000000ffff0c7224 */ /* 0x001fc600078e00ff */
[----:B------:R-:W-:Y:S02]  /*1e00*/  @!P2 IADD3 R18, PT, PT, -R18, RZ, RZ ;  /* 0x000000ff1212a210 */ /* 0x000fe40007ffe1ff */
[----:B------:R-:W-:Y:S01]  /*1e10*/  @!P1 LOP3.LUT R18, RZ, R5, RZ, 0x33, !PT ;  /* 0x00000005ff129212 */ /* 0x000fe200078e33ff */
[----:B--2---:R-:W-:-:S03]  /*1e20*/  IMAD.MOV R23, RZ, RZ, -R13 ;  /* 0x000000ffff177224 */ /* 0x004fc600078e0a0d */
[----:B------:R-:W-:Y:S01]  /*1e30*/  IABS R11, R18 ;  /* 0x00000012000b7213 */ /* 0x000fe20000000000 */
[----:B------:R-:W-:Y:S01]  /*1e40*/  IMAD R19, R23, R16, RZ ;  /* 0x0000001017137224 */ /* 0x000fe200078e02ff */
[C---:B------:R-:W-:Y:S02]  /*1e50*/  ISETP.GE.AND P2, PT, R18.reuse, RZ, PT ;  /* 0x000000ff1200720c */ /* 0x040fe40003f46270 */
[----:B------:R-:W-:Y:S01]  /*1e60*/  IADD3 R18, PT, PT, -R18, RZ, RZ ;  /* 0x000000ff12127210 */ /* 0x000fe20007ffe1ff */
[----:B------:R-:W-:Y:S01]  /*1e70*/  IMAD.HI.U32 R20, R13, R19, R12 ;  /* 0x000000130d147227 */ /* 0x000fe200078e000c */
[----:B------:R-:W-:-:S03]  /*1e80*/  IADD3 R13, PT, PT, RZ, -R22, RZ ;  /* 0x80000016ff0d7210 */ /* 0x000fc60007ffe0ff */
[----:B------:R-:W-:Y:S02]  /*1e90*/  IMAD.MOV.U32 R12, RZ, RZ, R21 ;  /* 0x000000ffff0c7224 */ /* 0x000fe400078e0015 */
[----:B------:R-:W-:-:S04]  /*1ea0*/  IMAD.HI.U32 R10, R10, R11, RZ ;  /* 0x0000000b0a0a7227 */ /* 0x000fc800078e00ff */
[----:B------:R-:W-:Y:S01]  /*1eb0*/  IMAD R10, R10, R12, R11 ;  /* 0x0000000c0a0a7224 */ /* 0x000fe200078e020b */
[----:B------:R-:W-:Y:S01]  /*1ec0*/  LOP3.LUT R11, R14, R9, RZ, 0x3c, !PT ;  /* 0x000000090e0b7212 */ /* 0x000fe200078e3cff */
[----:B------:R-:W-:-:S03]  /*1ed0*/  IMAD.HI.U32 R20, R20, R17, RZ ;  /* 0x0000001114147227 */ /* 0x000fc600078e00ff */
[----:B------:R-:W-:Y:S01]  /*1ee0*/  ISETP.GT.U32.AND P0, PT, R15, R10, PT ;  /* 0x0000000a0f00720c */ /* 0x000fe20003f04070 */
[----:B------:R-:W-:Y:S01]  /*1ef0*/  IMAD R17, R20, R13, R17 ;  /* 0x0000000d14117224 */ /* 0x000fe200078e0211 */
[----:B------:R-:W-:Y:S01]  /*1f00*/  ISETP.GE.AND P4, PT, R11, RZ, PT ;  /* 0x000000ff0b00720c */ /* 0x000fe20003f86270 */
[----:B------:R-:W0:Y:S03]  /*1f10*/  LDC.64 R12, c[0x0][0x390] ;  /* 0x0000e400ff0c7b82 */ /* 0x000e260000000a00 */
[----:B------:R-:W-:-:S07]  /*1f20*/  ISETP.GT.U32.AND P3, PT, R16, R17, PT ;  /* 0x000000111000720c */ /* 0x000fce0003f64070 */
[----:B------:R-:W-:-:S04]  /*1f30*/  @!P0 IADD3 R10, PT, PT, R10, -R15, RZ ;  /* 0x8000000f0a0a8210 */ /* 0x000fc80007ffe0ff */
[----:B------:R-:W-:Y:S02]  /*1f40*/  ISETP.GT.U32.AND P1, PT, R15, R10, PT ;  /* 0x0000000a0f00720c */ /* 0x000fe40003f24070 */
[----:B------:R-:W-:Y:S01]  /*1f50*/  @!P3 IMAD.IADD R17, R17, 0x1, -R16 ;  /* 0x000000011111b824 */ /* 0x000fe200078e0a10 */
[----:B------:R-:W-:-:S04]  /*1f60*/  @!P3 IADD3 R20, PT, PT, R20, 0x1, RZ ;  /* 0x000000011414b810 */ /* 0x000fc80007ffe0ff */
[----:B------:R-:W-:Y:S01]  /*1f70*/  ISETP.GE.U32.AND P0, PT, R17, R16, PT ;  /* 0x000000101100720c */ /* 0x000fe20003f06070 */
[----:B0-----:R-:W-:-:S05]  /*1f80*/  IMAD.WIDE R12, R4, 0x8, R12 ;  /* 0x00000008040c7825 */ /* 0x001fca00078e020c */
[----:B------:R-:W-:Y:S01]  /*1f90*/  @!P1 IMAD.IADD R10, R10, 0x1, -R15 ;  /* 0x000000010a0a9824 */ /* 0x000fe200078e0a0f */
[----:B------:R-:W-:Y:S01]  /*1fa0*/  ISETP.NE.AND P1, PT, R9, RZ, PT ;  /* 0x000000ff0900720c */ /* 0x000fe20003f25270 */
[----:B------:R-:W2:Y:S02]  /*1fb0*/  LDG.E.64 R12, desc[UR8][R12.64] ;  /* 0x000000080c0c7981 */ /* 0x000ea4000c1e1b00 */
[----:B------:R-:W-:Y:S02]  /*1fc0*/  IMAD.MOV.U32 R16, RZ, RZ, R10 ;  /* 0x000000ffff107224 */ /* 0x000fe400078e000a */
[----:B------:R-:W0:Y:S01]  /*1fd0*/  LDC.64 R10, c[0x0][0x398] ;  /* 0x0000e600ff0a7b82 */ /* 0x000e220000000a00 */
[----:B------:R-:W-:Y:S02]  /*1fe0*/  @P0 IADD3 R20, PT, PT, R20, 0x1, RZ ;  /* 0x0000000114140810 */ /* 0x000fe40007ffe0ff */
[----:B------:R-:W-:Y:S02]  /*1ff0*/  @!P2 IADD3 R16, PT, PT, -R16, RZ, RZ ;  /* 0x000000ff1010a210 */ /* 0x000fe40007ffe1ff */
[----:B------:R-:W-:Y:S01]  /*2000*/  @!P5 LOP3.LUT R16, RZ, R6, RZ, 0x33, !PT ;  /* 0x00000006ff10d212 */ /* 0x000fe200078e33ff */
[----:B------:R-:W-:-:S02]  /*2010*/  @!P4 IMAD.MOV R20, RZ, RZ, -R20 ;  /* 0x000000ffff14c224 */ /* 0x000fc400078e0a14 */
[----:B------:R-:W-:Y:S01]  /*2020*/  @!P1 LOP3.LUT R20, RZ, R9, RZ, 0x33, !PT ;  /* 0x00000009ff149212 */ /* 0x000fe200078e33ff */
[----:B------:R-:W-:Y:S02]  /*2030*/  IMAD R9, R5, R18, R14 ;  /* 0x0000001205097224 */ /* 0x000fe400078e020e */
[----:B-1----:R-:W-:Y:S02]  /*2040*/  IMAD R7, R16, UR4, R7 ;  /* 0x0000000410077c24 */ /* 0x002fe4000f8e0207 */
[----:B------:R-:W-:Y:S02]  /*2050*/  IMAD R8, R9, UR5, R8 ;  /* 0x0000000509087c24 */ /* 0x000fe4000f8e0208 */
[----:B------:R-:W-:-:S04]  /*2060*/  IMAD R7, R6, R20, R7 ;  /* 0x0000001406077224 */ /* 0x000fc800078e0207 */
[----:B------:R-:W-:-:S04]  /*2070*/  IMAD R7, R5, R7, R8 ;  /* 0x0000000705077224 */ /* 0x000fc800078e0208 */
[----:B0-----:R-:W-:-:S06]  /*2080*/  IMAD.WIDE R10, R7, 0x8, R10 ;  /* 0x00000008070a7825 */ /* 0x001fcc00078e020a */
[----:B------:R-:W2:Y:S02]  /*2090*/  LDG.E.64 R10, desc[UR8][R10.64] ;  /* 0x000000080a0a7981 */ /* 0x000ea4000c1e1b00 */
[----:B--2---:R-:W-:-:S11]  /*20a0*/  DFMA R24, R12, R10, R24 ;  /* 0x0000000a0c18722b */ /* 0x004fd60000000018 */
.L_x_113:
[----:B------:R-:W-:Y:S05]  /*20b0*/  BSYNC.RECONVERGENT B0 ;  /* 0x0000000000007941 */ /* 0x000fea0003800200 */
.L_x_112:
[----:B------:R-:W0:Y:S01]  /*20c0*/  LDCU UR4, c[0x0][0x3dc] ;  /* 0x00007b80ff0477ac */ /* 0x000e220008000800 */
[----:B------:R-:W1:Y:S01]  /*20d0*/  LDC.64 R4, c[0x0][0x3d0] ;  /* 0x0000f400ff047b82 */ /* 0x000e620000000a00 */
[----:B------:R-:W2:Y:S01]  /*20e0*/  LDCU UR5, c[0x0][0x3e0] ;  /* 0x00007c00ff0577ac */ /* 0x000ea20008000800 */
[----:B0-----:R-:W-:-:S04]  /*20f0*/  IMAD R3, R0, UR4, R3 ;  /* 0x0000000400037c24 */ /* 0x001fc8000f8e0203 */
[----:B--2---:R-:W-:-:S04]  /*2100*/  IMAD R3, R3, UR5, R2 ;  /* 0x0000000503037c24 */ /* 0x004fc8000f8e0202 */
[----:B-1----:R-:W-:-:S05]  /*2110*/  IMAD.WIDE R2, R3, 0x8, R4 ;  /* 0x0000000803027825 */ /* 0x002fca00078e0204 */
[----:B------:R-:W-:Y:S01]  /*2120*/  STG.E.64 desc[UR8][R2.64], R24 ;  /* 0x0000001802007986 */ /* 0x000fe2000c101b08 */
[----:B------:R-:W-:Y:S05]  /*2130*/  EXIT ;  /* 0x000000000000794d */ /* 0x000fea0003800000 */
.L_x_119:
        /* <DEDUP_REMOVED lines=12> */
.L_x_365:


//--------------------- .text._Z16sconv_batch_baseIfEvPKiS1_PKT_S4_iiiiiiiiiS4_PS2_iii --------------------------
	.section	.text._Z16sconv_batch_baseIfEvPKiS1_PKT_S4_iiiiiiiiiS4_PS2_iii,"ax",@progbits
	.align	128
        .global         _Z16sconv_batch_baseIfEvPKiS1_PKT_S4_iiiiiiiiiS4_PS2_iii
        .type           _Z16sconv_batch_baseIfEvPKiS1_PKT_S4_iiiiiiiiiS4_PS2_iii,@function
        .size           _Z16sconv_batch_baseIfEvPKiS1_PKT_S4_iiiiiiiiiS4_PS2_iii,(.L_x_366 - _Z16sconv_batch_baseIfEvPKiS1_PKT_S4_iiiiiiiiiS4_PS2_iii)
        .other          _Z16sconv_batch_baseIfEvPKiS1_PKT_S4_iiiiiiiiiS4_PS2_iii,@"STO_CUDA_ENTRY STV_DEFAULT"
_Z16sconv_batch_baseIfEvPKiS1_PKT_S4_iiiiiiiiiS4_PS2_iii:
.text._Z16sconv_batch_baseIfEvPKiS1_PKT_S4_iiiiiiiiiS4_PS2_iii:
[----:B------:R-:W-:Y:S08]  /*0000*/  LDC R1, c[0x0][0x37c] ;  /* 0x0000df00ff017b82 */ /* 0x000ff00000000800 */
[----:B------:R-:W0:Y:S01]  /*0010*/  LDC R0, c[0x0][0x3d8] ;  /* 0x0000f600ff007b82 */ /* 0x000e220000000800 */
[----:B------:R-:W1:Y:S01]  /*0020*/  S2R R6, SR_TID.Z ;  /* 0x0000000000067919 */ /* 0x000e620000002300 */
[----:B------:R-:W2:Y:S01]  /*0030*/  LDCU UR7, c[0x0][0x3e0] ;  /* 0x00007c00ff0777ac */ /* 0x000ea20008000800 */
[----:B------:R-:W3:Y:S01]  /*0040*/  S2R R7, SR_TID.X ;  /* 0x0000000000077919 */ /* 0x000ee20000002100 */
[----:B------:R-:W4:Y:S04]  /*0050*/  LDCU UR10, c[0x0][0x3dc] ;  /* 0x00007b80ff0a77ac */ /* 0x000f280008000800 */
[----:B------:R-:W5:Y:S08]  /*0060*/  LDC R11, c[0x0][0x364] ;  /* 0x0000d900ff0b7b82 */ /* 0x000f700000000800 */
[----:B------:R-:W3:Y:S01]  /*0070*/  LDC R10, c[0x0][0x360] ;  /* 0x0000d800ff0a7b82 */ /* 0x000ee20000000800 */
[----:B0-----:R-:W-:-:S07]  /*0080*/  IABS R9, R0 ;  /* 0x0000000000097213 */ /* 0x001fce0000000000 */
[----:B------:R-:W1:Y:S01]  /*0090*/  S2UR UR4, SR_CTAID.Z ;  /* 0x00000000000479c3 */ /* 0x000e620000002700 */
[----:B------:R-:W-:Y:S01]  /*00a0*/  ISETP.NE.AND P3, PT, R0, RZ, PT ;  /* 0x000000ff0000720c */ /* 0x000fe20003f65270 */
[----:B------:R-:W0:Y:S06]  /*00b0*/  I2F.RP R4, R9 ;  /* 0x0000000900047306 */ /* 0x000e2c0000209400 */
[----:B------:R-:W1:Y:S08]  /*00c0*/  LDC R5, c[0x0][0x368] ;  /* 0x0000da00ff057b82 */ /* 0x000e700000000800 */
[----:B------:R-:W3:Y:S01]  /*00d0*/  S2UR UR5, SR_CTAID.X ;  /* 0x00000000000579c3 */ /* 0x000ee20000002500 */
[----:B0-----:R-:W0:Y:S01]  /*00e0*/  MUFU.RCP R4, R4 ;  /* 0x0000000400047308 */ /* 0x001e220000001000 */
[----:B-1----:R-:W-:-:S06]  /*00f0*/  IMAD R5, R5, UR4, R6 ;  /* 0x0000000405057c24 */ /* 0x002fcc000f8e0206 */
[----:B------:R-:W5:Y:S01]  /*0100*/  S2UR UR4, SR_CTAID.Y ;  /* 0x00000000000479c3 */ /* 0x000f620000002600 */
[----:B0-----:R-:W-:Y:S02]  /*0110*/  VIADD R2, R4, 0xffffffe ;  /* 0x0ffffffe04027836 */ /* 0x001fe40000000000 */
[----:B------:R-:W5:Y:S01]  /*0120*/  S2R R4, SR_TID.Y ;  /* 0x0000000000047919 */ /* 0x000f620000002200 */
[----:B------:R-:W-:Y:S01]  /*0130*/  IABS R6, R5 ;  /* 0x0000000500067213 */ /* 0x000fe20000000000 */
[----:B------:R0:W1:Y:S01]  /*0140*/  F2I.FTZ.U32.TRUNC.NTZ R3, R2 ;  /* 0x0000000200037305 */ /* 0x000062000021f000 */
[----:B---3--:R-:W-:-:S05]  /*0150*/  IMAD R10, R10, UR5, R7 ;  /* 0x000000050a0a7c24 */ /* 0x008fca000f8e0207 */
[----:B--2---:R-:W-:Y:S01]  /*0160*/  ISETP.GE.AND P0, PT, R10, UR7, PT ;  /* 0x000000070a007c0c */ /* 0x004fe2000bf06270 */
[----:B0-----:R-:W-:Y:S02]  /*0170*/  IMAD.MOV.U32 R2, RZ, RZ, RZ ;  /* 0x000000ffff027224 */ /* 0x001fe400078e00ff */
[----:B-1----:R-:W-:-:S04]  /*0180*/  IMAD.MOV R8, RZ, RZ, -R3 ;  /* 0x000000ffff087224 */ /* 0x002fc800078e0a03 */
[----:B------:R-:W-:-:S04]  /*0190*/  IMAD R13, R8, R9, RZ ;  /* 0x00000009080d7224 */ /* 0x000fc800078e02ff */
[----:B------:R-:W-:-:S06]  /*01a0*/  IMAD.HI.U32 R3, R3, R13, R2 ;  /* 0x0000000d03037227 */ /* 0x000fcc00078e0002 */
[----:B------:R-:W-:Y:S01]  /*01b0*/  IMAD.HI.U32 R13, R3, R6, RZ ;  /* 0x00000006030d7227 */ /* 0x000fe200078e00ff */
[----:B------:R-:W-:-:S03]  /*01c0*/  LOP3.LUT R3, R5, R0, RZ, 0x3c, !PT ;  /* 0x0000000005037212 */ /* 0x000fc600078e3cff */
[----:B------:R-:W-:Y:S01]  /*01d0*/  IMAD.MOV R2, RZ, RZ, -R13 ;  /* 0x000000ffff027224 */ /* 0x000fe200078e0a0d */
[----:B------:R-:W-:Y:S01]  /*01e0*/  ISETP.GE.AND P4, PT, R3, RZ, PT ;  /* 0x000000ff0300720c */ /* 0x000fe20003f86270 */
[----:B-----5:R-:W-:Y:S02]  /*01f0*/  IMAD R11, R11, UR4, R4 ;  /* 0x000000040b0b7c24 */ /* 0x020fe4000f8e0204 */
[----:B------:R-:W-:-:S03]  /*0200*/  IMAD R2, R9, R2, R6 ;  /* 0x0000000209027224 */ /* 0x000fc600078e0206 */
[----:B----4-:R-:W-:Y:S02]  /*0210*/  ISETP.GE.OR P0, PT, R11, UR10, P0 ;  /* 0x0000000a0b007c0c */ /* 0x010fe40008706670 */
[----:B------:R-:W-:-:S13]  /*0220*/  ISETP.GT.U32.AND P1, PT, R9, R2, PT ;  /* 0x000000020900720c */ /* 0x000fda0003f24070 */
        /* <DEDUP_REMOVED lines=20> */
[----:B------:R-:W-:-:S03]  /*0370*/  IMAD.MOV.U32 R22, RZ, RZ, RZ ;  /* 0x000000ffff167224 */ /* 0x000fc600078e00ff */
[----:B------:R-:W-:Y:S01]  /*0380*/  IMAD R4, R4, UR4, RZ ;  /* 0x0000000404047c24 */ /* 0x000fe2000f8e02ff */
[----:B----4-:R-:W-:-:S13]  /*0390*/  ISETP.GE.AND P0, PT, R15, R6, PT ;  /* 0x000000060f00720c */ /* 0x010fda0003f06270 */
[----:B---3--:R-:W-:Y:S05]  /*03a0*/  @P0 BRA `(.L_x_121) ;  /* 0x0000000800d80947 */ /* 0x008fea0003800000 */
[----:B------:R-:W0:Y:S01]  /*03b0*/  LDCU UR4, c[0x0][0x3b8] ;  /* 0x00007700ff0477ac */ /* 0x000e220008000800 */
[C---:B------:R-:W-:Y:S01]  /*03c0*/  VIADDMNMX R2, R15.reuse, 0x1, R6, !PT ;  /* 0x000000010f027846 */ /* 0x040fe20007800106 */
[----:B------:R-:W-:Y:S01]  /*03d0*/  BSSY.RECONVERGENT B1, `(.L_x_122) ;  /* 0x000005b000017945 */ /* 0x000fe20003800200 */
[----:B------:R-:W-:Y:S01]  /*03e0*/  IMAD.MOV.U32 R22, RZ, RZ, RZ ;  /* 0x000000ffff167224 */ /* 0x000fe200078e00ff */
[----:B------:R-:W1:Y:S02]  /*03f0*/  LDCU UR5, c[0x0][0x3a0] ;  /* 0x00007400ff0577ac */ /* 0x000e640008000800 */
[----:B------:R-:W-:Y:S02]  /*0400*/  IMAD.IADD R5, R15, 0x1, -R2 ;  /* 0x000000010f057824 */ /* 0x000fe400078e0a02 */
[----:B------:R-:W-:-:S03]  /*0410*/  IMAD.IADD R16, R2, 0x1, -R15 ;  /* 0x0000000102107824 */ /* 0x000fc600078e0a0f */
[----:B------:R-:W-:Y:S02]  /*0420*/  ISETP.GT.U32.AND P1, PT, R5, -0x8, PT ;  /* 0xfffffff80500780c */ /* 0x000fe40003f24070 */
[----:B------:R-:W-:Y:S02]  /*0430*/  LOP3.LUT R19, R16, 0x7, RZ, 0xc0, !PT ;  /* 0x0000000710137812 */ /* 0x000fe400078ec0ff */
[----:B------:R-:W-:Y:S02]  /*0440*/  SHF.R.S32.HI R5, RZ, 0x1f, R4 ;  /* 0x0000001fff057819 */ /* 0x000fe40000011404 */
[----:B------:R-:W-:Y:S01]  /*0450*/  ISETP.NE.AND P0, PT, R19, RZ, PT ;  /* 0x000000ff1300720c */ /* 0x000fe20003f05270 */
[----:B0-----:R-:W-:Y:S02]  /*0460*/  IMAD R3, R10, UR4, RZ ;  /* 0x000000040a037c24 */ /* 0x001fe4000f8e02ff */
[----:B-1----:R-:W-:-:S03]  /*0470*/  IMAD R2, R13, UR5, RZ ;  /* 0x000000050d027c24 */ /* 0x002fc6000f8e02ff */
[----:B------:R-:W-:Y:S02]  /*0480*/  SHF.R.S32.HI R18, RZ, 0x1f, R3 ;  /* 0x0000001fff127819 */ /* 0x000fe40000011403 */
[----:B------:R-:W-:Y:S02]  /*0490*/  IADD3 R17, P2, P3, R2, R3, R4 ;  /* 0x0000000302117210 */ /* 0x000fe40007b5e004 */
[----:B------:R-:W-:-:S04]  /*04a0*/  SHF.R.S32.HI R2, RZ, 0x1f, R2 ;  /* 0x0000001fff027819 */ /* 0x000fc80000011402 */
[----:B------:R-:W-:Y:S01]  /*04b0*/  IADD3.X R18, PT, PT, R2, R18, R5, P2, P3 ;  /* 0x0000001202127210 */ /* 0x000fe200017e6405 */
[----:B------:R-:W-:Y:S06]  /*04c0*/  @P1 BRA `(.L_x_123) ;  /* 0x00000004002c1947 */ /* 0x000fec0003800000 */
[----:B------:R-:W-:Y:S01]  /*04d0*/  LOP3.LUT R14, R16, 0xfffffff8, RZ, 0xc0, !PT ;  /* 0xfffffff8100e7812 */ /* 0x000fe200078ec0ff */
[----:B------:R-:W-:-:S04]  /*04e0*/  IMAD.MOV.U32 R22, RZ, RZ, RZ ;  /* 0x000000ffff167224 */ /* 0x000fc800078e00ff */
[----:B------:R-:W-:-:S07]  /*04f0*/  IMAD.MOV R14, RZ, RZ, -R14 ;  /* 0x000000ffff0e7224 */ /* 0x000fce00078e0a0e */
.L_x_124:
[----:B------:R-:W0:Y:S08]  /*0500*/  LDC.64 R4, c[0x0][0x388] ;  /* 0x0000e200ff047b82 */ /* 0x000e300000000a00 */
[----:B------:R-:W1:Y:S01]  /*0510*/  LDC.64 R2, c[0x0][0x390] ;  /* 0x0000e400ff027b82 */ /* 0x000e620000000a00 */
[----:B0-----:R-:W-:-:S05]  /*0520*/  IMAD.WIDE R4, R15, 0x4, R4 ;  /* 0x000000040f047825 */ /* 0x001fca00078e0204 */
[----:B------:R-:W2:Y:S04]  /*0530*/  LDG.E R6, desc[UR8][R4.64] ;  /* 0x0000000804067981 */ /* 0x000ea8000c1e1900 */
[----:B------:R-:W3:Y:S04]  /*0540*/  LDG.E R7, desc[UR8][R4.64+0x4] ;  /* 0x0000040804077981 */ /* 0x000ee8000c1e1900 */
[----:B------:R-:W4:Y:S01]  /*0550*/  LDG.E R20, desc[UR8][R4.64+0x8] ;  /* 0x0000080804147981 */ /* 0x000f22000c1e1900 */
[----:B-1----:R-:W-:-:S03]  /*0560*/  IMAD.WIDE R2, R15, 0x4, R2 ;  /* 0x000000040f027825 */ /* 0x002fc600078e0202 */
[----:B------:R-:W5:Y:S04]  /*0570*/  LDG.E R28, desc[UR8][R4.64+0xc] ;  /* 0x00000c08041c7981 */ /* 0x000f68000c1e1900 */
[----:B------:R-:W5:Y:S04]  /*0580*/  LDG.E R27, desc[UR8][R2.64] ;  /* 0x00000008021b7981 */ /* 0x000f68000c1e1900 */
[----:B------:R-:W5:Y:S04]  /*0590*/  LDG.E R29, desc[UR8][R2.64+0x4] ;  /* 0x00000408021d7981 */ /* 0x000f68000c1e1900 */
[----:B------:R-:W5:Y:S01]  /*05a0*/  LDG.E R23, desc[UR8][R4.64+0x1c] ;  /* 0x00001c0804177981 */ /* 0x000f62000c1e1900 */
[----:B--2---:R-:W-:-:S02]  /*05b0*/  IADD3 R21, P1, PT, R6, R17, RZ ;  /* 0x0000001106157210 */ /* 0x004fc40007f3e0ff */
[----:B---3--:R-:W-:Y:S02]  /*05c0*/  IADD3 R9, P2, PT, R7, R17, RZ ;  /* 0x0000001107097210 */ /* 0x008fe40007f5e0ff */
[-C--:B------:R-:W-:Y:S02]  /*05d0*/  LEA.HI.X.SX32 R26, R6, R18.reuse, 0x1, P1 ;  /* 0x00000012061a7211 */ /* 0x080fe400008f0eff */
[----:B------:R-:W-:Y:S02]  /*05e0*/  LEA R6, P1, R21, UR12, 0x2 ;  /* 0x0000000c15067c11 */ /* 0x000fe4000f8210ff */
[----:B------:R-:W-:Y:S02]  /*05f0*/  LEA.HI.X.SX32 R24, R7, R18, 0x1, P2 ;  /* 0x0000001207187211 */ /* 0x000fe400010f0eff */
[----:B------:R-:W-:Y:S02]  /*0600*/  LEA R8, P2, R9, UR12, 0x2 ;  /* 0x0000000c09087c11 */ /* 0x000fe4000f8410ff */
[----:B------:R-:W-:-:S02]  /*0610*/  LEA.HI.X R7, R21, UR13, R26, 0x2, P1 ;  /* 0x0000000d15077c11 */ /* 0x000fc400088f141a */
[CC--:B----4-:R-:W-:Y:S02]  /*0620*/  IADD3 R21, P1, PT, R20.reuse, R17.reuse, RZ ;  /* 0x0000001114157210 */ /* 0x0d0fe40007f3e0ff */
[----:B------:R-:W-:Y:S01]  /*0630*/  LEA.HI.X R9, R9, UR13, R24, 0x2, P2 ;  /* 0x0000000d09097c11 */ /* 0x000fe200090f1418 */
[----:B------:R-:W2:Y:S01]  /*0640*/  LDG.E R25, desc[UR8][R6.64] ;  /* 0x0000000806197981 */ /* 0x000ea2000c1e1900 */
[----:B------:R-:W-:Y:S02]  /*0650*/  LEA.HI.X.SX32 R26, R20, R18, 0x1, P1 ;  /* 0x00000012141a7211 */ /* 0x000fe400008f0eff */
[C---:B------:R-:W-:Y:S01]  /*0660*/  LEA R20, P1, R21.reuse, UR12, 0x2 ;  /* 0x0000000c15147c11 */ /* 0x040fe2000f8210ff */
[----:B------:R5:W3:Y:S03]  /*0670*/  LDG.E R8, desc[UR8][R8.64] ;  /* 0x0000000808087981 */ /* 0x000ae6000c1e1900 */
[----:B------:R-:W-:Y:S01]  /*0680*/  LEA.HI.X R21, R21, UR13, R26, 0x2, P1 ;  /* 0x0000000d15157c11 */ /* 0x000fe200088f141a */
[----:B------:R-:W4:Y:S04]  /*0690*/  LDG.E R24, desc[UR8][R4.64+0x10] ;  /* 0x0000100804187981 */ /* 0x000f28000c1e1900 */
[----:B------:R-:W4:Y:S04]  /*06a0*/  LDG.E R26, desc[UR8][R2.64+0x8] ;  /* 0x00000808021a7981 */ /* 0x000f28000c1e1900 */
[----:B------:R0:W4:Y:S04]  /*06b0*/  LDG.E R21, desc[UR8][R20.64] ;  /* 0x0000000814157981 */ /* 0x000128000c1e1900 */
[----:B------:R-:W4:Y:S04]  /*06c0*/  LDG.E R7, desc[UR8][R4.64+0x14] ;  /* 0x0000140804077981 */ /* 0x000f28000c1e1900 */
[----:B------:R1:W4:Y:S01]  /*06d0*/  LDG.E R6, desc[UR8][R4.64+0x18] ;  /* 0x0000180804067981 */ /* 0x000322000c1e1900 */
[----:B-----5:R-:W-:-:S04]  /*06e0*/  IADD3 R9, P1, PT, R28, R17, RZ ;  /* 0x000000111c097210 */ /* 0x020fc80007f3e0ff */
[----:B------:R-:W-:Y:S01]  /*06f0*/  LEA.HI.X.SX32 R28, R28, R18, 0x1, P1 ;  /* 0x000000121c1c7211 */ /* 0x000fe200008f0eff */
[----:B--2---:R-:W-:Y:S02]  /*0700*/  FFMA R22, R27, R25, R22 ;  /* 0x000000191b167223 */ /* 0x004fe40000000016 */
[----:B------:R-:W2:Y:S02]  /*0710*/  LDG.E R27, desc[UR8][R2.64+0xc] ;  /* 0x00000c08021b7981 */ /* 0x000ea4000c1e1900 */
[----:B---3--:R-:W-:Y:S01]  /*0720*/  FFMA R29, R29, R8, R22 ;  /* 0x000000081d1d7223 */ /* 0x008fe20000000016 */
[C---:B------:R-:W-:Y:S02]  /*0730*/  LEA R8, P1, R9.reuse, UR12, 0x2 ;  /* 0x0000000c09087c11 */ /* 0x040fe4000f8210ff */
[----:B----4-:R-:W-:Y:S02]  /*0740*/  IADD3 R22, P2, PT, R24, R17, RZ ;  /* 0x0000001118167210 */ /* 0x010fe40007f5e0ff */
[----:B------:R-:W-:-:S02]  /*0750*/  LEA.HI.X R9, R9, UR13, R28, 0x2, P1 ;  /* 0x0000000d09097c11 */ /* 0x000fc400088f141c */
[----:B------:R-:W-:Y:S02]  /*0760*/  LEA.HI.X.SX32 R25, R24, R18, 0x1, P2 ;  /* 0x0000001218197211 */ /* 0x000fe400010f0eff */
[----:B0-----:R-:W-:Y:S01]  /*0770*/  LEA R20, P1, R22, UR12, 0x2 ;  /* 0x0000000c16147c11 */ /* 0x001fe2000f8210ff */
[----:B------:R-:W-:-:S03]  /*0780*/  FFMA R26, R26, R21, R29 ;  /* 0x000000151a1a7223 */ /* 0x000fc6000000001d */
[----:B------:R-:W-:Y:S01]  /*0790*/  LEA.HI.X R21, R22, UR13, R25, 0x2, P1 ;  /* 0x0000000d16157c11 */ /* 0x000fe200088f1419 */
[----:B------:R-:W3:Y:S01]  /*07a0*/  LDG.E R29, desc[UR8][R2.64+0x10] ;  /* 0x00001008021d7981 */ /* 0x000ee2000c1e1900 */
[----:B-1----:R-:W-:-:S03]  /*07b0*/  IADD3 R5, P1, PT, R7, R17, RZ ;  /* 0x0000001107057210 */ /* 0x002fc60007f3e0ff */
[----:B------:R0:W2:Y:S01]  /*07c0*/  LDG.E R25, desc[UR8][R8.64] ;  /* 0x0000000808197981 */ /* 0x0000a2000c1e1900 */
[CC--:B------:R-:W-:Y:S02]  /*07d0*/  IADD3 R24, P2, PT, R6.reuse, R17.reuse, RZ ;  /* 0x0000001106187210 */ /* 0x0c0fe40007f5e0ff */
[-C--:B------:R-:W-:Y:S01]  /*07e0*/  LEA.HI.X.SX32 R28, R7, R18.reuse, 0x1, P1 ;  /* 0x00000012071c7211 */ /* 0x080fe200008f0eff */
[----:B------:R-:W3:Y:S01]  /*07f0*/  LDG.E R20, desc[UR8][R20.64] ;  /* 0x0000000814147981 */ /* 0x000ee2000c1e1900 */
[----:B------:R-:W-:Y:S02]  /*0800*/  LEA R4, P1, R5, UR12, 0x2 ;  /* 0x0000000c05047c11 */ /* 0x000fe4000f8210ff */
[----:B------:R-:W-:Y:S02]  /*0810*/  LEA.HI.X.SX32 R7, R6, R18, 0x1, P2 ;  /* 0x0000001206077211 */ /* 0x000fe400010f0eff */
[----:B------:R-:W-:Y:S02]  /*0820*/  IADD3 R22, P3, PT, R23, R17, RZ ;  /* 0x0000001117167210 */ /* 0x000fe40007f7e0ff */
[----:B------:R-:W-:-:S02]  /*0830*/  LEA R6, P2, R24, UR12, 0x2 ;  /* 0x0000000c18067c11 */ /* 0x000fc4000f8410ff */
[----:B------:R-:W-:Y:S01]  /*0840*/  LEA.HI.X R5, R5, UR13, R28, 0x2, P1 ;  /* 0x0000000d05057c11 */ /* 0x000fe200088f141c */
[----:B------:R-:W4:Y:S01]  /*0850*/  LDG.E R21, desc[UR8][R2.64+0x14] ;  /* 0x0000140802157981 */ /* 0x000f22000c1e1900 */
[----:B------:R-:W-:Y:S02]  /*0860*/  LEA.HI.X.SX32 R23, R23, R18, 0x1, P3 ;  /* 0x0000001217177211 */ /* 0x000fe400018f0eff */
[----:B0-----:R-:W-:Y:S01]  /*0870*/  LEA R8, P1, R22, UR12, 0x2 ;  /* 0x0000000c16087c11 */ /* 0x001fe2000f8210ff */
[----:B------:R-:W4:Y:S01]  /*0880*/  LDG.E R4, desc[UR8][R4.64] ;  /* 0x0000000804047981 */ /* 0x000f22000c1e1900 */
[----:B------:R-:W-:Y:S02]  /*0890*/  LEA.HI.X R7, R24, UR13, R7, 0x2, P2 ;  /* 0x0000000d18077c11 */ /* 0x000fe400090f1407 */
[----:B------:R-:W-:Y:S02]  /*08a0*/  LEA.HI.X R9, R22, UR13, R23, 0x2, P1 ;  /* 0x0000000d16097c11 */ /* 0x000fe400088f1417 */
[----:B------:R-:W5:Y:S04]  /*08b0*/  LDG.E R23, desc[UR8][R2.64+0x18] ;  /* 0x0000180802177981 */ /* 0x000f68000c1e1900 */
[----:B------:R-:W5:Y:S04]  /*08c0*/  LDG.E R6, desc[UR8][R6.64] ;  /* 0x0000000806067981 */ /* 0x000f68000c1e1900 */
[----:B------:R-:W5:Y:S04]  /*08d0*/  LDG.E R22, desc[UR8][R2.64+0x1c] ;  /* 0x00001c0802167981 */ /* 0x000f68000c1e1900 */
[----:B------:R-:W5:Y:S01]  /*08e0*/  LDG.E R9, desc[UR8][R8.64] ;  /* 0x0000000808097981 */ /* 0x000f62000c1e1900 */
[----:B------:R-:W-:-:S05]  /*08f0*/  VIADD R14, R14, 0x8 ;  /* 0x000000080e0e7836 */ /* 0x000fca0000000000 */
[----:B------:R-:W-:Y:S01]  /*0900*/  ISETP.NE.AND P1, PT, R14, RZ, PT ;  /* 0x000000ff0e00720c */ /* 0x000fe20003f25270 */
[----:B------:R-:W-:Y:S02]  /*0910*/  VIADD R15, R15, 0x8 ;  /* 0x000000080f0f7836 */ /* 0x000fe40000000000 */
[----:B--2---:R-:W-:-:S04]  /*0920*/  FFMA R26, R27, R25, R26 ;  /* 0x000000191b1a7223 */ /* 0x004fc8000000001a */
[----:B---3--:R-:W-:-:S04]  /*0930*/  FFMA R20, R29, R20, R26 ;  /* 0x000000141d147223 */ /* 0x008fc8000000001a */
[----:B----4-:R-:W-:-:S04]  /*0940*/  FFMA R20, R21, R4, R20 ;  /* 0x0000000415147223 */ /* 0x010fc80000000014 */
[----:B-----5:R-:W-:-:S04]  /*0950*/  FFMA R20, R23, R6, R20 ;  /* 0x0000000617147223 */ /* 0x020fc80000000014 */
[----:B------:R-:W-:Y:S01]  /*0960*/  FFMA R22, R22, R9, R20 ;  /* 0x0000000916167223 */ /* 0x000fe20000000014 */
[----:B------:R-:W-:Y:S06]  /*0970*/  @P1 BRA `(.L_x_124) ;  /* 0xfffffff800e01947 */ /* 0x000fec000383ffff */
.L_x_123:
[----:B------:R-:W-:Y:S05]  /*0980*/  BSYNC.RECONVERGENT B1 ;  /* 0x0000000000017941 */ /* 0x000fea0003800200 */
.L_x_122:
        /* <DEDUP_REMOVED lines=12> */
[----:B------:R-:W5:Y:S04]  /*0a50*/  LDG.E R20, desc[UR8][R4.64+0x8] ;  /* 0x0000080804147981 */ /* 0x000f68000c1e1900 */
[----:B------:R0:W5:Y:S01]  /*0a60*/  LDG.E R14, desc[UR8][R4.64+0xc] ;  /* 0x00000c08040e7981 */ /* 0x000162000c1e1900 */
[----:B--2---:R-:W-:-:S05]  /*0a70*/  IMAD.WIDE R2, R15, 0x4, R2 ;  /* 0x000000040f027825 */ /* 0x004fca00078e0202 */
[----:B------:R-:W2:Y:S01]  /*0a80*/  LDG.E R25, desc[UR8][R2.64+0xc] ;  /* 0x00000c0802197981 */ /* 0x000ea2000c1e1900 */
[----:B---3--:R-:W-:-:S04]  /*0a90*/  IADD3 R9, P1, PT, R6, R17, RZ ;  /* 0x0000001106097210 */ /* 0x008fc80007f3e0ff */
[-C--:B------:R-:W-:Y:S02]  /*0aa0*/  LEA.HI.X.SX32 R6, R6, R18.reuse, 0x1, P1 ;  /* 0x0000001206067211 */ /* 0x080fe400008f0eff */
[----:B-1----:R-:W-:Y:S02]  /*0ab0*/  LEA R8, P1, R9, UR4, 0x2 ;  /* 0x0000000409087c11 */ /* 0x002fe4000f8210ff */
[-C--:B----4-:R-:W-:Y:S02]  /*0ac0*/  IADD3 R7, P2, PT, R21, R17.reuse, RZ ;  /* 0x0000001115077210 */ /* 0x090fe40007f5e0ff */
[----:B-----5:R-:W-:Y:S02]  /*0ad0*/  IADD3 R19, P3, PT, R20, R17, RZ ;  /* 0x0000001114137210 */ /* 0x020fe40007f7e0ff */
[----:B------:R-:W-:Y:S02]  /*0ae0*/  LEA.HI.X R9, R9, UR5, R6, 0x2, P1 ;  /* 0x0000000509097c11 */ /* 0x000fe400088f1406 */
[----:B------:R-:W-:-:S02]  /*0af0*/  LEA.HI.X.SX32 R24, R21, R18, 0x1, P2 ;  /* 0x0000001215187211 */ /* 0x000fc400010f0eff */
[----:B------:R-:W-:Y:S02]  /*0b00*/  LEA R6, P1, R7, UR4, 0x2 ;  /* 0x0000000407067c11 */ /* 0x000fe4000f8210ff */
[----:B------:R-:W-:Y:S01]  /*0b10*/  LEA.HI.X.SX32 R20, R20, R18, 0x1, P3 ;  /* 0x0000001214147211 */ /* 0x000fe200018f0eff */
[----:B------:R-:W3:Y:S01]  /*0b20*/  LDG.E R9, desc[UR8][R8.64] ;  /* 0x0000000808097981 */ /* 0x000ee2000c1e1900 */
[----:B0-----:R-:W-:Y:S02]  /*0b30*/  LEA R4, P2, R19, UR4, 0x2 ;  /* 0x0000000413047c11 */ /* 0x001fe4000f8410ff */
[----:B------:R-:W-:Y:S02]  /*0b40*/  IADD3 R21, P3, PT, R14, R17, RZ ;  /* 0x000000110e157210 */ /* 0x000fe40007f7e0ff */
[----:B------:R-:W-:Y:S02]  /*0b50*/  LEA.HI.X R7, R7, UR5, R24, 0x2, P1 ;  /* 0x0000000507077c11 */ /* 0x000fe400088f1418 */
[----:B------:R-:W-:-:S02]  /*0b60*/  LEA.HI.X R5, R19, UR5, R20, 0x2, P2 ;  /* 0x0000000513057c11 */ /* 0x000fc400090f1414 */
[----:B------:R-:W3:Y:S01]  /*0b70*/  LDG.E R19, desc[UR8][R2.64] ;  /* 0x0000000802137981 */ /* 0x000ee2000c1e1900 */
[----:B------:R-:W-:Y:S02]  /*0b80*/  LEA.HI.X.SX32 R24, R14, R18, 0x1, P3 ;  /* 0x000000120e187211 */ /* 0x000fe400018f0eff */
[C---:B------:R-:W-:Y:S01]  /*0b90*/  LEA R20, P1, R21.reuse, UR4, 0x2 ;  /* 0x0000000415147c11 */ /* 0x040fe2000f8210ff */
[----:B------:R-:W4:Y:S04]  /*0ba0*/  LDG.E R6, desc[UR8][R6.64] ;  /* 0x0000000806067981 */ /* 0x000f28000c1e1900 */
[----:B------:R-:W4:Y:S01]  /*0bb0*/  LDG.E R14, desc[UR8][R2.64+0x4] ;  /* 0x00000408020e7981 */ /* 0x000f22000c1e1900 */
[----:B------:R-:W-:-:S03]  /*0bc0*/  LEA.HI.X R21, R21, UR5, R24, 0x2, P1 ;  /* 0x0000000515157c11 */ /* 0x000fc600088f1418 */
[----:B------:R-:W5:Y:S04]  /*0bd0*/  LDG.E R4, desc[UR8][R4.64] ;  /* 0x0000000804047981 */ /* 0x000f68000c1e1900 */
[----:B------:R-:W5:Y:S04]  /*0be0*/  LDG.E R8, desc[UR8][R2.64+0x8] ;  /* 0x0000080802087981 */ /* 0x000f68000c1e1900 */
[----:B------:R-:W2:Y:S01]  /*0bf0*/  LDG.E R20, desc[UR8][R20.64] ;  /* 0x0000000814147981 */ /* 0x000ea2000c1e1900 */
[----:B------:R-:W-:Y:S02]  /*0c00*/  VIADD R15, R15, 0x4 ;  /* 0x000000040f0f7836 */ /* 0x000fe40000000000 */
[----:B---3--:R-:W-:-:S04]  /*0c10*/  FFMA R9, R19, R9, R22 ;  /* 0x0000000913097223 */ /* 0x008fc80000000016 */
[----:B----4-:R-:W-:-:S04]  /*0c20*/  FFMA R9, R14, R6, R9 ;  /* 0x000000060e097223 */ /* 0x010fc80000000009 */
[----:B-----5:R-:W-:-:S04]  /*0c30*/  FFMA R8, R8, R4, R9 ;  /* 0x0000000408087223 */ /* 0x020fc80000000009 */
[----:B--2---:R-:W-:-:S07]  /*0c40*/  FFMA R22, R25, R20, R8 ;  /* 0x0000001419167223 */ /* 0x004fce0000000008 */
.L_x_126:
[----:B------:R-:W-:Y:S05]  /*0c50*/  BSYNC.RECONVERGENT B1 ;  /* 0x0000000000017941 */ /* 0x000fea0003800200 */
.L_x_125:
        /* <DEDUP_REMOVED lines=12> */
[----:B--2---:R-:W-:-:S05]  /*0d20*/  IMAD.WIDE R4, R15, 0x4, R4 ;  /* 0x000000040f047825 */ /* 0x004fca00078e0204 */
[----:B------:R-:W2:Y:S04]  /*0d30*/  LDG.E R9, desc[UR8][R4.64] ;  /* 0x0000000804097981 */ /* 0x000ea8000c1e1900 */
[----:B------:R-:W5:Y:S01]  /*0d40*/  LDG.E R8, desc[UR8][R4.64+0x4] ;  /* 0x0000040804087981 */ /* 0x000f62000c1e1900 */
[-C--:B---3--:R-:W-:Y:S02]  /*0d50*/  IADD3 R3, P1, PT, R2, R17.reuse, RZ ;  /* 0x0000001102037210 */ /* 0x088fe40007f3e0ff */
[----:B----4-:R-:W-:Y:S02]  /*0d60*/  IADD3 R7, P2, PT, R6, R17, RZ ;  /* 0x0000001106077210 */ /* 0x010fe40007f5e0ff */
[----:B------:R-:W-:Y:S02]  /*0d70*/  LEA.HI.X.SX32 R14, R2, R18, 0x1, P1 ;  /* 0x00000012020e7211 */ /* 0x000fe400008f0eff */
[----:B-1----:R-:W-:-:S02]  /*0d80*/  LEA R2, P1, R3, UR4, 0x2 ;  /* 0x0000000403027c11 */ /* 0x002fc4000f8210ff */
[----:B------:R-:W-:Y:S02]  /*0d90*/  LEA.HI.X.SX32 R16, R6, R18, 0x1, P2 ;  /* 0x0000001206107211 */ /* 0x000fe400010f0eff */
[----:B------:R-:W-:Y:S02]  /*0da0*/  LEA R6, P2, R7, UR4, 0x2 ;  /* 0x0000000407067c11 */ /* 0x000fe4000f8410ff */
[----:B------:R-:W-:Y:S02]  /*0db0*/  LEA.HI.X R3, R3, UR5, R14, 0x2, P1 ;  /* 0x0000000503037c11 */ /* 0x000fe400088f140e */
[----:B------:R-:W-:-:S03]  /*0dc0*/  LEA.HI.X R7, R7, UR5, R16, 0x2, P2 ;  /* 0x0000000507077c11 */ /* 0x000fc600090f1410 */
[----:B------:R-:W2:Y:S04]  /*0dd0*/  LDG.E R2, desc[UR8][R2.64] ;  /* 0x0000000802027981 */ /* 0x000ea8000c1e1900 */
[----:B------:R-:W5:Y:S01]  /*0de0*/  LDG.E R6, desc[UR8][R6.64] ;  /* 0x0000000806067981 */ /* 0x000f62000c1e1900 */
[----:B------:R-:W-:Y:S02]  /*0df0*/  VIADD R15, R15, 0x2 ;  /* 0x000000020f0f7836 */ /* 0x000fe40000000000 */
[----:B--2---:R-:W-:-:S04]  /*0e00*/  FFMA R9, R9, R2, R22 ;  /* 0x0000000209097223 */ /* 0x004fc80000000016 */
[----:B-----5:R-:W-:-:S07]  /*0e10*/  FFMA R22, R8, R6, R9 ;  /* 0x0000000608167223 */ /* 0x020fce0000000009 */
.L_x_128:
[----:B------:R-:W-:Y:S05]  /*0e20*/  BSYNC.RECONVERGENT B1 ;  /* 0x0000000000017941 */ /* 0x000fea0003800200 */
.L_x_127:
[----:B------:R-:W-:Y:S05]  /*0e30*/  @P0 BRA `(.L_x_121) ;  /* 0x0000000000340947 */ /* 0x000fea0003800000 */
[----:B------:R-:W0:Y:S01]  /*0e40*/  LDC.64 R4, c[0x0][0x388] ;  /* 0x0000e200ff047b82 */ /* 0x000e220000000a00 */
[----:B------:R-:W1:Y:S07]  /*0e50*/  LDCU.64 UR4, c[0x0][0x398] ;  /* 0x00007300ff0477ac */ /* 0x000e6e0008000a00 */
[----:B------:R-:W2:Y:S01]  /*0e60*/  LDC.64 R2, c[0x0][0x390] ;  /* 0x0000e400ff027b82 */ /* 0x000ea20000000a00 */
[----:B0-----:R-:W-:-:S06]  /*0e70*/  IMAD.WIDE R4, R15, 0x4, R4 ;  /* 0x000000040f047825 */ /* 0x001fcc00078e0204 */
[----:B------:R-:W3:Y:S01]  /*0e80*/  LDG.E R4, desc[UR8][R4.64] ;  /* 0x0000000804047981 */ /* 0x000ee2000c1e1900 */
[----:B--2---:R-:W-:-:S06]  /*0e90*/  IMAD.WIDE R2, R15, 0x4, R2 ;  /* 0x000000040f027825 */ /* 0x004fcc00078e0202 */
[----:B------:R-:W2:Y:S01]  /*0ea0*/  LDG.E R3, desc[UR8][R2.64] ;  /* 0x0000000802037981 */ /* 0x000ea2000c1e1900 */
[----:B---3--:R-:W-:-:S04]  /*0eb0*/  IADD3 R17, P0, PT, R4, R17, RZ ;  /* 0x0000001104117210 */ /* 0x008fc80007f1e0ff */
[----:B------:R-:W-:Y:S02]  /*0ec0*/  LEA.HI.X.SX32 R18, R4, R18, 0x1, P0 ;  /* 0x0000001204127211 */ /* 0x000fe400000f0eff */
[----:B-1----:R-:W-:-:S04]  /*0ed0*/  LEA R6, P0, R17, UR4, 0x2 ;  /* 0x0000000411067c11 */ /* 0x002fc8000f8010ff */
[----:B------:R-:W-:-:S05]  /*0ee0*/  LEA.HI.X R7, R17, UR5, R18, 0x2, P0 ;  /* 0x0000000511077c11 */ /* 0x000fca00080f1412 */
[----:B------:R-:W2:Y:S02]  /*0ef0*/  LDG.E R6, desc[UR8][R6.64] ;  /* 0x0000000806067981 */ /* 0x000ea4000c1e1900 */
[----:B--2---:R-:W-:-:S07]  /*0f00*/  FFMA R22, R3, R6, R22 ;  /* 0x0000000603167223 */ /* 0x004fce0000000016 */
.L_x_121:
[----:B------:R-:W-:Y:S05]  /*0f10*/  BSYNC.RECONVERGENT B0 ;  /* 0x0000000000007941 */ /* 0x000fea0003800200 */
.L_x_120:
[----:B------:R-:W0:Y:S01]  /*0f20*/  LDC.64 R2, c[0x0][0x3d0] ;  /* 0x0000f400ff027b82 */ /* 0x000e220000000a00 */
[----:B------:R-:W-:-:S04]  /*0f30*/  IMAD R0, R13, R0, R12 ;  /* 0x000000000d007224 */ /* 0x000fc800078e020c */
[----:B------:R-:W-:-:S04]  /*0f40*/  IMAD R11, R0, UR10, R11 ;  /* 0x0000000a000b7c24 */ /* 0x000fc8000f8e020b */
[----:B------:R-:W-:-:S04]  /*0f50*/  IMAD R11, R11, UR7, R10 ;  /* 0x000000070b0b7c24 */ /* 0x000fc8000f8e020a */
[----:B0-----:R-:W-:-:S05]  /*0f60*/  IMAD.WIDE R2, R11, 0x4, R2 ;  /* 0x000000040b027825 */ /* 0x001fca00078e0202 */
[----:B------:R-:W-:Y:S01]  /*0f70*/  STG.E desc[UR8][R2.64], R22 ;  /* 0x0000001602007986 */ /* 0x000fe2000c101908 */
[----:B------:R-:W-:Y:S05]  /*0f80*/  EXIT ;  /* 0x000000000000794d */ /* 0x000fea0003800000 */
.L_x_129:
        /* <DEDUP_REMOVED lines=15> */
.L_x_366:


//--------------------- .text._Z10sconv_baseIfEvPKiS1_PKT_S4_iiiiiiiiS4_PS2_iii --------------------------
	.section	.text._Z10sconv_baseIfEvPKiS1_PKT_S4_iiiiiiiiS4_PS2_iii,"ax",@progbits
	.align	128
        .global         _Z10sconv_baseIfEvPKiS1_PKT_S4_iiiiiiiiS4_PS2_iii
        .type           _Z10sconv_baseIfEvPKiS1_PKT_S4_iiiiiiiiS4_PS2_iii,@function
        .size           _Z10sconv_baseIfEvPKiS1_PKT_S4_iiiiiiiiS4_PS2_iii,(.L_x_367 - _Z10sconv_baseIfEvPKiS1_PKT_S4_iiiiiiiiS4_PS2_iii)
        .other          _Z10sconv_baseIfEvPKiS1_PKT_S4_iiiiiiiiS4_PS2_iii,@"STO_CUDA_ENTRY STV_DEFAULT"
_Z10sconv_baseIfEvPKiS1_PKT_S4_iiiiiiiiS4_PS2_iii:
.text._Z10sconv_baseIfEvPKiS1_PKT_S4_iiiiiiiiS4_PS2_iii:
        /* <DEDUP_REMOVED lines=30> */
[----:B------:R-:W-:Y:S02]  /*01e0*/  IMAD R5, R12, UR13, RZ ;  /* 0x0000000d0c057c24 */ /* 0x000fe4000f8e02ff */
[----:B------:R-:W-:-:S02]  /*01f0*/  IMAD.MOV.U32 R22, RZ, RZ, RZ ;  /* 0x000000ffff167224 */ /* 0x000fc400078e00ff */
[----:B------:R-:W-:Y:S01]  /*0200*/  IMAD R4, R4, UR4, RZ ;  /* 0x0000000404047c24 */ /* 0x000fe2000f8e02ff */
[----:B------:R-:W-:-:S03]  /*0210*/  SHF.R.S32.HI R15, RZ, 0x1f, R5 ;  /* 0x0000001fff0f7819 */ /* 0x000fc60000011405 */
[----:B------:R-:W0:Y:S01]  /*0220*/  LDCU.64 UR4, c[0x0][0x398] ;  /* 0x00007300ff0477ac */ /* 0x000e220008000a00 */
[----:B------:R-:W-:-:S04]  /*0230*/  IADD3 R14, P1, PT, R4, R5, RZ ;  /* 0x00000005040e7210 */ /* 0x000fc80007f3e0ff */
[----:B------:R-:W-:Y:S02]  /*0240*/  LEA.HI.X.SX32 R15, R4, R15, 0x1, P1 ;  /* 0x0000000f040f7211 */ /* 0x000fe400008f0eff */
[----:B----4-:R-:W-:-:S13]  /*0250*/  ISETP.GE.AND P0, PT, R17, R6, PT ;  /* 0x000000061100720c */ /* 0x010fda0003f06270 */
[----:B0-----:R-:W-:Y:S05]  /*0260*/  @P0 BRA `(.L_x_131) ;  /* 0x0000000800bc0947 */ /* 0x001fea0003800000 */
[----:B------:R-:W-:Y:S01]  /*0270*/  VIADDMNMX R6, R17, 0x1, R6, !PT ;  /* 0x0000000111067846 */ /* 0x000fe20007800106 */
[----:B------:R-:W-:Y:S01]  /*0280*/  BSSY.RECONVERGENT B1, `(.L_x_132) ;  /* 0x0000055000017945 */ /* 0x000fe20003800200 */
[----:B------:R-:W-:-:S03]  /*0290*/  IMAD.MOV.U32 R22, RZ, RZ, RZ ;  /* 0x000000ffff167224 */ /* 0x000fc600078e00ff */
[----:B------:R-:W-:Y:S02]  /*02a0*/  IMAD.IADD R18, R6, 0x1, -R17 ;  /* 0x0000000106127824 */ /* 0x000fe400078e0a11 */
[----:B------:R-:W-:-:S03]  /*02b0*/  IMAD.IADD R6, R17, 0x1, -R6 ;  /* 0x0000000111067824 */ /* 0x000fc600078e0a06 */
[----:B------:R-:W-:Y:S02]  /*02c0*/  LOP3.LUT R19, R18, 0x7, RZ, 0xc0, !PT ;  /* 0x0000000712137812 */ /* 0x000fe400078ec0ff */
[----:B------:R-:W-:Y:S02]  /*02d0*/  ISETP.GT.U32.AND P1, PT, R6, -0x8, PT ;  /* 0xfffffff80600780c */ /* 0x000fe40003f24070 */
[----:B------:R-:W-:-:S11]  /*02e0*/  ISETP.NE.AND P0, PT, R19, RZ, PT ;  /* 0x000000ff1300720c */ /* 0x000fd60003f05270 */
[----:B------:R-:W-:Y:S05]  /*02f0*/  @P1 BRA `(.L_x_133) ;  /* 0x0000000400341947 */ /* 0x000fea0003800000 */
[----:B------:R-:W0:Y:S01]  /*0300*/  LDC.64 R2, c[0x0][0x388] ;  /* 0x0000e200ff027b82 */ /* 0x000e220000000a00 */
[----:B------:R-:W-:Y:S01]  /*0310*/  LOP3.LUT R16, R18, 0xfffffff8, RZ, 0xc0, !PT ;  /* 0xfffffff812107812 */ /* 0x000fe200078ec0ff */
[----:B------:R-:W-:-:S04]  /*0320*/  IMAD.MOV.U32 R22, RZ, RZ, RZ ;  /* 0x000000ffff167224 */ /* 0x000fc800078e00ff */
[----:B------:R-:W-:Y:S01]  /*0330*/  IMAD.MOV R16, RZ, RZ, -R16 ;  /* 0x000000ffff107224 */ /* 0x000fe200078e0a10 */
[----:B0-----:R-:W-:-:S05]  /*0340*/  IADD3 R2, P1, PT, R2, 0x10, RZ ;  /* 0x0000001002027810 */ /* 0x001fca0007f3e0ff */
[----:B------:R-:W-:-:S08]  /*0350*/  IMAD.X R3, RZ, RZ, R3, P1 ;  /* 0x000000ffff037224 */ /* 0x000fd000008e0603 */
.L_x_134:
[C---:B------:R-:W-:Y:S01]  /*0360*/  IMAD.WIDE R6, R17.reuse, 0x4, R2 ;  /* 0x0000000411067825 */ /* 0x040fe200078e0202 */
[----:B------:R-:W0:Y:S04]  /*0370*/  LDC.64 R4, c[0x0][0x390] ;  /* 0x0000e400ff047b82 */ /* 0x000e280000000a00 */
[----:B------:R-:W2:Y:S04]  /*0380*/  LDG.E R8, desc[UR6][R6.64+-0x10] ;  /* 0xfffff00606087981 */ /* 0x000ea8000c1e1900 */
[----:B------:R-:W3:Y:S04]  /*0390*/  LDG.E R9, desc[UR6][R6.64+-0xc] ;  /* 0xfffff40606097981 */ /* 0x000ee8000c1e1900 */
[----:B------:R-:W4:Y:S04]  /*03a0*/  LDG.E R20, desc[UR6][R6.64+-0x8] ;  /* 0xfffff80606147981 */ /* 0x000f28000c1e1900 */
[----:B------:R-:W5:Y:S04]  /*03b0*/  LDG.E R28, desc[UR6][R6.64+-0x4] ;  /* 0xfffffc06061c7981 */ /* 0x000f68000c1e1900 */
[----:B------:R-:W5:Y:S01]  /*03c0*/  LDG.E R25, desc[UR6][R6.64+0x4] ;  /* 0x0000040606197981 */ /* 0x000f62000c1e1900 */
[----:B0-----:R-:W-:-:S03]  /*03d0*/  IMAD.WIDE R4, R17, 0x4, R4 ;  /* 0x0000000411047825 */ /* 0x001fc600078e0204 */
[----:B------:R-:W5:Y:S04]  /*03e0*/  LDG.E R23, desc[UR6][R6.64+0x8] ;  /* 0x0000080606177981 */ /* 0x000f68000c1e1900 */
[----:B------:R-:W5:Y:S04]  /*03f0*/  LDG.E R29, desc[UR6][R4.64] ;  /* 0x00000006041d7981 */ /* 0x000f68000c1e1900 */
[----:B------:R-:W5:Y:S01]  /*0400*/  LDG.E R27, desc[UR6][R4.64+0x8] ;  /* 0x00000806041b7981 */ /* 0x000f62000c1e1900 */
[-C--:B--2---:R-:W-:Y:S02]  /*0410*/  IADD3 R21, P1, PT, R8, R14.reuse, RZ ;  /* 0x0000000e08157210 */ /* 0x084fe40007f3e0ff */
[----:B---3--:R-:W-:-:S02]  /*0420*/  IADD3 R11, P2, PT, R9, R14, RZ ;  /* 0x0000000e090b7210 */ /* 0x008fc40007f5e0ff */
[-C--:B------:R-:W-:Y:S02]  /*0430*/  LEA.HI.X.SX32 R26, R8, R15.reuse, 0x1, P1 ;  /* 0x0000000f081a7211 */ /* 0x080fe400008f0eff */
[----:B------:R-:W-:Y:S02]  /*0440*/  LEA R8, P1, R21, UR4, 0x2 ;  /* 0x0000000415087c11 */ /* 0x000fe4000f8210ff */
[----:B------:R-:W-:Y:S02]  /*0450*/  LEA.HI.X.SX32 R24, R9, R15, 0x1, P2 ;  /* 0x0000000f09187211 */ /* 0x000fe400010f0eff */
[----:B------:R-:W-:Y:S02]  /*0460*/  LEA.HI.X R9, R21, UR5, R26, 0x2, P1 ;  /* 0x0000000515097c11 */ /* 0x000fe400088f141a */
[C---:B------:R-:W-:Y:S01]  /*0470*/  LEA R10, P2, R11.reuse, UR4, 0x2 ;  /* 0x000000040b0a7c11 */ /* 0x040fe2000f8410ff */
[----:B------:R-:W2:Y:S03]  /*0480*/  LDG.E R26, desc[UR6][R6.64] ;  /* 0x00000006061a7981 */ /* 0x000ea6000c1e1900 */
[----:B------:R-:W-:Y:S01]  /*0490*/  LEA.HI.X R11, R11, UR5, R24, 0x2, P2 ;  /* 0x000000050b0b7c11 */ /* 0x000fe200090f1418 */
[----:B------:R-:W5:Y:S01]  /*04a0*/  LDG.E R9, desc[UR6][R8.64] ;  /* 0x0000000608097981 */ /* 0x000f62000c1e1900 */
[----:B----4-:R-:W-:-:S03]  /*04b0*/  IADD3 R21, P1, PT, R20, R14, RZ ;  /* 0x0000000e14157210 */ /* 0x010fc60007f3e0ff */
[----:B------:R-:W3:Y:S01]  /*04c0*/  LDG.E R10, desc[UR6][R10.64] ;  /* 0x000000060a0a7981 */ /* 0x000ee2000c1e1900 */
[----:B------:R-:W-:Y:S02]  /*04d0*/  LEA.HI.X.SX32 R24, R20, R15, 0x1, P1 ;  /* 0x0000000f14187211 */ /* 0x000fe400008f0eff */
[C---:B------:R-:W-:Y:S01]  /*04e0*/  LEA R20, P1, R21.reuse, UR4, 0x2 ;  /* 0x0000000415147c11 */ /* 0x040fe2000f8210ff */
[----:B------:R-:W3:Y:S03]  /*04f0*/  LDG.E R11, desc[UR6][R4.64+0x4] ;  /* 0x00000406040b7981 */ /* 0x000ee6000c1e1900 */
[----:B------:R-:W-:Y:S02]  /*0500*/  LEA.HI.X R21, R21, UR5, R24, 0x2, P1 ;  /* 0x0000000515157c11 */ /* 0x000fe400088f1418 */
[----:B------:R0:W4:Y:S04]  /*0510*/  LDG.E R24, desc[UR6][R6.64+0xc] ;  /* 0x00000c0606187981 */ /* 0x000128000c1e1900 */
[----:B------:R-:W4:Y:S01]  /*0520*/  LDG.E R20, desc[UR6][R20.64] ;  /* 0x0000000614147981 */ /* 0x000f22000c1e1900 */
[----:B-----5:R-:W-:Y:S01]  /*0530*/  FFMA R22, R29, R9, R22 ;  /* 0x000000091d167223 */ /* 0x020fe20000000016 */
[----:B------:R-:W-:-:S02]  /*0540*/  IADD3 R9, P1, PT, R28, R14, RZ ;  /* 0x0000000e1c097210 */ /* 0x000fc40007f3e0ff */
[----:B------:R-:W5:Y:S02]  /*0550*/  LDG.E R29, desc[UR6][R4.64+0x1c] ;  /* 0x00001c06041d7981 */ /* 0x000f64000c1e1900 */
[-C--:B------:R-:W-:Y:S02]  /*0560*/  LEA.HI.X.SX32 R28, R28, R15.reuse, 0x1, P1 ;  /* 0x0000000f1c1c7211 */ /* 0x080fe400008f0eff */
[----:B------:R-:W-:Y:S01]  /*0570*/  LEA R8, P1, R9, UR4, 0x2 ;  /* 0x0000000409087c11 */ /* 0x000fe2000f8210ff */
[----:B---3--:R-:W-:Y:S01]  /*0580*/  FFMA R22, R11, R10, R22 ;  /* 0x0000000a0b167223 */ /* 0x008fe20000000016 */
[C---:B--2---:R-:W-:Y:S02]  /*0590*/  IADD3 R11, P2, PT, R26.reuse, R14, RZ ;  /* 0x0000000e1a0b7210 */ /* 0x044fe40007f5e0ff */
[----:B------:R-:W-:Y:S02]  /*05a0*/  LEA.HI.X R9, R9, UR5, R28, 0x2, P1 ;  /* 0x0000000509097c11 */ /* 0x000fe400088f141c */
[----:B------:R-:W-:-:S02]  /*05b0*/  LEA.HI.X.SX32 R26, R26, R15, 0x1, P2 ;  /* 0x0000000f1a1a7211 */ /* 0x000fc400010f0eff */
[----:B------:R-:W-:-:S04]  /*05c0*/  LEA R10, P1, R11, UR4, 0x2 ;  /* 0x000000040b0a7c11 */ /* 0x000fc8000f8210ff */
[----:B------:R-:W-:Y:S02]  /*05d0*/  LEA.HI.X R11, R11, UR5, R26, 0x2, P1 ;  /* 0x000000050b0b7c11 */ /* 0x000fe400088f141a */
[----:B0-----:R-:W-:Y:S01]  /*05e0*/  IADD3 R7, P1, PT, R25, R14, RZ ;  /* 0x0000000e19077210 */ /* 0x001fe20007f3e0ff */
[----:B----4-:R-:W-:Y:S01]  /*05f0*/  FFMA R27, R27, R20, R22 ;  /* 0x000000141b1b7223 */ /* 0x010fe20000000016 */
[----:B------:R-:W-:Y:S01]  /*0600*/  IADD3 R21, P2, PT, R23, R14, RZ ;  /* 0x0000000e17157210 */ /* 0x000fe20007f5e0ff */
[----:B------:R0:W2:Y:S01]  /*0610*/  LDG.E R22, desc[UR6][R8.64] ;  /* 0x0000000608167981 */ /* 0x0000a2000c1e1900 */
[-C--:B------:R-:W-:Y:S02]  /*0620*/  LEA.HI.X.SX32 R25, R25, R15.reuse, 0x1, P1 ;  /* 0x0000000f19197211 */ /* 0x080fe400008f0eff */
[----:B------:R-:W-:Y:S01]  /*0630*/  LEA R6, P1, R7, UR4, 0x2 ;  /* 0x0000000407067c11 */ /* 0x000fe2000f8210ff */
[----:B------:R-:W2:Y:S01]  /*0640*/  LDG.E R26, desc[UR6][R4.64+0xc] ;  /* 0x00000c06041a7981 */ /* 0x000ea2000c1e1900 */
[----:B------:R-:W-:-:S02]  /*0650*/  LEA.HI.X.SX32 R28, R23, R15, 0x1, P2 ;  /* 0x0000000f171c7211 */ /* 0x000fc400010f0eff */
[----:B------:R-:W-:Y:S01]  /*0660*/  LEA R20, P2, R21, UR4, 0x2 ;  /* 0x0000000415147c11 */ /* 0x000fe2000f8410ff */
[----:B------:R-:W3:Y:S01]  /*0670*/  LDG.E R10, desc[UR6][R10.64] ;  /* 0x000000060a0a7981 */ /* 0x000ee2000c1e1900 */
[C---:B------:R-:W-:Y:S02]  /*0680*/  IADD3 R23, P3, PT, R24.reuse, R14, RZ ;  /* 0x0000000e18177210 */ /* 0x040fe40007f7e0ff */
[----:B------:R-:W-:Y:S02]  /*0690*/  LEA.HI.X R7, R7, UR5, R25, 0x2, P1 ;  /* 0x0000000507077c11 */ /* 0x000fe400088f1419 */
[----:B------:R-:W3:Y:S01]  /*06a0*/  LDG.E R25, desc[UR6][R4.64+0x10] ;  /* 0x0000100604197981 */ /* 0x000ee2000c1e1900 */
[----:B------:R-:W-:Y:S02]  /*06b0*/  LEA.HI.X R21, R21, UR5, R28, 0x2, P2 ;  /* 0x0000000515157c11 */ /* 0x000fe400090f141c */
[----:B------:R-:W-:Y:S01]  /*06c0*/  LEA.HI.X.SX32 R24, R24, R15, 0x1, P3 ;  /* 0x0000000f18187211 */ /* 0x000fe200018f0eff */
[----:B------:R-:W4:Y:S01]  /*06d0*/  LDG.E R6, desc[UR6][R6.64] ;  /* 0x0000000606067981 */ /* 0x000f22000c1e1900 */
[----:B0-----:R-:W-:-:S03]  /*06e0*/  LEA R8, P1, R23, UR4, 0x2 ;  /* 0x0000000417087c11 */ /* 0x001fc6000f8210ff */
[----:B------:R-:W4:Y:S01]  /*06f0*/  LDG.E R11, desc[UR6][R4.64+0x14] ;  /* 0x00001406040b7981 */ /* 0x000f22000c1e1900 */
[----:B------:R-:W-:-:S03]  /*0700*/  LEA.HI.X R9, R23, UR5, R24, 0x2, P1 ;  /* 0x0000000517097c11 */ /* 0x000fc600088f1418 */
        /* <DEDUP_REMOVED lines=12> */
.L_x_133:
[----:B------:R-:W-:Y:S05]  /*07d0*/  BSYNC.RECONVERGENT B1 ;  /* 0x0000000000017941 */ /* 0x000fea0003800200 */
.L_x_132:
        /* <DEDUP_REMOVED lines=23> */
[----:B------:R-:W-:Y:S02]  /*0950*/  LEA.HI.X.SX32 R19, R19, R15, 0x1, P3 ;  /* 0x0000000f13137211 */ /* 0x000fe400018f0eff */
[C---:B------:R-:W-:Y:S01]  /*0960*/  LEA R4, P1, R5.reuse, UR12, 0x2 ;  /* 0x0000000c05047c11 */ /* 0x040fe2000f8210ff */
        /* <DEDUP_REMOVED lines=19> */
.L_x_136:
[----:B------:R-:W-:Y:S05]  /*0aa0*/  BSYNC.RECONVERGENT B1 ;  /* 0x0000000000017941 */ /* 0x000fea0003800200 */
.L_x_135:
        /* <DEDUP_REMOVED lines=28> */
.L_x_138:
[----:B------:R-:W-:Y:S05]  /*0c70*/  BSYNC.RECONVERGENT B1 ;  /* 0x0000000000017941 */ /* 0x000fea0003800200 */
.L_x_137:
        /* <DEDUP_REMOVED lines=14> */
.L_x_131:
[----:B------:R-:W-:Y:S05]  /*0d60*/  BSYNC.RECONVERGENT B0 ;  /* 0x0000000000007941 */ /* 0x000fea0003800200 */
.L_x_130:
[----:B------:R-:W0:Y:S01]  /*0d70*/  LDC.64 R2, c[0x0][0x3c8] ;  /* 0x0000f200ff027b82 */ /* 0x000e220000000a00 */
[----:B------:R-:W-:-:S04]  /*0d80*/  IMAD R13, R13, UR9, R0 ;  /* 0x000000090d0d7c24 */ /* 0x000fc8000f8e0200 */
[----:B------:R-:W-:-:S04]  /*0d90*/  IMAD R13, R13, UR10, R12 ;  /* 0x0000000a0d0d7c24 */ /* 0x000fc8000f8e020c */
[----:B0-----:R-:W-:-:S05]  /*0da0*/  IMAD.WIDE R2, R13, 0x4, R2 ;  /* 0x000000040d027825 */ /* 0x001fca00078e0202 */
[----:B------:R-:W-:Y:S01]  /*0db0*/  STG.E desc[UR6][R2.64], R22 ;  /* 0x0000001602007986 */ /* 0x000fe2000c101906 */
[----:B------:R-:W-:Y:S05]  /*0dc0*/  EXIT ;  /* 0x000000000000794d */ /* 0x000fea0003800000 */
.L_x_139:
        /* <DEDUP_REMOVED lines=11> */
.L_x_367:


//--------------------- .text._Z15sconv_relu_baseIfEvPKiS1_PKT_S4_iiiiiiiiS4_PS2_iii --------------------------
	.section	.text._Z15sconv_relu_baseIfEvPKiS1_PKT_S4_iiiiiiiiS4_PS2_iii,"ax",@progbits
	.align	128
        .global         _Z15sconv_relu_baseIfEvPKiS1_PKT_S4_iiiiiiiiS4_PS2_iii
        .type           _Z15sconv_relu_baseIfEvPKiS1_PKT_S4_iiiiiiiiS4_PS2_iii,@function
        .size           _Z15sconv_relu_baseIfEvPKiS1_PKT_S4_iiiiiiiiS4_PS2_iii,(.L_x_368 - _Z15sconv_relu_baseIfEvPKiS1_PKT_S4_iiiiiiiiS4_PS2_iii)
        .other          _Z15sconv_relu_baseIfEvPKiS1_PKT_S4_iiiiiiiiS4_PS2_iii,@"STO_CUDA_ENTRY STV_DEFAULT"
_Z15sconv_relu_baseIfEvPKiS1_PKT_S4_iiiiiiiiS4_PS2_iii:
.text._Z15sconv_relu_baseIfEvPKiS1_PKT_S4_iiiiiiiiS4_PS2_iii:
        /* <DEDUP_REMOVED lines=27> */
[----:B------:R-:W4:Y:S01]  /*01b0*/  LDG.E R6, desc[UR6][R2.64+0x4] ;  /* 0x0000040602067981 */ /* 0x000f22000c1e1900 */
[----:B---3--:R-:W-:-:S06]  /*01c0*/  IMAD.WIDE.U32 R22, R13, 0x4, R22 ;  /* 0x000000040d167825 */ /* 0x008fcc00078e0016 */
[----:B------:R0:W5:Y:S01]  /*01d0*/  LDG.E R22, desc[UR6][R22.64] ;  /* 0x0000000616167981 */ /* 0x000162000c1e1900 */
[----:B--2---:R-:W-:Y:S01]  /*01e0*/  UIADD3 UR4, UPT, UPT, UR4, UR5, URZ ;  /* 0x0000000504047290 */ /* 0x004fe2000fffe0ff */
[----:B----4-:R-:W-:Y:S01]  /*01f0*/  IMAD R4, R0, UR12, RZ ;  /* 0x0000000c00047c24 */ /* 0x010fe2000f8e02ff */
[----:B------:R-:W-:Y:S01]  /*0200*/  BSSY.RECONVERGENT B0, `(.L_x_140) ;  /* 0x00000b6000007945 */ /* 0x000fe20003800200 */
[----:B------:R-:W-:-:S03]  /*0210*/  IMAD R5, R12, UR13, RZ ;  /* 0x0000000d0c057c24 */ /* 0x000fc6000f8e02ff */
[----:B------:R-:W-:-:S05]  /*0220*/  IMAD R4, R4, UR4, RZ ;  /* 0x0000000404047c24 */ /* 0x000fca000f8e02ff */
[----:B------:R-:W-:Y:S01]  /*0230*/  IADD3 R15, P1, PT, R4, R5, RZ ;  /* 0x00000005040f7210 */ /* 0x000fe20007f3e0ff */
[----:B------:R-:W1:Y:S01]  /*0240*/  LDCU.64 UR4, c[0x0][0x398] ;  /* 0x00007300ff0477ac */ /* 0x000e620008000a00 */
[----:B------:R-:W-:-:S04]  /*0250*/  SHF.R.S32.HI R5, RZ, 0x1f, R5 ;  /* 0x0000001fff057819 */ /* 0x000fc80000011405 */
[----:B------:R-:W-:Y:S02]  /*0260*/  LEA.HI.X.SX32 R16, R4, R5, 0x1, P1 ;  /* 0x0000000504107211 */ /* 0x000fe400008f0eff */
[----:B------:R-:W-:-:S13]  /*0270*/  ISETP.GE.AND P0, PT, R17, R6, PT ;  /* 0x000000061100720c */ /* 0x000fda0003f06270 */
[----:B01----:R-:W-:Y:S05]  /*0280*/  @P0 BRA `(.L_x_141) ;  /* 0x0000000800b40947 */ /* 0x003fea0003800000 */
[C---:B------:R-:W-:Y:S01]  /*0290*/  VIADDMNMX R6, R17.reuse, 0x1, R6, !PT ;  /* 0x0000000111067846 */ /* 0x040fe20007800106 */
[----:B------:R-:W-:Y:S04]  /*02a0*/  BSSY.RECONVERGENT B1, `(.L_x_142) ;  /* 0x0000053000017945 */ /* 0x000fe80003800200 */
[----:B------:R-:W-:Y:S02]  /*02b0*/  IMAD.IADD R18, R6, 0x1, -R17 ;  /* 0x0000000106127824 */ /* 0x000fe400078e0a11 */
[----:B------:R-:W-:-:S03]  /*02c0*/  IMAD.IADD R6, R17, 0x1, -R6 ;  /* 0x0000000111067824 */ /* 0x000fc600078e0a06 */
[----:B------:R-:W-:Y:S02]  /*02d0*/  LOP3.LUT R19, R18, 0x7, RZ, 0xc0, !PT ;  /* 0x0000000712137812 */ /* 0x000fe400078ec0ff */
[----:B------:R-:W-:Y:S02]  /*02e0*/  ISETP.GT.U32.AND P1, PT, R6, -0x8, PT ;  /* 0xfffffff80600780c */ /* 0x000fe40003f24070 */
[----:B------:R-:W-:-:S11]  /*02f0*/  ISETP.NE.AND P0, PT, R19, RZ, PT ;  /* 0x000000ff1300720c */ /* 0x000fd60003f05270 */
[----:B------:R-:W-:Y:S05]  /*0300*/  @P1 BRA `(.L_x_143) ;  /* 0x0000000400301947 */ /* 0x000fea0003800000 */
[----:B------:R-:W0:Y:S01]  /*0310*/  LDC.64 R2, c[0x0][0x388] ;  /* 0x0000e200ff027b82 */ /* 0x000e220000000a00 */
[----:B------:R-:W-:-:S05]  /*0320*/  LOP3.LUT R14, R18, 0xfffffff8, RZ, 0xc0, !PT ;  /* 0xfffffff8120e7812 */ /* 0x000fca00078ec0ff */
[----:B------:R-:W-:Y:S01]  /*0330*/  IMAD.MOV R14, RZ, RZ, -R14 ;  /* 0x000000ffff0e7224 */ /* 0x000fe200078e0a0e */
[----:B0-----:R-:W-:-:S05]  /*0340*/  IADD3 R2, P1, PT, R2, 0x10, RZ ;  /* 0x0000001002027810 */ /* 0x001fca0007f3e0ff */
[----:B------:R-:W-:-:S08]  /*0350*/  IMAD.X R3, RZ, RZ, R3, P1 ;  /* 0x000000ffff037224 */ /* 0x000fd000008e0603 */
.L_x_144:
[C---:B------:R-:W-:Y:S01]  /*0360*/  IMAD.WIDE R6, R17.reuse, 0x4, R2 ;  /* 0x0000000411067825 */ /* 0x040fe200078e0202 */
[----:B------:R-:W0:Y:S04]  /*0370*/  LDC.64 R4, c[0x0][0x390] ;  /* 0x0000e400ff047b82 */ /* 0x000e280000000a00 */
[----:B------:R-:W2:Y:S04]  /*0380*/  LDG.E R8, desc[UR6][R6.64+-0x10] ;  /* 0xfffff00606087981 */ /* 0x000ea8000c1e1900 */
[----:B------:R-:W3:Y:S04]  /*0390*/  LDG.E R9, desc[UR6][R6.64+-0xc] ;  /* 0xfffff40606097981 */ /* 0x000ee8000c1e1900 */
[----:B------:R-:W4:Y:S04]  /*03a0*/  LDG.E R20, desc[UR6][R6.64+-0x8] ;  /* 0xfffff80606147981 */ /* 0x000f28000c1e1900 */
[----:B------:R-:W4:Y:S04]  /*03b0*/  LDG.E R28, desc[UR6][R6.64+-0x4] ;  /* 0xfffffc06061c7981 */ /* 0x000f28000c1e1900 */
[----:B------:R-:W4:Y:S01]  /*03c0*/  LDG.E R25, desc[UR6][R6.64+0x4] ;  /* 0x0000040606197981 */ /* 0x000f22000c1e1900 */
[----:B0-----:R-:W-:-:S03]  /*03d0*/  IMAD.WIDE R4, R17, 0x4, R4 ;  /* 0x0000000411047825 */ /* 0x001fc600078e0204 */
[----:B------:R-:W4:Y:S04]  /*03e0*/  LDG.E R23, desc[UR6][R6.64+0x8] ;  /* 0x0000080606177981 */ /* 0x000f28000c1e1900 */
[----:B------:R-:W4:Y:S04]  /*03f0*/  LDG.E R29, desc[UR6][R4.64] ;  /* 0x00000006041d7981 */ /* 0x000f28000c1e1900 */
[----:B------:R-:W4:Y:S01]  /*0400*/  LDG.E R27, desc[UR6][R4.64+0x8] ;  /* 0x00000806041b7981 */ /* 0x000f22000c1e1900 */
        /* <DEDUP_REMOVED lines=9> */
[----:B------:R-:W3:Y:S01]  /*04a0*/  LDG.E R9, desc[UR6][R8.64] ;  /* 0x0000000608097981 */ /* 0x000ee2000c1e1900 */
[----:B----4-:R-:W-:-:S03]  /*04b0*/  IADD3 R21, P1, PT, R20, R15, RZ ;  /* 0x0000000f14157210 */ /* 0x010fc60007f3e0ff */
[----:B------:R-:W4:Y:S01]  /*04c0*/  LDG.E R10, desc[UR6][R10.64] ;  /* 0x000000060a0a7981 */ /* 0x000f22000c1e1900 */
[----:B------:R-:W-:Y:S02]  /*04d0*/  LEA.HI.X.SX32 R24, R20, R16, 0x1, P1 ;  /* 0x0000001014187211 */ /* 0x000fe400008f0eff */
[C---:B------:R-:W-:Y:S01]  /*04e0*/  LEA R20, P1, R21.reuse, UR4, 0x2 ;  /* 0x0000000415147c11 */ /* 0x040fe2000f8210ff */
[----:B------:R-:W4:Y:S03]  /*04f0*/  LDG.E R11, desc[UR6][R4.64+0x4] ;  /* 0x00000406040b7981 */ /* 0x000f26000c1e1900 */
[----:B------:R-:W-:Y:S02]  /*0500*/  LEA.HI.X R21, R21, UR5, R24, 0x2, P1 ;  /* 0x0000000515157c11 */ /* 0x000fe400088f1418 */
[----:B------:R0:W2:Y:S04]  /*0510*/  LDG.E R24, desc[UR6][R6.64+0xc] ;  /* 0x00000c0606187981 */ /* 0x0000a8000c1e1900 */
[----:B------:R-:W2:Y:S01]  /*0520*/  LDG.E R20, desc[UR6][R20.64] ;  /* 0x0000000614147981 */ /* 0x000ea2000c1e1900 */
[----:B---3-5:R-:W-:Y:S01]  /*0530*/  FFMA R22, R29, R9, R22 ;  /* 0x000000091d167223 */ /* 0x028fe20000000016 */
[----:B------:R-:W-:-:S02]  /*0540*/  IADD3 R9, P1, PT, R28, R15, RZ ;  /* 0x0000000f1c097210 */ /* 0x000fc40007f3e0ff */
[----:B------:R-:W3:Y:S02]  /*0550*/  LDG.E R29, desc[UR6][R4.64+0x1c] ;  /* 0x00001c06041d7981 */ /* 0x000ee4000c1e1900 */
[----:B------:R-:W-:Y:S02]  /*0560*/  LEA.HI.X.SX32 R28, R28, R16, 0x1, P1 ;  /* 0x000000101c1c7211 */ /* 0x000fe400008f0eff */
[----:B------:R-:W-:Y:S01]  /*0570*/  LEA R8, P1, R9, UR4, 0x2 ;  /* 0x0000000409087c11 */ /* 0x000fe2000f8210ff */
[----:B----4-:R-:W-:Y:S01]  /*0580*/  FFMA R22, R11, R10, R22 ;  /* 0x0000000a0b167223 */ /* 0x010fe20000000016 */
[C---:B--2---:R-:W-:Y:S02]  /*0590*/  IADD3 R11, P2, PT, R26.reuse, R15, RZ ;  /* 0x0000000f1a0b7210 */ /* 0x044fe40007f5e0ff */
[----:B------:R-:W-:Y:S02]  /*05a0*/  LEA.HI.X R9, R9, UR5, R28, 0x2, P1 ;  /* 0x0000000509097c11 */ /* 0x000fe400088f141c */
[----:B------:R-:W-:-:S02]  /*05b0*/  LEA.HI.X.SX32 R26, R26, R16, 0x1, P2 ;  /* 0x000000101a1a7211 */ /* 0x000fc400010f0eff */
[----:B------:R-:W-:-:S04]  /*05c0*/  LEA R10, P1, R11, UR4, 0x2 ;  /* 0x000000040b0a7c11 */ /* 0x000fc8000f8210ff */
[----:B------:R-:W-:Y:S02]  /*05d0*/  LEA.HI.X R11, R11, UR5, R26, 0x2, P1 ;  /* 0x000000050b0b7c11 */ /* 0x000fe400088f141a */
[-C--:B0-----:R-:W-:Y:S01]  /*05e0*/  IADD3 R7, P1, PT, R25, R15.reuse, RZ ;  /* 0x0000000f19077210 */ /* 0x081fe20007f3e0ff */
[----:B------:R-:W-:Y:S01]  /*05f0*/  FFMA R27, R27, R20, R22 ;  /* 0x000000141b1b7223 */ /* 0x000fe20000000016 */
[----:B------:R-:W-:Y:S01]  /*0600*/  IADD3 R21, P2, PT, R23, R15, RZ ;  /* 0x0000000f17157210 */ /* 0x000fe20007f5e0ff */
[----:B------:R0:W2:Y:S01]  /*0610*/  LDG.E R22, desc[UR6][R8.64] ;  /* 0x0000000608167981 */ /* 0x0000a2000c1e1900 */
[-C--:B------:R-:W-:Y:S02]  /*0620*/  LEA.HI.X.SX32 R25, R25, R16.reuse, 0x1, P1 ;  /* 0x0000001019197211 */ /* 0x080fe400008f0eff */
[----:B------:R-:W-:Y:S01]  /*0630*/  LEA R6, P1, R7, UR4, 0x2 ;  /* 0x0000000407067c11 */ /* 0x000fe2000f8210ff */
[----:B------:R-:W2:Y:S01]  /*0640*/  LDG.E R26, desc[UR6][R4.64+0xc] ;  /* 0x00000c06041a7981 */ /* 0x000ea2000c1e1900 */
[----:B------:R-:W-:-:S02]  /*0650*/  LEA.HI.X.SX32 R28, R23, R16, 0x1, P2 ;  /* 0x00000010171c7211 */ /* 0x000fc400010f0eff */
[----:B------:R-:W-:Y:S01]  /*0660*/  LEA R20, P2, R21, UR4, 0x2 ;  /* 0x0000000415147c11 */ /* 0x000fe2000f8410ff */
[----:B------:R-:W4:Y:S01]  /*0670*/  LDG.E R10, desc[UR6][R10.64] ;  /* 0x000000060a0a7981 */ /* 0x000f22000c1e1900 */
[C---:B------:R-:W-:Y:S02]  /*0680*/  IADD3 R23, P3, PT, R24.reuse, R15, RZ ;  /* 0x0000000f18177210 */ /* 0x040fe40007f7e0ff */
[----:B------:R-:W-:Y:S02]  /*0690*/  LEA.HI.X R7, R7, UR5, R25, 0x2, P1 ;  /* 0x0000000507077c11 */ /* 0x000fe400088f1419 */
[----:B------:R-:W4:Y:S01]  /*06a0*/  LDG.E R25, desc[UR6][R4.64+0x10] ;  /* 0x0000100604197981 */ /* 0x000f22000c1e1900 */
[----:B------:R-:W-:Y:S02]  /*06b0*/  LEA.HI.X R21, R21, UR5, R28, 0x2, P2 ;  /* 0x0000000515157c11 */ /* 0x000fe400090f141c */
[----:B------:R-:W-:Y:S01]  /*06c0*/  LEA.HI.X.SX32 R24, R24, R16, 0x1, P3 ;  /* 0x0000001018187211 */ /* 0x000fe200018f0eff */
[----:B------:R-:W3:Y:S01]  /*06d0*/  LDG.E R6, desc[UR6][R6.64] ;  /* 0x0000000606067981 */ /* 0x000ee2000c1e1900 */
[----:B0-----:R-:W-:-:S03]  /*06e0*/  LEA R8, P1, R23, UR4, 0x2 ;  /* 0x0000000417087c11 */ /* 0x001fc6000f8210ff */
[----:B------:R-:W3:Y:S01]  /*06f0*/  LDG.E R11, desc[UR6][R4.64+0x14] ;  /* 0x00001406040b7981 */ /* 0x000ee2000c1e1900 */
[----:B------:R-:W-:-:S03]  /*0700*/  LEA.HI.X R9, R23, UR5, R24, 0x2, P1 ;  /* 0x0000000517097c11 */ /* 0x000fc600088f1418 */
[----:B------:R-:W3:Y:S04]  /*0710*/  LDG.E R20, desc[UR6][R20.64] ;  /* 0x0000000614147981 */ /* 0x000ee8000c1e1900 */
[----:B------:R-:W3:Y:S04]  /*0720*/  LDG.E R23, desc[UR6][R4.64+0x18] ;  /* 0x0000180604177981 */ /* 0x000ee8000c1e1900 */
[----:B------:R-:W3:Y:S01]  /*0730*/  LDG.E R8, desc[UR6][R8.64] ;  /* 0x0000000608087981 */ /* 0x000ee2000c1e1900 */
[----:B------:R-:W-:-:S05]  /*0740*/  VIADD R14, R14, 0x8 ;  /* 0x000000080e0e7836 */ /* 0x000fca0000000000 */
[----:B------:R-:W-:Y:S01]  /*0750*/  ISETP.NE.AND P1, PT, R14, RZ, PT ;  /* 0x000000ff0e00720c */ /* 0x000fe20003f25270 */
[----:B------:R-:W-:Y:S02]  /*0760*/  VIADD R17, R17, 0x8 ;  /* 0x0000000811117836 */ /* 0x000fe40000000000 */
[----:B--2---:R-:W-:-:S04]  /*0770*/  FFMA R22, R26, R22, R27 ;  /* 0x000000161a167223 */ /* 0x004fc8000000001b */
[----:B----4-:R-:W-:-:S04]  /*0780*/  FFMA R10, R25, R10, R22 ;  /* 0x0000000a190a7223 */ /* 0x010fc80000000016 */
[----:B---3--:R-:W-:-:S04]  /*0790*/  FFMA R10, R11, R6, R10 ;  /* 0x000000060b0a7223 */ /* 0x008fc8000000000a */
[----:B------:R-:W-:-:S04]  /*07a0*/  FFMA R10, R23, R20, R10 ;  /* 0x00000014170a7223 */ /* 0x000fc8000000000a */
[----:B------:R-:W-:Y:S01]  /*07b0*/  FFMA R22, R29, R8, R10 ;  /* 0x000000081d167223 */ /* 0x000fe2000000000a */
[----:B------:R-:W-:Y:S06]  /*07c0*/  @P1 BRA `(.L_x_144) ;  /* 0xfffffff800e41947 */ /* 0x000fec000383ffff */
.L_x_143:
[----:B------:R-:W-:Y:S05]  /*07d0*/  BSYNC.RECONVERGENT B1 ;  /* 0x0000000000017941 */ /* 0x000fea0003800200 */
.L_x_142:
        /* <DEDUP_REMOVED lines=12> */
[----:B------:R-:W4:Y:S04]  /*08a0*/  LDG.E R19, desc[UR6][R6.64+0x8] ;  /* 0x0000080606137981 */ /* 0x000f28000c1e1900 */
[----:B------:R0:W4:Y:S01]  /*08b0*/  LDG.E R10, desc[UR6][R6.64+0xc] ;  /* 0x00000c06060a7981 */ /* 0x000122000c1e1900 */
[----:B--2---:R-:W-:-:S05]  /*08c0*/  IMAD.WIDE R2, R17, 0x4, R2 ;  /* 0x0000000411027825 */ /* 0x004fca00078e0202 */
[----:B------:R-:W2:Y:S01]  /*08d0*/  LDG.E R21, desc[UR6][R2.64+0xc] ;  /* 0x00000c0602157981 */ /* 0x000ea2000c1e1900 */
[----:B---3--:R-:W-:-:S04]  /*08e0*/  IADD3 R9, P1, PT, R4, R15, RZ ;  /* 0x0000000f04097210 */ /* 0x008fc80007f3e0ff */
[-C--:B------:R-:W-:Y:S02]  /*08f0*/  LEA.HI.X.SX32 R4, R4, R16.reuse, 0x1, P1 ;  /* 0x0000001004047211 */ /* 0x080fe400008f0eff */
[----:B-1----:R-:W-:Y:S02]  /*0900*/  LEA R8, P1, R9, UR12, 0x2 ;  /* 0x0000000c09087c11 */ /* 0x002fe4000f8210ff */
[-C--:B----4-:R-:W-:Y:S02]  /*0910*/  IADD3 R5, P2, PT, R11, R15.reuse, RZ ;  /* 0x0000000f0b057210 */ /* 0x090fe40007f5e0ff */
[----:B------:R-:W-:Y:S02]  /*0920*/  IADD3 R20, P3, PT, R19, R15, RZ ;  /* 0x0000000f13147210 */ /* 0x000fe40007f7e0ff */
        /* <DEDUP_REMOVED lines=15> */
[----:B------:R-:W2:Y:S04]  /*0a20*/  LDG.E R6, desc[UR6][R6.64] ;  /* 0x0000000606067981 */ /* 0x000ea8000c1e1900 */
[----:B------:R-:W2:Y:S04]  /*0a30*/  LDG.E R8, desc[UR6][R2.64+0x8] ;  /* 0x0000080602087981 */ /* 0x000ea8000c1e1900 */
[----:B------:R-:W2:Y:S01]  /*0a40*/  LDG.E R10, desc[UR6][R10.64] ;  /* 0x000000060a0a7981 */ /* 0x000ea2000c1e1900 */
[----:B------:R-:W-:Y:S02]  /*0a50*/  VIADD R17, R17, 0x4 ;  /* 0x0000000411117836 */ /* 0x000fe40000000000 */
[----:B---3-5:R-:W-:-:S04]  /*0a60*/  FFMA R9, R19, R9, R22 ;  /* 0x0000000913097223 */ /* 0x028fc80000000016 */
[----:B----4-:R-:W-:-:S04]  /*0a70*/  FFMA R9, R20, R4, R9 ;  /* 0x0000000414097223 */ /* 0x010fc80000000009 */
[----:B--2---:R-:W-:-:S04]  /*0a80*/  FFMA R8, R8, R6, R9 ;  /* 0x0000000608087223 */ /* 0x004fc80000000009 */
[----:B------:R-:W-:-:S07]  /*0a90*/  FFMA R22, R21, R10, R8 ;  /* 0x0000000a15167223 */ /* 0x000fce0000000008 */
.L_x_146:
[----:B------:R-:W-:Y:S05]  /*0aa0*/  BSYNC.RECONVERGENT B1 ;  /* 0x0000000000017941 */ /* 0x000fea0003800200 */
.L_x_145:
        /* <DEDUP_REMOVED lines=14> */
[----:B------:R-:W2:Y:S01]  /*0b90*/  LDG.E R8, desc[UR6][R4.64+0x4] ;  /* 0x0000040604087981 */ /* 0x000ea2000c1e1900 */
        /* <DEDUP_REMOVED lines=9> */
[----:B------:R-:W3:Y:S01]  /*0c30*/  LDG.E R6, desc[UR6][R6.64] ;  /* 0x0000000606067981 */ /* 0x000ee2000c1e1900 */
[----:B------:R-:W-:Y:S02]  /*0c40*/  VIADD R17, R17, 0x2 ;  /* 0x0000000211117836 */ /* 0x000fe40000000000 */
[----:B--2--5:R-:W-:-:S04]  /*0c50*/  FFMA R9, R9, R2, R22 ;  /* 0x0000000209097223 */ /* 0x024fc80000000016 */
[----:B---3--:R-:W-:-:S07]  /*0c60*/  FFMA R22, R8, R6, R9 ;  /* 0x0000000608167223 */ /* 0x008fce0000000009 */
.L_x_148:
[----:B------:R-:W-:Y:S05]  /*0c70*/  BSYNC.RECONVERGENT B1 ;  /* 0x0000000000017941 */ /* 0x000fea0003800200 */
.L_x_147:
        /* <DEDUP_REMOVED lines=13> */
[----:B--2--5:R-:W-:-:S07]  /*0d50*/  FFMA R22, R3, R6, R22 ;  /* 0x0000000603167223 */ /* 0x024fce0000000016 */
.L_x_141:
[----:B------:R-:W-:Y:S05]  /*0d60*/  BSYNC.RECONVERGENT B0 ;  /* 0x0000000000007941 */ /* 0x000fea0003800200 */
.L_x_140:
[----:B------:R-:W0:Y:S01]  /*0d70*/  LDC.64 R2, c[0x0][0x3c8] ;  /* 0x0000f200ff027b82 */ /* 0x000e220000000a00 */
[----:B------:R-:W-:Y:S01]  /*0d80*/  IMAD R13, R13, UR9, R0 ;  /* 0x000000090d0d7c24 */ /* 0x000fe2000f8e0200 */
[----:B-----5:R-:W-:-:S03]  /*0d90*/  FMNMX R5, RZ, R22, !PT ;  /* 0x00000016ff057209 */ /* 0x020fc60007800000 */
[----:B------:R-:W-:-:S04]  /*0da0*/  IMAD R13, R13, UR10, R12 ;  /* 0x0000000a0d0d7c24 */ /* 0x000fc8000f8e020c */
[----:B0-----:R-:W-:-:S05]  /*0db0*/  IMAD.WIDE R2, R13, 0x4, R2 ;  /* 0x000000040d027825 */ /* 0x001fca00078e0202 */
[----:B------:R-:W-:Y:S01]  /*0dc0*/  STG.E desc[UR6][R2.64], R5 ;  /* 0x0000000502007986 */ /* 0x000fe2000c101906 */
[----:B------:R-:W-:Y:S05]  /*0dd0*/  EXIT ;  /* 0x000000000000794d */ /* 0x000fea0003800000 */
.L_x_149:
        /* <DEDUP_REMOVED lines=10> */
.L_x_368:


//--------------------- .text._Z17sconv_batch_tiledIfLi2ELi16ELi16ELi56ELi1ELi0EEvPKiS1_PKT_S4_iiiiiiiiiS4_PS2_iiii --------------------------
	.section	.text._Z17sconv_batch_tiledIfLi2ELi16ELi16ELi56ELi1ELi0EEvPKiS1_PKT_S4_iiiiiiiiiS4_PS2_iiii,"ax",@progbits
	.align	128
        .global         _Z17sconv_batch_tiledIfLi2ELi16ELi16ELi56ELi1ELi0EEvPKiS1_PKT_S4_iiiiiiiiiS4_PS2_iiii
        .type           _Z17sconv_batch_tiledIfLi2ELi16ELi16ELi56ELi1ELi0EEvPKiS1_PKT_S4_iiiiiiiiiS4_PS2_iiii,@function
        .size           _Z17sconv_batch_tiledIfLi2ELi16ELi16ELi56ELi1ELi0EEvPKiS1_PKT_S4_iiiiiiiiiS4_PS2_iiii,(.L_x_369 - _Z17sconv_batch_tiledIfLi2ELi16ELi16ELi56ELi1ELi0EEvPKiS1_PKT_S4_iiiiiiiiiS4_PS2_iiii)
        .other          _Z17sconv_batch_tiledIfLi2ELi16ELi16ELi56ELi1ELi0EEvPKiS1_PKT_S4_iiiiiiiiiS4_PS2_iiii,@"STO_CUDA_ENTRY STV_DEFAULT"
_Z17sconv_batch_tiledIfLi2ELi16ELi16ELi56ELi1ELi0EEvPKiS1_PKT_S4_iiiiiiiiiS4_PS2_iiii:
.text._Z17sconv_batch_tiledIfLi2ELi16ELi16ELi56ELi1ELi0EEvPKiS1_PKT_S4_iiiiiiiiiS4_PS2_iiii:
[----:B------:R-:W-:Y:S08]  /*0000*/  LDC R1, c[0x0][0x37c] ;  /* 0x0000df00ff017b82 */ /* 0x000ff00000000800 */
[----:B------:R-:W0:Y:S01]  /*0010*/  LDC R9, c[0x0][0x3d8] ;  /* 0x0000f600ff097b82 */ /* 0x000e220000000800 */
[----:B------:R-:W1:Y:S01]  /*0020*/  S2R R5, SR_TID.Z ;  /* 0x0000000000057919 */ /* 0x000e620000002300 */
[----:B------:R-:W2:Y:S06]  /*0030*/  LDCU.64 UR8, c[0x0][0x358] ;  /* 0x00006b00ff0877ac */ /* 0x000eac0008000a00 */
[----:B------:R-:W3:Y:S08]  /*0040*/  LDC R10, c[0x0][0x364] ;  /* 0x0000d900ff0a7b82 */ /* 0x000ef00000000800 */
[----:B------:R-:W4:Y:S01]  /*0050*/  LDC R23, c[0x0][0x360] ;  /* 0x0000d800ff177b82 */ /* 0x000f220000000800 */
[----:B0-----:R-:W-:-:S07]  /*0060*/  IABS R7, R9 ;  /* 0x0000000900077213 */ /* 0x001fce0000000000 */
[----:B------:R-:W1:Y:S01]  /*0070*/  S2UR UR4, SR_CTAID.Z ;  /* 0x00000000000479c3 */ /* 0x000e620000002700 */
        /* <DEDUP_REMOVED lines=30> */
[----:B------:R-:W3:Y:S01]  /*0260*/  S2UR UR4, SR_CTAID.Y ;  /* 0x00000000000479c3 */ /* 0x000ee20000002600 */
[----:B------:R-:W-:Y:S01]  /*0270*/  IMAD.MOV.U32 R25, RZ, RZ, RZ ;  /* 0x000000ffff197224 */ /* 0x000fe200078e00ff */
[----:B------:R-:W3:Y:S01]  /*0280*/  S2R R3, SR_TID.Y ;  /* 0x0000000000037919 */ /* 0x000ee20000002200 */
[----:B------:R-:W-:Y:S01]  /*0290*/  IMAD.MOV.U32 R27, RZ, RZ, RZ ;  /* 0x000000ffff1b7224 */ /* 0x000fe200078e00ff */
[----:B------:R-:W4:Y:S04]  /*02a0*/  S2R R8, SR_TID.X ;  /* 0x0000000000087919 */ /* 0x000f280000002100 */
[----:B------:R-:W4:Y:S01]  /*02b0*/  S2UR UR5, SR_CTAID.X ;  /* 0x00000000000579c3 */ /* 0x000f220000002500 */
[----:B---3--:R-:W-:-:S02]  /*02c0*/  IMAD R10, R10, UR4, R3 ;  /* 0x000000040a0a7c24 */ /* 0x008fc4000f8e0203 */
[----:B----4-:R-:W-:Y:S02]  /*02d0*/  IMAD R23, R23, UR5, R8 ;  /* 0x0000000517177c24 */ /* 0x010fe4000f8e0208 */
[----:B--2---:R-:W-:-:S05]  /*02e0*/  IMAD.IADD R9, R0, 0x1, -R11 ;  /* 0x0000000100097824 */ /* 0x004fca00078e0a0b */
[----:B------:R-:W-:-:S13]  /*02f0*/  ISETP.GE.AND P0, PT, R9, 0x1, PT ;  /* 0x000000010900780c */ /* 0x000fda0003f06270 */
[----:B------:R-:W-:Y:S05]  /*0300*/  @!P0 BRA `(.L_x_150) ;  /* 0x0000002800248947 */ /* 0x000fea0003800000 */
[----:B------:R-:W0:Y:S01]  /*0310*/  LDC R12, c[0x0][0x3a0] ;  /* 0x0000e800ff0c7b82 */ /* 0x000e220000000800 */
[----:B------:R-:W1:Y:S01]  /*0320*/  LDCU.64 UR10, c[0x0][0x3e0] ;  /* 0x00007c00ff0a77ac */ /* 0x000e620008000a00 */
[----:B------:R-:W-:Y:S01]  /*0330*/  IMAD.MOV.U32 R25, RZ, RZ, RZ ;  /* 0x000000ffff197224 */ /* 0x000fe200078e00ff */
        /* <DEDUP_REMOVED lines=13> */
[----:B------:R-:W-:-:S04]  /*0410*/  SHF.R.S32.HI R8, RZ, 0x1f, R7 ;  /* 0x0000001fff087819 */ /* 0x000fc80000011407 */
[--C-:B------:R-:W-:Y:S02]  /*0420*/  IADD3 R3, P0, P2, R5, R7, R6.reuse ;  /* 0x0000000705037210 */ /* 0x100fe40007a1e006 */
[----:B------:R-:W-:Y:S02]  /*0430*/  SHF.R.S32.HI R6, RZ, 0x1f, R6 ;  /* 0x0000001fff067819 */ /* 0x000fe40000011406 */
[----:B------:R-:W-:Y:S02]  /*0440*/  SHF.R.S32.HI R7, RZ, 0x1f, R5 ;  /* 0x0000001fff077819 */ /* 0x000fe40000011405 */
[C---:B------:R-:W-:Y:S02]  /*0450*/  IADD3 R5, P3, PT, R12.reuse, R3, RZ ;  /* 0x000000030c057210 */ /* 0x040fe40007f7e0ff */
[----:B------:R-:W-:Y:S01]  /*0460*/  IADD3.X R7, PT, PT, R7, R8, R6, P0, P2 ;  /* 0x0000000807077210 */ /* 0x000fe200007e4406 */
[----:B------:R-:W-:Y:S02]  /*0470*/  IMAD.MOV.U32 R6, RZ, RZ, R9 ;  /* 0x000000ffff067224 */ /* 0x000fe400078e0009 */
[----:B------:R-:W-:Y:S01]  /*0480*/  IMAD.MOV.U32 R8, RZ, RZ, RZ ;  /* 0x000000ffff087224 */ /* 0x000fe200078e00ff */
[----:B------:R-:W-:-:S07]  /*0490*/  LEA.HI.X.SX32 R9, R12, R7, 0x1, P3 ;  /* 0x000000070c097211 */ /* 0x000fce00018f0eff */
.L_x_175:
[----:B------:R-:W0:Y:S01]  /*04a0*/  S2R R18, SR_TID.Y ;  /* 0x0000000000127919 */ /* 0x000e220000002200 */
[----:B------:R-:W0:Y:S02]  /*04b0*/  S2R R13, SR_TID.X ;  /* 0x00000000000d7919 */ /* 0x000e240000002100 */
[----:B0-----:R-:W-:-:S05]  /*04c0*/  IMAD R18, R18, 0x10, R13 ;  /* 0x0000001012127824 */ /* 0x001fca00078e020d */
[----:B------:R-:W-:-:S04]  /*04d0*/  IADD3 R21, PT, PT, R18, R8, R11 ;  /* 0x0000000812157210 */ /* 0x000fc80007ffe00b */
[----:B------:R-:W-:-:S13]  /*04e0*/  ISETP.GE.AND P0, PT, R21, R0, PT ;  /* 0x000000001500720c */ /* 0x000fda0003f06270 */
[----:B------:R-:W0:Y:S01]  /*04f0*/  @!P0 LDC.64 R14, c[0x0][0x388] ;  /* 0x0000e200ff0e8b82 */ /* 0x000e220000000a00 */
[----:B------:R-:W-:-:S07]  /*0500*/  @P0 IMAD.MOV.U32 R29, RZ, RZ, RZ ;  /* 0x000000ffff1d0224 */ /* 0x000fce00078e00ff */
[----:B------:R-:W1:Y:S01]  /*0510*/  @!P0 LDC.64 R12, c[0x0][0x390] ;  /* 0x0000e400ff0c8b82 */ /* 0x000e620000000a00 */
[----:B0-----:R-:W-:-:S05]  /*0520*/  @!P0 IMAD.WIDE R14, R21, 0x4, R14 ;  /* 0x00000004150e8825 */ /* 0x001fca00078e020e */
[----:B------:R-:W2:Y:S01]  /*0530*/  @!P0 LDG.E R26, desc[UR8][R14.64] ;  /* 0x000000080e1a8981 */ /* 0x000ea2000c1e1900 */
[----:B-1----:R-:W-:-:S05]  /*0540*/  @!P0 IMAD.WIDE R12, R21, 0x4, R12 ;  /* 0x00000004150c8825 */ /* 0x002fca00078e020c */
[----:B------:R0:W3:Y:S01]  /*0550*/  @!P0 LDG.E R29, desc[UR8][R12.64] ;  /* 0x000000080c1d8981 */ /* 0x0000e2000c1e1900 */
[----:B------:R-:W1:Y:S01]  /*0560*/  S2UR UR5, SR_CgaCtaId ;  /* 0x00000000000579c3 */ /* 0x000e620000008800 */
[----:B------:R-:W-:Y:S02]  /*0570*/  UMOV UR4, 0x400 ;  /* 0x0000040000047882 */ /* 0x000fe40000000000 */
[----:B------:R-:W-:Y:S02]  /*0580*/  @P0 IMAD.U32 R22, RZ, RZ, UR4 ;  /* 0x00000004ff160e24 */ /* 0x000fe4000f8e00ff */
[----:B------:R-:W-:Y:S02]  /*0590*/  VIADD R17, R21, 0x100 ;  /* 0x0000010015117836 */ /* 0x000fe40000000000 */
[----:B------:R-:W-:Y:S02]  /*05a0*/  @P0 VIADD R24, R22, 0x1000 ;  /* 0x0000100016180836 */ /* 0x000fe40000000000 */
[----:B------:R-:W-:Y:S01]  /*05b0*/  @!P0 IMAD.U32 R22, RZ, RZ, UR4 ;  /* 0x00000004ff168e24 */ /* 0x000fe2000f8e00ff */
[----:B------:R-:W-:-:S03]  /*05c0*/  ISETP.GE.AND P2, PT, R17, R0, PT ;  /* 0x000000001100720c */ /* 0x000fc60003f46270 */
[----:B0-----:R-:W-:-:S10]  /*05d0*/  @!P0 VIADD R13, R22, 0x1000 ;  /* 0x00001000160d8836 */ /* 0x001fd40000000000 */
[----:B------:R-:W0:Y:S01]  /*05e0*/  @!P2 LDC.64 R16, c[0x0][0x388] ;  /* 0x0000e200ff10ab82 */ /* 0x000e220000000a00 */
[----:B-1----:R-:W-:-:S05]  /*05f0*/  @P0 IMAD.U32 R20, RZ, RZ, UR5 ;  /* 0x00000005ff140e24 */ /* 0x002fca000f8e00ff */
[----:B------:R-:W-:Y:S01]  /*0600*/  @P0 LEA R24, R20, R24, 0x18 ;  /* 0x0000001814180211 */ /* 0x000fe200078ec0ff */
[----:B------:R-:W-:Y:S01]  /*0610*/  @!P0 IMAD.U32 R20, RZ, RZ, UR5 ;  /* 0x00000005ff148e24 */ /* 0x000fe2000f8e00ff */
[----:B------:R-:W1:Y:S03]  /*0620*/  @!P2 LDC.64 R14, c[0x0][0x390] ;  /* 0x0000e400ff0eab82 */ /* 0x000e660000000a00 */
[----:B------:R-:W-:Y:S01]  /*0630*/  @P0 IMAD R19, R18, 0x4, R24 ;  /* 0x0000000412130824 */ /* 0x000fe200078e0218 */
[C---:B------:R-:W-:Y:S02]  /*0640*/  @!P0 LEA R24, R20.reuse, R13, 0x18 ;  /* 0x0000000d14188211 */ /* 0x040fe400078ec0ff */
[----:B------:R-:W-:Y:S02]  /*0650*/  LEA R22, R20, R22, 0x18 ;  /* 0x0000001614167211 */ /* 0x000fe400078ec0ff */
[----:B------:R-:W-:Y:S01]  /*0660*/  @P0 STS [R19], RZ ;  /* 0x000000ff13000388 */ /* 0x000fe20000000800 */
[----:B------:R-:W-:Y:S05]  /*0670*/  WARPSYNC.ALL ;  /* 0x0000000000007948 */ /* 0x000fea0003800000 */
[----:B------:R-:W-:-:S02]  /*0680*/  @!P0 IMAD R19, R18, 0x4, R24 ;  /* 0x0000000412138824 */ /* 0x000fc400078e0218 */
[----:B------:R-:W-:Y:S02]  /*0690*/  IMAD R18, R18, 0x4, R22 ;  /* 0x0000000412127824 */ /* 0x000fe400078e0216 */
[----:B------:R-:W-:Y:S02]  /*06a0*/  @P2 IMAD.MOV.U32 R20, RZ, RZ, RZ ;  /* 0x000000ffff142224 */ /* 0x000fe400078e00ff */
[----:B0-----:R-:W-:-:S04]  /*06b0*/  @!P2 IMAD.WIDE R16, R21, 0x4, R16 ;  /* 0x000000041510a825 */ /* 0x001fc800078e0210 */
[C---:B-1----:R-:W-:Y:S01]  /*06c0*/  @!P2 IMAD.WIDE R14, R21.reuse, 0x4, R14 ;  /* 0x00000004150ea825 */ /* 0x042fe200078e020e */
[----:B--2---:R-:W-:Y:S04]  /*06d0*/  @!P0 STS [R19], R26 ;  /* 0x0000001a13008388 */ /* 0x004fe80000000800 */
[----:B---3--:R0:W-:Y:S01]  /*06e0*/  STS [R18], R29 ;  /* 0x0000001d12007388 */ /* 0x0081e20000000800 */
[----:B------:R-:W-:Y:S06]  /*06f0*/  BAR.SYNC.DEFER_BLOCKING 0x0 ;  /* 0x0000000000007b1d */ /* 0x000fec0000010000 */
[----:B------:R1:W2:Y:S04]  /*0700*/  @!P2 LDG.E R28, desc[UR8][R16.64+0x400] ;  /* 0x00040008101ca981 */ /* 0x0002a8000c1e1900 */
[----:B------:R-:W3:Y:S01]  /*0710*/  @!P2 LDG.E R20, desc[UR8][R14.64+0x400] ;  /* 0x000400080e14a981 */ /* 0x000ee2000c1e1900 */
[----:B------:R-:W-:-:S05]  /*0720*/  VIADD R13, R21, 0x200 ;  /* 0x00000200150d7836 */ /* 0x000fca0000000000 */
[----:B------:R-:W-:Y:S01]  /*0730*/  ISETP.GE.AND P0, PT, R13, R0, PT ;  /* 0x000000000d00720c */ /* 0x000fe20003f06270 */
[----:B------:R-:W-:-:S12]  /*0740*/  @P2 STS [R19+0x400], RZ ;  /* 0x000400ff13002388 */ /* 0x000fd80000000800 */
[----:B------:R-:W4:Y:S08]  /*0750*/  @!P0 LDC.64 R12, c[0x0][0x388] ;  /* 0x0000e200ff0c8b82 */ /* 0x000f300000000a00 */
[----:B-1----:R-:W1:Y:S01]  /*0760*/  @!P0 LDC.64 R16, c[0x0][0x390] ;  /* 0x0000e400ff108b82 */ /* 0x002e620000000a00 */
[----:B0-----:R-:W-:Y:S02]  /*0770*/  @P0 IMAD.MOV.U32 R29, RZ, RZ, RZ ;  /* 0x000000ffff1d0224 */ /* 0x001fe400078e00ff */
[----:B----4-:R-:W-:-:S04]  /*0780*/  @!P0 IMAD.WIDE R12, R21, 0x4, R12 ;  /* 0x00000004150c8825 */ /* 0x010fc800078e020c */
[C---:B-1----:R-:W-:Y:S01]  /*0790*/  @!P0 IMAD.WIDE R16, R21.reuse, 0x4, R16 ;  /* 0x0000000415108825 */ /* 0x042fe200078e0210 */
[----:B--2---:R0:W-:Y:S04]  /*07a0*/  @!P2 STS [R19+0x400], R28 ;  /* 0x0004001c1300a388 */ /* 0x0041e80000000800 */
[----:B---3--:R1:W-:Y:S01]  /*07b0*/  STS [R18+0x400], R20 ;  /* 0x0004001412007388 */ /* 0x0083e20000000800 */
[----:B------:R-:W-:Y:S06]  /*07c0*/  BAR.SYNC.DEFER_BLOCKING 0x0 ;  /* 0x0000000000007b1d */ /* 0x000fec0000010000 */
[----:B------:R2:W3:Y:S04]  /*07d0*/  @!P0 LDG.E R26, desc[UR8][R12.64+0x800] ;  /* 0x000800080c1a8981 */ /* 0x0004e8000c1e1900 */
[----:B------:R-:W4:Y:S01]  /*07e0*/  @!P0 LDG.E R29, desc[UR8][R16.64+0x800] ;  /* 0x00080008101d8981 */ /* 0x000f22000c1e1900 */
[----:B------:R-:W-:-:S05]  /*07f0*/  VIADD R15, R21, 0x300 ;  /* 0x00000300150f7836 */ /* 0x000fca0000000000 */
[----:B------:R-:W-:Y:S01]  /*0800*/  ISETP.GE.AND P2, PT, R15, R0, PT ;  /* 0x000000000f00720c */ /* 0x000fe20003f46270 */
[----:B------:R-:W-:-:S12]  /*0810*/  @P0 STS [R19+0x800], RZ ;  /* 0x000800ff13000388 */ /* 0x000fd80000000800 */
[----:B------:R-:W5:Y:S08]  /*0820*/  @!P2 LDC.64 R14, c[0x0][0x388] ;  /* 0x0000e200ff0eab82 */ /* 0x000f700000000a00 */
[----:B--2---:R-:W1:Y:S01]  /*0830*/  @!P2 LDC.64 R12, c[0x0][0x390] ;  /* 0x0000e400ff0cab82 */ /* 0x004e620000000a00 */
[----:B0-----:R-:W-:Y:S02]  /*0840*/  @P2 IMAD.MOV.U32 R28, RZ, RZ, RZ ;  /* 0x000000ffff1c2224 */ /* 0x001fe400078e00ff */
[----:B-----5:R-:W-:-:S04]  /*0850*/  @!P2 IMAD.WIDE R14, R21, 0x4, R14 ;  /* 0x00000004150ea825 */ /* 0x020fc800078e020e */
[----:B-1----:R-:W-:Y:S01]  /*0860*/  @!P2 IMAD.WIDE R20, R21, 0x4, R12 ;  /* 0x000000041514a825 */ /* 0x002fe200078e020c */
[----:B---3--:R0:W-:Y:S04]  /*0870*/  @!P0 STS [R19+0x800], R26 ;  /* 0x0008001a13008388 */ /* 0x0081e80000000800 */
[----:B----4-:R1:W-:Y:S01]  /*0880*/  STS [R18+0x800], R29 ;  /* 0x0008001d12007388 */ /* 0x0103e20000000800 */
[----:B------:R-:W-:Y:S06]  /*0890*/  BAR.SYNC.DEFER_BLOCKING 0x0 ;  /* 0x0000000000007b1d */ /* 0x000fec0000010000 */
[----:B------:R-:W2:Y:S04]  /*08a0*/  @!P2 LDG.E R14, desc[UR8][R14.64+0xc00] ;  /* 0x000c00080e0ea981 */ /* 0x000ea8000c1e1900 */
[----:B------:R-:W3:Y:S01]  /*08b0*/  @!P2 LDG.E R28, desc[UR8][R20.64+0xc00] ;  /* 0x000c0008141ca981 */ /* 0x000ee2000c1e1900 */
[----:B------:R-:W-:-:S03]  /*08c0*/  IMAD.IADD R13, R0, 0x1, -R11 ;  /* 0x00000001000d7824 */ /* 0x000fc600078e0a0b */
[----:B------:R1:W-:Y:S01]  /*08d0*/  @P2 STS [R19+0xc00], RZ ;  /* 0x000c00ff13002388 */ /* 0x0003e20000000800 */
[----:B0-----:R-:W-:Y:S01]  /*08e0*/  VIMNMX R26, PT, PT, R6, 0x400, PT ;  /* 0x00000400061a7848 */ /* 0x001fe20003fe0100 */
[----:B------:R-:W-:Y:S03]  /*08f0*/  BSSY.RECONVERGENT B2, `(.L_x_151) ;  /* 0x000011b000027945 */ /* 0x000fe60003800200 */
[----:B------:R-:W-:Y:S01]  /*0900*/  VIMNMX R26, PT, PT, R26, 0x1, !PT ;  /* 0x000000011a1a7848 */ /* 0x000fe20007fe0100 */
[----:B--2---:R1:W-:Y:S01]  /*0910*/  @!P2 STS [R19+0xc00], R14 ;  /* 0x000c000e1300a388 */ /* 0x0043e20000000800 */
[----:B------:R-:W-:-:S03]  /*0920*/  ISETP.LE.OR P2, PT, R13, R8, P1 ;  /* 0x000000080d00720c */ /* 0x000fc60000f43670 */
[----:B---3--:R1:W-:Y:S01]  /*0930*/  STS [R18+0xc00], R28 ;  /* 0x000c001c12007388 */ /* 0x0083e20000000800 */
[----:B------:R-:W-:Y:S09]  /*0940*/  BAR.SYNC.DEFER_BLOCKING 0x0 ;  /* 0x0000000000007b1d */ /* 0x000ff20000010000 */
[----:B-1----:R-:W-:Y:S05]  /*0950*/  @P2 BRA `(.L_x_152) ;  /* 0x0000001000502947 */ /* 0x002fea0003800000 */
[----:B------:R-:W-:Y:S01]  /*0960*/  ISETP.GE.AND P0, PT, R6, 0x4, PT ;  /* 0x000000040600780c */ /* 0x000fe20003f06270 */
[----:B------:R-:W-:Y:S01]  /*0970*/  BSSY.RECONVERGENT B1, `(.L_x_153) ;  /* 0x00000f6000017945 */ /* 0x000fe20003800200 */
[----:B------:R-:W-:-:S11]  /*0980*/  IMAD.MOV.U32 R29, RZ, RZ, RZ ;  /* 0x000000ffff1d7224 */ /* 0x000fd600078e00ff */
[----:B------:R-:W-:Y:S05]  /*0990*/  @!P0 BRA `(.L_x_154) ;  /* 0x0000000c00cc8947 */ /* 0x000fea0003800000 */
[----:B------:R-:W-:Y:S01]  /*09a0*/  LOP3.LUT R19, R26, 0x7fc, RZ, 0xc0, !PT ;  /* 0x000007fc1a137812 */ /* 0x000fe200078ec0ff */
[----:B------:R-:W-:Y:S01]  /*09b0*/  BSSY.RELIABLE B0, `(.L_x_155) ;  /* 0x00000cc000007945 */ /* 0x000fe20003800100 */
[----:B------:R-:W-:Y:S02]  /*09c0*/  VIADD R18, R22, 0x8 ;  /* 0x0000000816127836 */ /* 0x000fe40000000000 */
[----:B------:R-:W-:Y:S02]  /*09d0*/  VIADD R17, R24, 0x8 ;  /* 0x0000000818117836 */ /* 0x000fe40000000000 */
[----:B------:R-:W-:-:S05]  /*09e0*/  IMAD.MOV R16, RZ, RZ, -R19 ;  /* 0x000000ffff107224 */ /* 0x000fca00078e0a13 */
[----:B------:R-:W-:-:S13]  /*09f0*/  ISETP.GE.AND P0, PT, R16, RZ, PT ;  /* 0x000000ff1000720c */ /* 0x000fda0003f06270 */
[----:B------:R-:W-:Y:S05]  /*0a00*/  @P0 BRA `(.L_x_156) ;  /* 0x0000000c00180947 */ /* 0x000fea0003800000 */
[----:B------:R-:W-:Y:S01]  /*0a10*/  IMAD.MOV R12, RZ, RZ, -R16 ;  /* 0x000000ffff0c7224 */ /* 0x000fe200078e0a10 */
[----:B------:R-:W-:Y:S01]  /*0a20*/  BSSY.RECONVERGENT B3, `(.L_x_157) ;  /* 0x000007e000037945 */ /* 0x000fe20003800200 */
[----:B------:R-:W-:-:S03]  /*0a30*/  PLOP3.LUT P0, PT, PT, PT, PT, 0x80, 0x8 ;  /* 0x000000000008781c */ /* 0x000fc60003f0f070 */
[----:B------:R-:W-:-:S13]  /*0a40*/  ISETP.GT.AND P3, PT, R12, 0xc, PT ;  /* 0x0000000c0c00780c */ /* 0x000fda0003f64270 */
[----:B------:R-:W-:Y:S05]  /*0a50*/  @!P3 BRA `(.L_x_158) ;  /* 0x0000000400e8b947 */ /* 0x000fea0003800000 */
[----:B------:R-:W-:Y:S01]  /*0a60*/  BSSY.RECONVERGENT B4, `(.L_x_159) ;  /* 0x0000078000047945 */ /* 0x000fe20003800200 */
[----:B------:R-:W-:-:S13]  /*0a70*/  PLOP3.LUT P0, PT, PT, PT, PT, 0x8, 0x80 ;  /* 0x000000000080781c */ /* 0x000fda0003f0e170 */
.L_x_160:
[----:B------:R-:W0:Y:S01]  /*0a80*/  LDS.64 R12, [R17+-0x8] ;  /* 0xfffff800110c7984 */ /* 0x000e220000000a00 */
[----:B------:R-:W1:Y:S01]  /*0a90*/  LDCU.64 UR4, c[0x0][0x398] ;  /* 0x00007300ff0477ac */ /* 0x000e620008000a00 */
[----:B0-----:R-:W-:-:S04]  /*0aa0*/  IADD3 R14, P3, PT, R12, R3, RZ ;  /* 0x000000030c0e7210 */ /* 0x001fc80007f7e0ff */
[----:B------:R-:W-:Y:S02]  /*0ab0*/  LEA.HI.X.SX32 R15, R12, R7, 0x1, P3 ;  /* 0x000000070c0f7211 */ /* 0x000fe400018f0eff */
[----:B-1----:R-:W-:-:S04]  /*0ac0*/  LEA R20, P3, R14, UR4, 0x2 ;  /* 0x000000040e147c11 */ /* 0x002fc8000f8610ff */
[----:B------:R-:W-:Y:S02]  /*0ad0*/  LEA.HI.X R21, R14, UR5, R15, 0x2, P3 ;  /* 0x000000050e157c11 */ /* 0x000fe400098f140f */
[----:B------:R-:W-:Y:S01]  /*0ae0*/  IADD3 R12, P3, PT, R3, R13, RZ ;  /* 0x0000000d030c7210 */ /* 0x000fe20007f7e0ff */
[----:B------:R-:W-:Y:S03]  /*0af0*/  LDS.64 R14, [R17] ;  /* 0x00000000110e7984 */ /* 0x000fe60000000a00 */
[----:B------:R-:W-:Y:S01]  /*0b00*/  LEA.HI.X.SX32 R13, R13, R7, 0x1, P3 ;  /* 0x000000070d0d7211 */ /* 0x000fe200018f0eff */
[----:B------:R-:W2:Y:S01]  /*0b10*/  LDG.E.CONSTANT R20, desc[UR8][R20.64] ;  /* 0x0000000814147981 */ /* 0x000ea2000c1e9900 */
[----:B------:R-:W-:-:S04]  /*0b20*/  LEA R28, P3, R12, UR4, 0x2 ;  /* 0x000000040c1c7c11 */ /* 0x000fc8000f8610ff */
[----:B------:R-:W-:Y:S02]  /*0b30*/  LEA.HI.X R29, R12, UR5, R13, 0x2, P3 ;  /* 0x000000050c1d7c11 */ /* 0x000fe400098f140d */
[----:B------:R-:W2:Y:S04]  /*0b40*/  LDS.64 R12, [R18+-0x8] ;  /* 0xfffff800120c7984 */ /* 0x000ea80000000a00 */
[----:B------:R-:W3:Y:S01]  /*0b50*/  LDG.E.CONSTANT R29, desc[UR8][R28.64] ;  /* 0x000000081c1d7981 */ /* 0x000ee2000c1e9900 */
[----:B--2---:R-:W-:-:S04]  /*0b60*/  FFMA R12, R12, R20, R27 ;  /* 0x000000140c0c7223 */ /* 0x004fc8000000001b */
[----:B---3--:R-:W-:Y:S01]  /*0b70*/  FFMA R27, R29, R13, R12 ;  /* 0x0000000d1d1b7223 */ /* 0x008fe2000000000c */
[----:B------:R-:W-:-:S04]  /*0b80*/  IADD3 R12, P3, PT, R14, R3, RZ ;  /* 0x000000030e0c7210 */ /* 0x000fc80007f7e0ff */
[----:B------:R-:W-:Y:S02]  /*0b90*/  LEA.HI.X.SX32 R13, R14, R7, 0x1, P3 ;  /* 0x000000070e0d7211 */ /* 0x000fe400018f0eff */
[----:B------:R-:W-:-:S04]  /*0ba0*/  LEA R20, P3, R12, UR4, 0x2 ;  /* 0x000000040c147c11 */ /* 0x000fc8000f8610ff */
[----:B------:R-:W-:Y:S02]  /*0bb0*/  LEA.HI.X R21, R12, UR5, R13, 0x2, P3 ;  /* 0x000000050c157c11 */ /* 0x000fe400098f140d */
[----:B------:R-:W-:-:S03]  /*0bc0*/  IADD3 R12, P3, PT, R3, R15, RZ ;  /* 0x0000000f030c7210 */ /* 0x000fc60007f7e0ff */
[----:B------:R-:W2:Y:S01]  /*0bd0*/  LDG.E.CONSTANT R20, desc[UR8][R20.64] ;  /* 0x0000000814147981 */ /* 0x000ea2000c1e9900 */
[----:B------:R-:W-:Y:S02]  /*0be0*/  LEA.HI.X.SX32 R15, R15, R7, 0x1, P3 ;  /* 0x000000070f0f7211 */ /* 0x000fe400018f0eff */
[----:B------:R-:W-:-:S04]  /*0bf0*/  LEA R28, P3, R12, UR4, 0x2 ;  /* 0x000000040c1c7c11 */ /* 0x000fc8000f8610ff */
[----:B------:R-:W-:Y:S02]  /*0c00*/  LEA.HI.X R29, R12, UR5, R15, 0x2, P3 ;  /* 0x000000050c1d7c11 */ /* 0x000fe400098f140f */
[----:B------:R-:W2:Y:S04]  /*0c10*/  LDS.64 R12, [R18] ;  /* 0x00000000120c7984 */ /* 0x000ea80000000a00 */
[----:B------:R-:W3:Y:S04]  /*0c20*/  LDG.E.CONSTANT R29, desc[UR8][R28.64] ;  /* 0x000000081c1d7981 */ /* 0x000ee8000c1e9900 */
[----:B------:R-:W0:Y:S01]  /*0c30*/  LDS.64 R14, [R17+0x8] ;  /* 0x00000800110e7984 */ /* 0x000e220000000a00 */
[----:B--2---:R-:W-:-:S04]  /*0c40*/  FFMA R12, R12, R20, R27 ;  /* 0x000000140c0c7223 */ /* 0x004fc8000000001b */
[----:B---3--:R-:W-:Y:S01]  /*0c50*/  FFMA R27, R29, R13, R12 ;  /* 0x0000000d1d1b7223 */ /* 0x008fe2000000000c */
[----:B0-----:R-:W-:-:S04]  /*0c60*/  IADD3 R12, P3, PT, R14, R3, RZ ;  /* 0x000000030e0c7210 */ /* 0x001fc80007f7e0ff */
        /* <DEDUP_REMOVED lines=8> */
[----:B------:R-:W2:Y:S04]  /*0cf0*/  LDS.64 R12, [R18+0x8] ;  /* 0x00000800120c7984 */ /* 0x000ea80000000a00 */
        /* <DEDUP_REMOVED lines=49> */
[----:B------:R-:W-:-:S05]  /*1010*/  LEA.HI.X R21, R12, UR5, R21, 0x2, P3 ;  /* 0x000000050c157c11 */ /* 0x000fca00098f1415 */
[----:B------:R-:W2:Y:S01]  /*1020*/  LDG.E.CONSTANT R20, desc[UR8][R20.64] ;  /* 0x0000000814147981 */ /* 0x000ea2000c1e9900 */
[----:B------:R-:W-:-:S04]  /*1030*/  IADD3 R12, P3, PT, R3, R15, RZ ;  /* 0x0000000f030c7210 */ /* 0x000fc80007f7e0ff */
[----:B------:R-:W-:Y:S02]  /*1040*/  LEA.HI.X.SX32 R15, R15, R7, 0x1, P3 ;  /* 0x000000070f0f7211 */ /* 0x000fe400018f0eff */
[----:B------:R-:W-:-:S04]  /*1050*/  LEA R28, P3, R12, UR4, 0x2 ;  /* 0x000000040c1c7c11 */ /* 0x000fc8000f8610ff */
[----:B------:R-:W-:Y:S02]  /*1060*/  LEA.HI.X R29, R12, UR5, R15, 0x2, P3 ;  /* 0x000000050c1d7c11 */ /* 0x000fe400098f140f */
[----:B------:R-:W2:Y:S04]  /*1070*/  LDS.64 R14, [R18+0x28] ;  /* 0x00002800120e7984 */ /* 0x000ea80000000a00 */
[----:B------:R-:W3:Y:S01]  /*1080*/  LDG.E.CONSTANT R29, desc[UR8][R28.64] ;  /* 0x000000081c1d7981 */ /* 0x000ee2000c1e9900 */
[----:B--2---:R-:W-:-:S03]  /*1090*/  FFMA R14, R14, R20, R13 ;  /* 0x000000140e0e7223 */ /* 0x004fc6000000000d */
[----:B------:R-:W0:Y:S01]  /*10a0*/  LDS.64 R12, [R17+0x30] ;  /* 0x00003000110c7984 */ /* 0x000e220000000a00 */
[----:B---3--:R-:W-:Y:S01]  /*10b0*/  FFMA R29, R29, R15, R14 ;  /* 0x0000000f1d1d7223 */ /* 0x008fe2000000000e */
[----:B0-----:R-:W-:-:S04]  /*10c0*/  IADD3 R14, P3, PT, R12, R3, RZ ;  /* 0x000000030c0e7210 */ /* 0x001fc80007f7e0ff */
[----:B------:R-:W-:Y:S02]  /*10d0*/  LEA.HI.X.SX32 R15, R12, R7, 0x1, P3 ;  /* 0x000000070c0f7211 */ /* 0x000fe400018f0eff */
[----:B------:R-:W-:-:S04]  /*10e0*/  LEA R20, P3, R14, UR4, 0x2 ;  /* 0x000000040e147c11 */ /* 0x000fc8000f8610ff */
[----:B------:R-:W-:Y:S02]  /*10f0*/  LEA.HI.X R21, R14, UR5, R15, 0x2, P3 ;  /* 0x000000050e157c11 */ /* 0x000fe400098f140f */
[----:B------:R-:W-:Y:S01]  /*1100*/  IADD3 R27, P3, PT, R3, R13, RZ ;  /* 0x0000000d031b7210 */ /* 0x000fe20007f7e0ff */
[----:B------:R0:W1:Y:S03]  /*1110*/  LDS.64 R14, [R18+0x30] ;  /* 0x00003000120e7984 */ /* 0x0000660000000a00 */
[----:B------:R-:W-:Y:S01]  /*1120*/  LEA.HI.X.SX32 R28, R13, R7, 0x1, P3 ;  /* 0x000000070d1c7211 */ /* 0x000fe200018f0eff */
[----:B------:R-:W1:Y:S01]  /*1130*/  LDG.E.CONSTANT R20, desc[UR8][R20.64] ;  /* 0x0000000814147981 */ /* 0x000e62000c1e9900 */
[----:B------:R-:W-:-:S04]  /*1140*/  LEA R12, P3, R27, UR4, 0x2 ;  /* 0x000000041b0c7c11 */ /* 0x000fc8000f8610ff */
[----:B------:R-:W-:-:S06]  /*1150*/  LEA.HI.X R13, R27, UR5, R28, 0x2, P3 ;  /* 0x000000051b0d7c11 */ /* 0x000fcc00098f141c */
[----:B------:R-:W2:Y:S01]  /*1160*/  LDG.E.CONSTANT R13, desc[UR8][R12.64] ;  /* 0x000000080c0d7981 */ /* 0x000ea2000c1e9900 */
[----:B------:R-:W-:-:S05]  /*1170*/  VIADD R16, R16, 0x10 ;  /* 0x0000001010107836 */ /* 0x000fca0000000000 */
[----:B------:R-:W-:Y:S01]  /*1180*/  ISETP.GE.AND P3, PT, R16, -0xc, PT ;  /* 0xfffffff41000780c */ /* 0x000fe20003f66270 */
[----:B------:R-:W-:Y:S02]  /*1190*/  VIADD R17, R17, 0x40 ;  /* 0x0000004011117836 */ /* 0x000fe40000000000 */
[----:B0-----:R-:W-:Y:S02]  /*11a0*/  VIADD R18, R18, 0x40 ;  /* 0x0000004012127836 */ /* 0x001fe40000000000 */
[----:B-1----:R-:W-:-:S04]  /*11b0*/  FFMA R14, R14, R20, R29 ;  /* 0x000000140e0e7223 */ /* 0x002fc8000000001d */
[----:B--2---:R-:W-:-:S04]  /*11c0*/  FFMA R27, R13, R15, R14 ;  /* 0x0000000f0d1b7223 */ /* 0x004fc8000000000e */
[----:B------:R-:W-:Y:S05]  /*11d0*/  @!P3 BRA `(.L_x_160) ;  /* 0xfffffff80028b947 */ /* 0x000fea000383ffff */
[----:B------:R-:W-:Y:S05]  /*11e0*/  BSYNC.RECONVERGENT B4 ;  /* 0x0000000000047941 */ /* 0x000fea0003800200 */
.L_x_159:
[----:B------:R-:W-:-:S07]  /*11f0*/  IMAD.MOV.U32 R29, RZ, RZ, R19 ;  /* 0x000000ffff1d7224 */ /* 0x000fce00078e0013 */
.L_x_158:
[----:B------:R-:W-:Y:S05]  /*1200*/  BSYNC.RECONVERGENT B3 ;  /* 0x0000000000037941 */ /* 0x000fea0003800200 */
.L_x_157:
[----:B------:R-:W-:Y:S01]  /*1210*/  IMAD.MOV R12, RZ, RZ, -R16 ;  /* 0x000000ffff0c7224 */ /* 0x000fe200078e0a10 */
[----:B------:R-:W-:Y:S04]  /*1220*/  BSSY.RECONVERGENT B3, `(.L_x_161) ;  /* 0x0000041000037945 */ /* 0x000fe80003800200 */
[----:B------:R-:W-:-:S13]  /*1230*/  ISETP.GT.AND P3, PT, R12, 0x4, PT ;  /* 0x000000040c00780c */ /* 0x000fda0003f64270 */
[----:B------:R-:W-:Y:S05]  /*1240*/  @!P3 BRA `(.L_x_162) ;  /* 0x0000000000f8b947 */ /* 0x000fea0003800000 */
[----:B------:R-:W0:Y:S01]  /*1250*/  LDS.64 R12, [R17+-0x8] ;  /* 0xfffff800110c7984 */ /* 0x000e220000000a00 */
[----:B------:R-:W1:Y:S01]  /*1260*/  LDCU.64 UR4, c[0x0][0x398] ;  /* 0x00007300ff0477ac */ /* 0x000e620008000a00 */
[----:B0-----:R-:W-:-:S04]  /*1270*/  IADD3 R14, P0, PT, R12, R3, RZ ;  /* 0x000000030c0e7210 */ /* 0x001fc80007f1e0ff */
[----:B------:R-:W-:Y:S02]  /*1280*/  LEA.HI.X.SX32 R15, R12, R7, 0x1, P0 ;  /* 0x000000070c0f7211 */ /* 0x000fe400000f0eff */
[----:B-1----:R-:W-:-:S04]  /*1290*/  LEA R20, P0, R14, UR4, 0x2 ;  /* 0x000000040e147c11 */ /* 0x002fc8000f8010ff */
[----:B------:R-:W-:Y:S02]  /*12a0*/  LEA.HI.X R21, R14, UR5, R15, 0x2, P0 ;  /* 0x000000050e157c11 */ /* 0x000fe400080f140f */
[----:B------:R-:W-:Y:S04]  /*12b0*/  LDS.64 R14, [R17] ;  /* 0x00000000110e7984 */ /* 0x000fe80000000a00 */
[----:B------:R-:W2:Y:S01]  /*12c0*/  LDG.E.CONSTANT R20, desc[UR8][R20.64] ;  /* 0x0000000814147981 */ /* 0x000ea2000c1e9900 */
[----:B------:R-:W-:-:S04]  /*12d0*/  IADD3 R12, P0, PT, R3, R13, RZ ;  /* 0x0000000d030c7210 */ /* 0x000fc80007f1e0ff */
[----:B------:R-:W-:Y:S02]  /*12e0*/  LEA.HI.X.SX32 R13, R13, R7, 0x1, P0 ;  /* 0x000000070d0d7211 */ /* 0x000fe400000f0eff */
[----:B------:R-:W-:-:S04]  /*12f0*/  LEA R28, P0, R12, UR4, 0x2 ;  /* 0x000000040c1c7c11 */ /* 0x000fc8000f8010ff */
[----:B------:R-:W-:Y:S02]  /*1300*/  LEA.HI.X R29, R12, UR5, R13, 0x2, P0 ;  /* 0x000000050c1d7c11 */ /* 0x000fe400080f140d */
[----:B------:R-:W2:Y:S04]  /*1310*/  LDS.64 R12, [R18+-0x8] ;  /* 0xfffff800120c7984 */ /* 0x000ea80000000a00 */
[----:B------:R0:W3:Y:S01]  /*1320*/  LDG.E.CONSTANT R19, desc[UR8][R28.64] ;  /* 0x000000081c137981 */ /* 0x0000e2000c1e9900 */
[----:B--2---:R-:W-:Y:S01]  /*1330*/  FFMA R12, R12, R20, R27 ;  /* 0x000000140c0c7223 */ /* 0x004fe2000000001b */
[----:B------:R-:W-:-:S04]  /*1340*/  IADD3 R27, P0, PT, R14, R3, RZ ;  /* 0x000000030e1b7210 */ /* 0x000fc80007f1e0ff */
[----:B------:R-:W-:Y:S02]  /*1350*/  LEA.HI.X.SX32 R14, R14, R7, 0x1, P0 ;  /* 0x000000070e0e7211 */ /* 0x000fe400000f0eff */
[----:B------:R-:W-:-:S04]  /*1360*/  LEA R20, P0, R27, UR4, 0x2 ;  /* 0x000000041b147c11 */ /* 0x000fc8000f8010ff */
[----:B------:R-:W-:-:S06]  /*1370*/  LEA.HI.X R21, R27, UR5, R14, 0x2, P0 ;  /* 0x000000051b157c11 */ /* 0x000fcc00080f140e */
[----:B------:R-:W2:Y:S01]  /*1380*/  LDG.E.CONSTANT R21, desc[UR8][R20.64] ;  /* 0x0000000814157981 */ /* 0x000ea2000c1e9900 */
[----:B------:R-:W-:-:S04]  /*1390*/  IADD3 R14, P0, PT, R3, R15, RZ ;  /* 0x0000000f030e7210 */ /* 0x000fc80007f1e0ff */
[----:B------:R-:W-:Y:S02]  /*13a0*/  LEA.HI.X.SX32 R15, R15, R7, 0x1, P0 ;  /* 0x000000070f0f7211 */ /* 0x000fe400000f0eff */
[C---:B0-----:R-:W-:Y:S01]  /*13b0*/  LEA R28, P0, R14.reuse, UR4, 0x2 ;  /* 0x000000040e1c7c11 */ /* 0x041fe2000f8010ff */
[----:B---3--:R-:W-:Y:S02]  /*13c0*/  FFMA R19, R19, R13, R12 ;  /* 0x0000000d13137223 */ /* 0x008fe4000000000c */
[----:B------:R-:W2:Y:S01]  /*13d0*/  LDS.64 R12, [R18] ;  /* 0x00000000120c7984 */ /* 0x000ea20000000a00 */
[----:B------:R-:W-:-:S03]  /*13e0*/  LEA.HI.X R29, R14, UR5, R15, 0x2, P0 ;  /* 0x000000050e1d7c11 */ /* 0x000fc600080f140f */
[----:B------:R-:W0:Y:S04]  /*13f0*/  LDS.64 R14, [R17+0x8] ;  /* 0x00000800110e7984 */ /* 0x000e280000000a00 */
[----:B------:R-:W3:Y:S01]  /*1400*/  LDG.E.CONSTANT R28, desc[UR8][R28.64] ;  /* 0x000000081c1c7981 */ /* 0x000ee2000c1e9900 */
[----:B--2---:R-:W-:Y:S01]  /*1410*/  FFMA R19, R12, R21, R19 ;  /* 0x000000150c137223 */ /* 0x004fe20000000013 */
[----:B0-----:R-:W-:-:S04]  /*1420*/  IADD3 R12, P0, PT, R14, R3, RZ ;  /* 0x000000030e0c7210 */ /* 0x001fc80007f1e0ff */
[----:B------:R-:W-:Y:S02]  /*1430*/  LEA.HI.X.SX32 R21, R14, R7, 0x1, P0 ;  /* 0x000000070e157211 */ /* 0x000fe400000f0eff */
[----:B------:R-:W-:-:S04]  /*1440*/  LEA R20, P0, R12, UR4, 0x2 ;  /* 0x000000040c147c11 */ /* 0x000fc8000f8010ff */
[----:B------:R-:W-:-:S06]  /*1450*/  LEA.HI.X R21, R12, UR5, R21, 0x2, P0 ;  /* 0x000000050c157c11 */ /* 0x000fcc00080f1415 */
[----:B------:R-:W2:Y:S01]  /*1460*/  LDG.E.CONSTANT R21, desc[UR8][R20.64] ;  /* 0x0000000814157981 */ /* 0x000ea2000c1e9900 */
[----:B------:R-:W-:-:S04]  /*1470*/  IADD3 R12, P0, PT, R3, R15, RZ ;  /* 0x0000000f030c7210 */ /* 0x000fc80007f1e0ff */
[----:B------:R-:W-:Y:S02]  /*1480*/  LEA.HI.X.SX32 R15, R15, R7, 0x1, P0 ;  /* 0x000000070f0f7211 */ /* 0x000fe400000f0eff */
[----:B------:R-:W-:-:S04]  /*1490*/  LEA R14, P0, R12, UR4, 0x2 ;  /* 0x000000040c0e7c11 */ /* 0x000fc8000f8010ff */
[----:B------:R-:W-:Y:S01]  /*14a0*/  LEA.HI.X R15, R12, UR5, R15, 0x2, P0 ;  /* 0x000000050c0f7c11 */ /* 0x000fe200080f140f */
[----:B---3--:R-:W-:Y:S02]  /*14b0*/  FFMA R19, R28, R13, R19 ;  /* 0x0000000d1c137223 */ /* 0x008fe40000000013 */
[----:B------:R-:W2:Y:S04]  /*14c0*/  LDS.64 R12, [R18+0x8] ;  /* 0x00000800120c7984 */ /* 0x000ea80000000a00 */
[----:B------:R0:W3:Y:S04]  /*14d0*/  LDG.E.CONSTANT R27, desc[UR8][R14.64] ;  /* 0x000000080e1b7981 */ /* 0x0000e8000c1e9900 */
[----:B0-----:R-:W0:Y:S01]  /*14e0*/  LDS.64 R14, [R17+0x10] ;  /* 0x00001000110e7984 */ /* 0x001e220000000a00 */
[----:B--2---:R-:W-:Y:S01]  /*14f0*/  FFMA R12, R12, R21, R19 ;  /* 0x000000150c0c7223 */ /* 0x004fe20000000013 */
[----:B0-----:R-:W-:-:S04]  /*1500*/  IADD3 R19, P0, PT, R14, R3, RZ ;  /* 0x000000030e137210 */ /* 0x001fc80007f1e0ff */
[----:B------:R-:W-:Y:S02]  /*1510*/  LEA.HI.X.SX32 R28, R14, R7, 0x1, P0 ;  /* 0x000000070e1c7211 */ /* 0x000fe400000f0eff */
[----:B------:R-:W-:-:S04]  /*1520*/  LEA R20, P0, R19, UR4, 0x2 ;  /* 0x0000000413147c11 */ /* 0x000fc8000f8010ff */
[----:B------:R-:W-:Y:S02]  /*1530*/  LEA.HI.X R21, R19, UR5, R28, 0x2, P0 ;  /* 0x0000000513157c11 */ /* 0x000fe400080f141c */
[----:B------:R-:W-:-:S04]  /*1540*/  IADD3 R19, P0, PT, R3, R15, RZ ;  /* 0x0000000f03137210 */ /* 0x000fc80007f1e0ff */
[----:B------:R-:W-:Y:S01]  /*1550*/  LEA.HI.X.SX32 R28, R15, R7, 0x1, P0 ;  /* 0x000000070f1c7211 */ /* 0x000fe200000f0eff */
[----:B------:R-:W2:Y:S01]  /*1560*/  LDG.E.CONSTANT R21, desc[UR8][R20.64] ;  /* 0x0000000814157981 */ /* 0x000ea2000c1e9900 */
[----:B------:R-:W-:-:S04]  /*1570*/  LEA R14, P0, R19, UR4, 0x2 ;  /* 0x00000004130e7c11 */ /* 0x000fc8000f8010ff */
[----:B------:R-:W-:-:S06]  /*1580*/  LEA.HI.X R15, R19, UR5, R28, 0x2, P0 ;  /* 0x00000005130f7c11 */ /* 0x000fcc00080f141c */
[----:B------:R-:W4:Y:S01]  /*1590*/  LDG.E.CONSTANT R15, desc[UR8][R14.64] ;  /* 0x000000080e0f7981 */ /* 0x000f22000c1e9900 */
[----:B---3--:R-:W-:Y:S01]  /*15a0*/  FFMA R27, R27, R13, R12 ;  /* 0x0000000d1b1b7223 */ /* 0x008fe2000000000c */
[----:B------:R-:W-:Y:S01]  /*15b0*/  PLOP3.LUT P0, PT, PT, PT, PT, 0x8, 0x80 ;  /* 0x000000000080781c */ /* 0x000fe20003f0e170 */
[----:B------:R-:W-:Y:S01]  /*15c0*/  VIADD R16, R16, 0x8 ;  /* 0x0000000810107836 */ /* 0x000fe20000000000 */
[----:B------:R0:W2:Y:S01]  /*15d0*/  LDS.64 R12, [R18+0x10] ;  /* 0x00001000120c7984 */ /* 0x0000a20000000a00 */
[----:B------:R-:W-:Y:S01]  /*15e0*/  LOP3.LUT R29, R26, 0x7fc, RZ, 0xc0, !PT ;  /* 0x000007fc1a1d7812 */ /* 0x000fe200078ec0ff */
[----:B------:R-:W-:Y:S02]  /*15f0*/  VIADD R17, R17, 0x20 ;  /* 0x0000002011117836 */ /* 0x000fe40000000000 */
[----:B0-----:R-:W-:Y:S02]  /*1600*/  VIADD R18, R18, 0x20 ;  /* 0x0000002012127836 */ /* 0x001fe40000000000 */
[----:B--2---:R-:W-:-:S04]  /*1610*/  FFMA R12, R12, R21, R27 ;  /* 0x000000150c0c7223 */ /* 0x004fc8000000001b */
[----:B----4-:R-:W-:-:S07]  /*1620*/  FFMA R27, R15, R13, R12 ;  /* 0x0000000d0f1b7223 */ /* 0x010fce000000000c */
.L_x_162:
[----:B------:R-:W-:Y:S05]  /*1630*/  BSYNC.RECONVERGENT B3 ;  /* 0x0000000000037941 */ /* 0x000fea0003800200 */
.L_x_161:
[----:B------:R-:W-:-:S13]  /*1640*/  ISETP.NE.OR P0, PT, R16, RZ, P0 ;  /* 0x000000ff1000720c */ /* 0x000fda0000705670 */
[----:B------:R-:W-:Y:S05]  /*1650*/  @!P0 BREAK.RELIABLE B0 ;  /* 0x0000000000008942 */ /* 0x000fea0003800100 */
[----:B------:R-:W-:Y:S05]  /*1660*/  @!P0 BRA `(.L_x_154) ;  /* 0x0000000000988947 */ /* 0x000fea0003800000 */
.L_x_156:
[----:B------:R-:W-:Y:S05]  /*1670*/  BSYNC.RELIABLE B0 ;  /* 0x0000000000007941 */ /* 0x000fea0003800100 */
.L_x_155:
[----:B------:R-:W-:Y:S01]  /*1680*/  BSSY.RECONVERGENT B0, `(.L_x_154) ;  /* 0x0000024000007945 */ /* 0x000fe20003800200 */
[----:B------:R-:W-:-:S07]  /*1690*/  LOP3.LUT R29, R26, 0x7fc, RZ, 0xc0, !PT ;  /* 0x000007fc1a1d7812 */ /* 0x000fce00078ec0ff */
.L_x_163:
[----:B------:R-:W0:Y:S01]  /*16a0*/  LDS.64 R12, [R17+-0x8] ;  /* 0xfffff800110c7984 */ /* 0x000e220000000a00 */
[----:B------:R-:W1:Y:S01]  /*16b0*/  LDCU.64 UR4, c[0x0][0x398] ;  /* 0x00007300ff0477ac */ /* 0x000e620008000a00 */
[----:B0-----:R-:W-:-:S04]  /*16c0*/  IADD3 R14, P0, PT, R12, R3, RZ ;  /* 0x000000030c0e7210 */ /* 0x001fc80007f1e0ff */
[----:B------:R-:W-:Y:S02]  /*16d0*/  LEA.HI.X.SX32 R15, R12, R7, 0x1, P0 ;  /* 0x000000070c0f7211 */ /* 0x000fe400000f0eff */
[----:B-1----:R-:W-:-:S04]  /*16e0*/  LEA R20, P0, R14, UR4, 0x2 ;  /* 0x000000040e147c11 */ /* 0x002fc8000f8010ff */
[----:B------:R-:W-:Y:S02]  /*16f0*/  LEA.HI.X R21, R14, UR5, R15, 0x2, P0 ;  /* 0x000000050e157c11 */ /* 0x000fe400080f140f */
[----:B------:R-:W-:-:S03]  /*1700*/  IADD3 R14, P0, PT, R3, R13, RZ ;  /* 0x0000000d030e7210 */ /* 0x000fc60007f1e0ff */
[----:B------:R-:W2:Y:S01]  /*1710*/  LDG.E.CONSTANT R20, desc[UR8][R20.64] ;  /* 0x0000000814147981 */ /* 0x000ea2000c1e9900 */
[----:B------:R-:W-:Y:S02]  /*1720*/  LEA.HI.X.SX32 R13, R13, R7, 0x1, P0 ;  /* 0x000000070d0d7211 */ /* 0x000fe400000f0eff */
[----:B------:R-:W-:-:S04]  /*1730*/  LEA R12, P0, R14, UR4, 0x2 ;  /* 0x000000040e0c7c11 */ /* 0x000fc8000f8010ff */
[----:B------:R-:W-:Y:S02]  /*1740*/  LEA.HI.X R13, R14, UR5, R13, 0x2, P0 ;  /* 0x000000050e0d7c11 */ /* 0x000fe400080f140d */
[----:B------:R-:W2:Y:S04]  /*1750*/  LDS.64 R14, [R18+-0x8] ;  /* 0xfffff800120e7984 */ /* 0x000ea80000000a00 */
[----:B------:R0:W3:Y:S04]  /*1760*/  LDG.E.CONSTANT R19, desc[UR8][R12.64] ;  /* 0x000000080c137981 */ /* 0x0000e8000c1e9900 */
[----:B0-----:R-:W0:Y:S01]  /*1770*/  LDS.64 R12, [R17] ;  /* 0x00000000110c7984 */ /* 0x001e220000000a00 */
[----:B--2---:R-:W-:-:S04]  /*1780*/  FFMA R14, R14, R20, R27 ;  /* 0x000000140e0e7223 */ /* 0x004fc8000000001b */
[----:B---3--:R-:W-:Y:S01]  /*1790*/  FFMA R27, R19, R15, R14 ;  /* 0x0000000f131b7223 */ /* 0x008fe2000000000e */
[----:B0-----:R-:W-:-:S04]  /*17a0*/  IADD3 R14, P0, PT, R12, R3, RZ ;  /* 0x000000030c0e7210 */ /* 0x001fc80007f1e0ff */
[----:B------:R-:W-:Y:S02]  /*17b0*/  LEA.HI.X.SX32 R15, R12, R7, 0x1, P0 ;  /* 0x000000070c0f7211 */ /* 0x000fe400000f0eff */
[----:B------:R-:W-:-:S04]  /*17c0*/  LEA R20, P0, R14, UR4, 0x2 ;  /* 0x000000040e147c11 */ /* 0x000fc8000f8010ff */
[----:B------:R-:W-:Y:S02]  /*17d0*/  LEA.HI.X R21, R14, UR5, R15, 0x2, P0 ;  /* 0x000000050e157c11 */ /* 0x000fe400080f140f */
[----:B------:R-:W-:Y:S01]  /*17e0*/  IADD3 R19, P0, PT, R3, R13, RZ ;  /* 0x0000000d03137210 */ /* 0x000fe20007f1e0ff */
[----:B------:R0:W1:Y:S03]  /*17f0*/  LDS.64 R14, [R18] ;  /* 0x00000000120e7984 */ /* 0x0000660000000a00 */
[----:B------:R-:W-:Y:S01]  /*1800*/  LEA.HI.X.SX32 R28, R13, R7, 0x1, P0 ;  /* 0x000000070d1c7211 */ /* 0x000fe200000f0eff */
[----:B------:R-:W1:Y:S01]  /*1810*/  LDG.E.CONSTANT R20, desc[UR8][R20.64] ;  /* 0x0000000814147981 */ /* 0x000e62000c1e9900 */
[----:B------:R-:W-:-:S04]  /*1820*/  LEA R12, P0, R19, UR4, 0x2 ;  /* 0x00000004130c7c11 */ /* 0x000fc8000f8010ff */
[----:B------:R-:W-:-:S06]  /*1830*/  LEA.HI.X R13, R19, UR5, R28, 0x2, P0 ;  /* 0x00000005130d7c11 */ /* 0x000fcc00080f141c */
[----:B------:R-:W2:Y:S01]  /*1840*/  LDG.E.CONSTANT R13, desc[UR8][R12.64] ;  /* 0x000000080c0d7981 */ /* 0x000ea2000c1e9900 */
[----:B------:R-:W-:-:S05]  /*1850*/  VIADD R16, R16, 0x4 ;  /* 0x0000000410107836 */ /* 0x000fca0000000000 */
[----:B------:R-:W-:Y:S01]  /*1860*/  ISETP.NE.AND P0, PT, R16, RZ, PT ;  /* 0x000000ff1000720c */ /* 0x000fe20003f05270 */
[----:B------:R-:W-:Y:S02]  /*1870*/  VIADD R17, R17, 0x10 ;  /* 0x0000001011117836 */ /* 0x000fe40000000000 */
[----:B0-----:R-:W-:Y:S02]  /*1880*/  VIADD R18, R18, 0x10 ;  /* 0x0000001012127836 */ /* 0x001fe40000000000 */
[----:B-1----:R-:W-:-:S04]  /*1890*/  FFMA R14, R14, R20, R27 ;  /* 0x000000140e0e7223 */ /* 0x002fc8000000001b */
[----:B--2---:R-:W-:-:S04]  /*18a0*/  FFMA R27, R13, R15, R14 ;  /* 0x0000000f0d1b7223 */ /* 0x004fc8000000000e */
[----:B------:R-:W-:Y:S05]  /*18b0*/  @P0 BRA `(.L_x_163) ;  /* 0xfffffffc00780947 */ /* 0x000fea000383ffff */
[----:B------:R-:W-:Y:S05]  /*18c0*/  BSYNC.RECONVERGENT B0 ;  /* 0x0000000000007941 */ /* 0x000fea0003800200 */
.L_x_154:
[----:B------:R-:W-:Y:S05]  /*18d0*/  BSYNC.RECONVERGENT B1 ;  /* 0x0000000000017941 */ /* 0x000fea0003800200 */
.L_x_153:
[----:B------:R-:W-:-:S13]  /*18e0*/  LOP3.LUT P0, R28, R26, 0x3, RZ, 0xc0, !PT ;  /* 0x000000031a1c7812 */ /* 0x000fda000780c0ff */
[----:B------:R-:W-:Y:S05]  /*18f0*/  @!P0 BRA `(.L_x_152) ;  /* 0x0000000000688947 */ /* 0x000fea0003800000 */
[----:B------:R-:W-:Y:S01]  /*1900*/  IMAD R13, R29, 0x4, R24 ;  /* 0x000000041d0d7824 */ /* 0x000fe200078e0218 */
[----:B------:R-:W0:Y:S05]  /*1910*/  LDC.64 R20, c[0x0][0x398] ;  /* 0x0000e600ff147b82 */ /* 0x000e2a0000000a00 */
[----:B------:R-:W1:Y:S02]  /*1920*/  LDS.128 R12, [R13] ;  /* 0x000000000d0c7984 */ /* 0x000e640000000c00 */
[----:B-1----:R-:W-:-:S04]  /*1930*/  IADD3 R15, P0, PT, R12, R3, RZ ;  /* 0x000000030c0f7210 */ /* 0x002fc80007f1e0ff */
[----:B------:R-:W-:Y:S02]  /*1940*/  LEA.HI.X.SX32 R12, R12, R7, 0x1, P0 ;  /* 0x000000070c0c7211 */ /* 0x000fe400000f0eff */
[----:B0-----:R-:W-:-:S04]  /*1950*/  LEA R16, P0, R15, R20, 0x2 ;  /* 0x000000140f107211 */ /* 0x001fc800078010ff */
[----:B------:R-:W-:-:S05]  /*1960*/  LEA.HI.X R17, R15, R21, R12, 0x2, P0 ;  /* 0x000000150f117211 */ /* 0x000fca00000f140c */
[----:B------:R0:W2:Y:S01]  /*1970*/  LDG.E.CONSTANT R12, desc[UR8][R16.64] ;  /* 0x00000008100c7981 */ /* 0x0000a2000c1e9900 */
[----:B------:R-:W-:Y:S01]  /*1980*/  IMAD R18, R29, 0x4, R22 ;  /* 0x000000041d127824 */ /* 0x000fe200078e0216 */
[----:B------:R-:W-:-:S05]  /*1990*/  ISETP.NE.AND P0, PT, R28, 0x1, PT ;  /* 0x000000011c00780c */ /* 0x000fca0003f05270 */
[----:B0-----:R-:W2:Y:S02]  /*19a0*/  LDS.128 R16, [R18] ;  /* 0x0000000012107984 */ /* 0x001ea40000000c00 */
[----:B--2---:R-:W-:-:S06]  /*19b0*/  FFMA R27, R16, R12, R27 ;  /* 0x0000000c101b7223 */ /* 0x004fcc000000001b */
[----:B------:R-:W-:Y:S05]  /*19c0*/  @!P0 BRA `(.L_x_152) ;  /* 0x0000000000348947 */ /* 0x000fea0003800000 */
[----:B------:R-:W-:Y:S02]  /*19d0*/  ISETP.NE.AND P0, PT, R28, 0x2, PT ;  /* 0x000000021c00780c */ /* 0x000fe40003f05270 */
[----:B------:R-:W-:-:S04]  /*19e0*/  IADD3 R16, P3, PT, R3, R13, RZ ;  /* 0x0000000d03107210 */ /* 0x000fc80007f7e0ff */
[----:B------:R-:W-:Y:S02]  /*19f0*/  LEA.HI.X.SX32 R13, R13, R7, 0x1, P3 ;  /* 0x000000070d0d7211 */ /* 0x000fe400018f0eff */
[----:B------:R-:W-:-:S04]  /*1a00*/  LEA R12, P3, R16, R20, 0x2 ;  /* 0x00000014100c7211 */ /* 0x000fc800078610ff */
[----:B------:R-:W-:Y:S02]  /*1a10*/  LEA.HI.X R13, R16, R21, R13, 0x2, P3 ;  /* 0x00000015100d7211 */ /* 0x000fe400018f140d */
[----:B------:R-:W-:-:S03]  /*1a20*/  @P0 IADD3 R15, P4, PT, R3, R14, RZ ;  /* 0x0000000e030f0210 */ /* 0x000fc60007f9e0ff */
[----:B------:R-:W2:Y:S01]  /*1a30*/  LDG.E.CONSTANT R12, desc[UR8][R12.64] ;  /* 0x000000080c0c7981 */ /* 0x000ea2000c1e9900 */
[----:B------:R-:W-:Y:S02]  /*1a40*/  @P0 LEA.HI.X.SX32 R14, R14, R7, 0x1, P4 ;  /* 0x000000070e0e0211 */ /* 0x000fe400020f0eff */
[----:B------:R-:W-:-:S04]  /*1a50*/  @P0 LEA R20, P3, R15, R20, 0x2 ;  /* 0x000000140f140211 */ /* 0x000fc800078610ff */
[----:B------:R-:W-:-:S05]  /*1a60*/  @P0 LEA.HI.X R21, R15, R21, R14, 0x2, P3 ;  /* 0x000000150f150211 */ /* 0x000fca00018f140e */
[----:B------:R-:W3:Y:S01]  /*1a70*/  @P0 LDG.E.CONSTANT R20, desc[UR8][R20.64] ;  /* 0x0000000814140981 */ /* 0x000ee2000c1e9900 */
[----:B--2---:R-:W-:-:S04]  /*1a80*/  FFMA R27, R12, R17, R27 ;  /* 0x000000110c1b7223 */ /* 0x004fc8000000001b */
[----:B---3--:R-:W-:-:S07]  /*1a90*/  @P0 FFMA R27, R20, R18, R27 ;  /* 0x00000012141b0223 */ /* 0x008fce000000001b */
.L_x_152:
[----:B------:R-:W-:Y:S05]  /*1aa0*/  BSYNC.RECONVERGENT B2 ;  /* 0x0000000000027941 */ /* 0x000fea0003800200 */
.L_x_151:
[----:B------:R-:W-:Y:S05]  /*1ab0*/  WARPSYNC.ALL ;  /* 0x0000000000007948 */ /* 0x000fea0003800000 */
[----:B------:R-:W0:Y:S01]  /*1ac0*/  LDCU.64 UR10, c[0x0][0x398] ;  /* 0x00007300ff0a77ac */ /* 0x000e220008000a00 */
[----:B------:R-:W-:Y:S01]  /*1ad0*/  BSSY.RECONVERGENT B0, `(.L_x_164) ;  /* 0x0000105000007945 */ /* 0x000fe20003800200 */
[----:B------:R-:W1:Y:S03]  /*1ae0*/  LDCU.64 UR4, c[0x0][0x398] ;  /* 0x00007300ff0477ac */ /* 0x000e660008000a00 */
[----:B------:R-:W-:Y:S05]  /*1af0*/  @P2 BRA `(.L_x_165) ;  /* 0x0000001000082947 */ /* 0x000fea0003800000 */
[----:B------:R-:W-:Y:S01]  /*1b00*/  ISETP.GE.AND P0, PT, R6, 0x4, PT ;  /* 0x000000040600780c */ /* 0x000fe20003f06270 */
[----:B------:R-:W-:Y:S01]  /*1b10*/  BSSY.RECONVERGENT B1, `(.L_x_166) ;  /* 0x00000e1000017945 */ /* 0x000fe20003800200 */
[----:B------:R-:W-:-:S11]  /*1b20*/  IMAD.MOV.U32 R29, RZ, RZ, RZ ;  /* 0x000000ffff1d7224 */ /* 0x000fd600078e00ff */
        /* <DEDUP_REMOVED lines=11> */
[----:B------:R-:W-:Y:S01]  /*1be0*/  PLOP3.LUT P0, PT, PT, PT, PT, 0x8, 0x80 ;  /* 0x000000000080781c */ /* 0x000fe20003f0e170 */
[----:B------:R-:W-:-:S12]  /*1bf0*/  VIADD R20, R29, 0xfffffff4 ;  /* 0xfffffff41d147836 */ /* 0x000fd80000000000 */
.L_x_172:
[----:B------:R-:W-:-:S05]  /*1c00*/  IMAD R26, R21, 0x4, R24 ;  /* 0x00000004151a7824 */ /* 0x000fca00078e0218 */
[----:B------:R-:W2:Y:S02]  /*1c10*/  LDS.128 R16, [R26] ;  /* 0x000000001a107984 */ /* 0x000ea40000000c00 */
[----:B--2---:R-:W-:-:S04]  /*1c20*/  IADD3 R13, P2, PT, R16, R5, RZ ;  /* 0x00000005100d7210 */ /* 0x004fc80007f5e0ff */
[----:B------:R-:W-:Y:S02]  /*1c30*/  LEA.HI.X.SX32 R16, R16, R9, 0x1, P2 ;  /* 0x0000000910107211 */ /* 0x000fe400010f0eff */
[----:B-1----:R-:W-:-:S04]  /*1c40*/  LEA R12, P2, R13, UR4, 0x2 ;  /* 0x000000040d0c7c11 */ /* 0x002fc8000f8410ff */
[----:B------:R-:W-:Y:S02]  /*1c50*/  LEA.HI.X R13, R13, UR5, R16, 0x2, P2 ;  /* 0x000000050d0d7c11 */ /* 0x000fe400090f1410 */
[----:B------:R-:W-:-:S03]  /*1c60*/  IADD3 R15, P2, PT, R5, R17, RZ ;  /* 0x00000011050f7210 */ /* 0x000fc60007f5e0ff */
[----:B------:R1:W2:Y:S01]  /*1c70*/  LDG.E.CONSTANT R16, desc[UR8][R12.64] ;  /* 0x000000080c107981 */ /* 0x0002a2000c1e9900 */
[----:B------:R-:W-:Y:S02]  /*1c80*/  LEA.HI.X.SX32 R28, R17, R9, 0x1, P2 ;  /* 0x00000009111c7211 */ /* 0x000fe400010f0eff */
[----:B------:R-:W-:-:S04]  /*1c90*/  LEA R14, P2, R15, UR4, 0x2 ;  /* 0x000000040f0e7c11 */ /* 0x000fc8000f8410ff */
[----:B------:R-:W-:-:S05]  /*1ca0*/  LEA.HI.X R15, R15, UR5, R28, 0x2, P2 ;  /* 0x000000050f0f7c11 */ /* 0x000fca00090f141c */
[----:B------:R3:W4:Y:S01]  /*1cb0*/  LDG.E.CONSTANT R28, desc[UR8][R14.64] ;  /* 0x000000080e1c7981 */ /* 0x000722000c1e9900 */
[----:B------:R-:W-:-:S04]  /*1cc0*/  IADD3 R17, P2, PT, R5, R18, RZ ;  /* 0x0000001205117210 */ /* 0x000fc80007f5e0ff */
[----:B------:R-:W-:Y:S02]  /*1cd0*/  LEA.HI.X.SX32 R18, R18, R9, 0x1, P2 ;  /* 0x0000000912127211 */ /* 0x000fe400010f0eff */
[----:B-1----:R-:W-:Y:S01]  /*1ce0*/  LEA R12, P2, R17, UR4, 0x2 ;  /* 0x00000004110c7c11 */ /* 0x002fe2000f8410ff */
[----:B---3--:R-:W-:-:S03]  /*1cf0*/  IMAD R14, R21, 0x4, R22 ;  /* 0x00000004150e7824 */ /* 0x008fc600078e0216 */
[----:B------:R-:W-:-:S05]  /*1d00*/  LEA.HI.X R13, R17, UR5, R18, 0x2, P2 ;  /* 0x00000005110d7c11 */ /* 0x000fca00090f1412 */
[----:B------:R1:W3:Y:S04]  /*1d10*/  LDG.E.CONSTANT R17, desc[UR8][R12.64] ;  /* 0x000000080c117981 */ /* 0x0002e8000c1e9900 */
[----:B-1----:R-:W2:Y:S02]  /*1d20*/  LDS.128 R12, [R14] ;  /* 0x000000000e0c7984 */ /* 0x002ea40000000c00 */
[----:B--2---:R-:W-:Y:S01]  /*1d30*/  FFMA R25, R12, R16, R25 ;  /* 0x000000100c197223 */ /* 0x004fe20000000019 */
[----:B------:R-:W-:-:S04]  /*1d40*/  IADD3 R16, P2, PT, R5, R19, RZ ;  /* 0x0000001305107210 */ /* 0x000fc80007f5e0ff */
[----:B------:R-:W-:Y:S02]  /*1d50*/  LEA.HI.X.SX32 R19, R19, R9, 0x1, P2 ;  /* 0x0000000913137211 */ /* 0x000fe400010f0eff */
[----:B------:R-:W-:Y:S01]  /*1d60*/  LEA R12, P2, R16, UR4, 0x2 ;  /* 0x00000004100c7c11 */ /* 0x000fe2000f8410ff */
[----:B----4-:R-:W-:-:S03]  /*1d70*/  FFMA R28, R28, R13, R25 ;  /* 0x0000000d1c1c7223 */ /* 0x010fc60000000019 */
[----:B------:R-:W-:-:S05]  /*1d80*/  LEA.HI.X R13, R16, UR5, R19, 0x2, P2 ;  /* 0x00000005100d7c11 */ /* 0x000fca00090f1413 */
[----:B------:R-:W2:Y:S01]  /*1d90*/  LDG.E.CONSTANT R25, desc[UR8][R12.64] ;  /* 0x000000080c197981 */ /* 0x000ea2000c1e9900 */
[----:B---3--:R-:W-:-:S03]  /*1da0*/  FFMA R28, R17, R14, R28 ;  /* 0x0000000e111c7223 */ /* 0x008fc6000000001c */
[----:B------:R-:W1:Y:S01]  /*1db0*/  LDS.128 R16, [R26+0x10] ;  /* 0x000010001a107984 */ /* 0x000e620000000c00 */
[----:B--2---:R-:W-:Y:S01]  /*1dc0*/  FFMA R25, R25, R15, R28 ;  /* 0x0000000f19197223 */ /* 0x004fe2000000001c */
[----:B-1----:R-:W-:-:S04]  /*1dd0*/  IADD3 R15, P2, PT, R16, R5, RZ ;  /* 0x00000005100f7210 */ /* 0x002fc80007f5e0ff */
[----:B------:R-:W-:Y:S02]  /*1de0*/  LEA.HI.X.SX32 R16, R16, R9, 0x1, P2 ;  /* 0x0000000910107211 */ /* 0x000fe400010f0eff */
[----:B------:R-:W-:-:S04]  /*1df0*/  LEA R14, P2, R15, UR4, 0x2 ;  /* 0x000000040f0e7c11 */ /* 0x000fc8000f8410ff */
[----:B------:R-:W-:Y:S02]  /*1e00*/  LEA.HI.X R15, R15, UR5, R16, 0x2, P2 ;  /* 0x000000050f0f7c11 */ /* 0x000fe400090f1410 */
[----:B------:R-:W-:-:S03]  /*1e10*/  IADD3 R28, P2, PT, R5, R17, RZ ;  /* 0x00000011051c7210 */ /* 0x000fc60007f5e0ff */
[----:B------:R1:W2:Y:S01]  /*1e20*/  LDG.E.CONSTANT R16, desc[UR8][R14.64] ;  /* 0x000000080e107981 */ /* 0x0002a2000c1e9900 */
[----:B------:R-:W-:Y:S02]  /*1e30*/  LEA.HI.X.SX32 R17, R17, R9, 0x1, P2 ;  /* 0x0000000911117211 */ /* 0x000fe400010f0eff */
[----:B------:R-:W-:-:S04]  /*1e40*/  LEA R12, P2, R28, UR4, 0x2 ;  /* 0x000000041c0c7c11 */ /* 0x000fc8000f8410ff */
[----:B------:R-:W-:-:S05]  /*1e50*/  LEA.HI.X R13, R28, UR5, R17, 0x2, P2 ;  /* 0x000000051c0d7c11 */ /* 0x000fca00090f1411 */
[----:B------:R3:W4:Y:S01]  /*1e60*/  LDG.E.CONSTANT R28, desc[UR8][R12.64] ;  /* 0x000000080c1c7981 */ /* 0x000722000c1e9900 */
[----:B-1----:R-:W-:-:S06]  /*1e70*/  IMAD R14, R21, 0x4, R22 ;  /* 0x00000004150e7824 */ /* 0x002fcc00078e0216 */
[----:B---3--:R-:W2:Y:S02]  /*1e80*/  LDS.128 R12, [R14+0x10] ;  /* 0x000010000e0c7984 */ /* 0x008ea40000000c00 */
[----:B--2---:R-:W-:Y:S01]  /*1e90*/  FFMA R17, R12, R16, R25 ;  /* 0x000000100c117223 */ /* 0x004fe20000000019 */
[----:B------:R-:W-:-:S04]  /*1ea0*/  IADD3 R16, P2, PT, R5, R18, RZ ;  /* 0x0000001205107210 */ /* 0x000fc80007f5e0ff */
[----:B------:R-:W-:Y:S02]  /*1eb0*/  LEA.HI.X.SX32 R25, R18, R9, 0x1, P2 ;  /* 0x0000000912197211 */ /* 0x000fe400010f0eff */
[----:B------:R-:W-:Y:S01]  /*1ec0*/  LEA R12, P2, R16, UR4, 0x2 ;  /* 0x00000004100c7c11 */ /* 0x000fe2000f8410ff */
[----:B----4-:R-:W-:-:S03]  /*1ed0*/  FFMA R17, R28, R13, R17 ;  /* 0x0000000d1c117223 */ /* 0x010fc60000000011 */
[----:B------:R-:W-:-:S05]  /*1ee0*/  LEA.HI.X R13, R16, UR5, R25, 0x2, P2 ;  /* 0x00000005100d7c11 */ /* 0x000fca00090f1419 */
[----:B------:R1:W2:Y:S01]  /*1ef0*/  LDG.E.CONSTANT R16, desc[UR8][R12.64] ;  /* 0x000000080c107981 */ /* 0x0002a2000c1e9900 */
[----:B------:R-:W-:-:S04]  /*1f00*/  IADD3 R18, P2, PT, R5, R19, RZ ;  /* 0x0000001305127210 */ /* 0x000fc80007f5e0ff */
[----:B------:R-:W-:Y:S02]  /*1f10*/  LEA.HI.X.SX32 R19, R19, R9, 0x1, P2 ;  /* 0x0000000913137211 */ /* 0x000fe400010f0eff */
[----:B-1----:R-:W-:-:S04]  /*1f20*/  LEA R12, P2, R18, UR4, 0x2 ;  /* 0x00000004120c7c11 */ /* 0x002fc8000f8410ff */
[----:B------:R-:W-:-:S05]  /*1f30*/  LEA.HI.X R13, R18, UR5, R19, 0x2, P2 ;  /* 0x00000005120d7c11 */ /* 0x000fca00090f1413 */
[----:B------:R-:W3:Y:S01]  /*1f40*/  LDG.E.CONSTANT R25, desc[UR8][R12.64] ;  /* 0x000000080c197981 */ /* 0x000ee2000c1e9900 */
[----:B--2---:R-:W-:-:S03]  /*1f50*/  FFMA R14, R16, R14, R17 ;  /* 0x0000000e100e7223 */ /* 0x004fc60000000011 */
[----:B------:R-:W1:Y:S01]  /*1f60*/  LDS.128 R16, [R26+0x20] ;  /* 0x000020001a107984 */ /* 0x000e620000000c00 */
[----:B---3--:R-:W-:Y:S01]  /*1f70*/  FFMA R25, R25, R15, R14 ;  /* 0x0000000f19197223 */ /* 0x008fe2000000000e */
        /* <DEDUP_REMOVED lines=18> */
[----:B------:R-:W2:Y:S01]  /*20a0*/  LDG.E.CONSTANT R16, desc[UR8][R12.64] ;  /* 0x000000080c107981 */ /* 0x000ea2000c1e9900 */
[----:B------:R-:W-:-:S04]  /*20b0*/  IADD3 R25, P2, PT, R5, R19, RZ ;  /* 0x0000001305197210 */ /* 0x000fc80007f5e0ff */
[----:B------:R-:W-:Y:S02]  /*20c0*/  LEA.HI.X.SX32 R28, R19, R9, 0x1, P2 ;  /* 0x00000009131c7211 */ /* 0x000fe400010f0eff */
[----:B------:R-:W-:-:S04]  /*20d0*/  LEA R18, P2, R25, UR4, 0x2 ;  /* 0x0000000419127c11 */ /* 0x000fc8000f8410ff */
[----:B------:R-:W-:-:S05]  /*20e0*/  LEA.HI.X R19, R25, UR5, R28, 0x2, P2 ;  /* 0x0000000519137c11 */ /* 0x000fca00090f141c */
[----:B------:R1:W3:Y:S01]  /*20f0*/  LDG.E.CONSTANT R25, desc[UR8][R18.64] ;  /* 0x0000000812197981 */ /* 0x0002e2000c1e9900 */
[----:B--2---:R-:W-:-:S03]  /*2100*/  FFMA R14, R16, R14, R17 ;  /* 0x0000000e100e7223 */ /* 0x004fc60000000011 */
[----:B-1----:R-:W1:Y:S01]  /*2110*/  LDS.128 R16, [R26+0x30] ;  /* 0x000030001a107984 */ /* 0x002e620000000c00 */
[----:B---3--:R-:W-:Y:S01]  /*2120*/  FFMA R25, R25, R15, R14 ;  /* 0x0000000f19197223 */ /* 0x008fe2000000000e */
[C---:B-1----:R-:W-:Y:S02]  /*2130*/  IADD3 R15, P2, PT, R16.reuse, R5, RZ ;  /* 0x00000005100f7210 */ /* 0x042fe40007f5e0ff */
[----:B------:R-:W-:Y:S02]  /*2140*/  IADD3 R14, P3, PT, R5, R17, RZ ;  /* 0x00000011050e7210 */ /* 0x000fe40007f7e0ff */
[-C--:B------:R-:W-:Y:S02]  /*2150*/  LEA.HI.X.SX32 R16, R16, R9.reuse, 0x1, P2 ;  /* 0x0000000910107211 */ /* 0x080fe400010f0eff */
[----:B------:R-:W-:Y:S02]  /*2160*/  LEA R12, P2, R15, UR4, 0x2 ;  /* 0x000000040f0c7c11 */ /* 0x000fe4000f8410ff */
[----:B------:R-:W-:-:S02]  /*2170*/  LEA.HI.X.SX32 R17, R17, R9, 0x1, P3 ;  /* 0x0000000911117211 */ /* 0x000fc400018f0eff */
[----:B------:R-:W-:Y:S02]  /*2180*/  LEA.HI.X R13, R15, UR5, R16, 0x2, P2 ;  /* 0x000000050f0d7c11 */ /* 0x000fe400090f1410 */
[----:B------:R-:W-:-:S03]  /*2190*/  LEA R16, P2, R14, UR4, 0x2 ;  /* 0x000000040e107c11 */ /* 0x000fc6000f8410ff */
[----:B------:R1:W2:Y:S01]  /*21a0*/  LDG.E.CONSTANT R28, desc[UR8][R12.64] ;  /* 0x000000080c1c7981 */ /* 0x0002a2000c1e9900 */
[----:B------:R-:W-:-:S06]  /*21b0*/  LEA.HI.X R17, R14, UR5, R17, 0x2, P2 ;  /* 0x000000050e117c11 */ /* 0x000fcc00090f1411 */
[----:B------:R-:W3:Y:S01]  /*21c0*/  LDG.E.CONSTANT R17, desc[UR8][R16.64] ;  /* 0x0000000810117981 */ /* 0x000ee2000c1e9900 */
[----:B------:R-:W-:-:S06]  /*21d0*/  IMAD R14, R21, 0x4, R22 ;  /* 0x00000004150e7824 */ /* 0x000fcc00078e0216 */
[----:B-1----:R-:W2:Y:S01]  /*21e0*/  LDS.128 R12, [R14+0x30] ;  /* 0x000030000e0c7984 */ /* 0x002ea20000000c00 */
[----:B------:R-:W-:Y:S01]  /*21f0*/  IADD3 R26, P2, PT, R5, R18, RZ ;  /* 0x00000012051a7210 */ /* 0x000fe20007f5e0ff */
[----:B--2---:R-:W-:-:S04]  /*2200*/  FFMA R28, R12, R28, R25 ;  /* 0x0000001c0c1c7223 */ /* 0x004fc80000000019 */
[----:B---3--:R-:W-:Y:S01]  /*2210*/  FFMA R25, R17, R13, R28 ;  /* 0x0000000d11197223 */ /* 0x008fe2000000001c */
[----:B------:R-:W-:Y:S02]  /*2220*/  LEA.HI.X.SX32 R28, R18, R9, 0x1, P2 ;  /* 0x00000009121c7211 */ /* 0x000fe400010f0eff */
[C---:B------:R-:W-:Y:S02]  /*2230*/  LEA R12, P2, R26.reuse, UR4, 0x2 ;  /* 0x000000041a0c7c11 */ /* 0x040fe4000f8410ff */
[----:B------:R-:W-:Y:S02]  /*2240*/  IADD3 R18, P3, PT, R5, R19, RZ ;  /* 0x0000001305127210 */ /* 0x000fe40007f7e0ff */
[----:B------:R-:W-:Y:S02]  /*2250*/  LEA.HI.X R13, R26, UR5, R28, 0x2, P2 ;  /* 0x000000051a0d7c11 */ /* 0x000fe400090f141c */
[----:B------:R-:W-:Y:S02]  /*2260*/  LEA.HI.X.SX32 R19, R19, R9, 0x1, P3 ;  /* 0x0000000913137211 */ /* 0x000fe400018f0eff */
[C---:B------:R-:W-:Y:S01]  /*2270*/  LEA R16, P2, R18.reuse, UR4, 0x2 ;  /* 0x0000000412107c11 */ /* 0x040fe2000f8410ff */
[----:B------:R-:W2:Y:S03]  /*2280*/  LDG.E.CONSTANT R12, desc[UR8][R12.64] ;  /* 0x000000080c0c7981 */ /* 0x000ea6000c1e9900 */
[----:B------:R-:W-:-:S06]  /*2290*/  LEA.HI.X R17, R18, UR5, R19, 0x2, P2 ;  /* 0x0000000512117c11 */ /* 0x000fcc00090f1413 */
[----:B------:R-:W3:Y:S01]  /*22a0*/  LDG.E.CONSTANT R17, desc[UR8][R16.64] ;  /* 0x0000000810117981 */ /* 0x000ee2000c1e9900 */
[----:B------:R-:W-:-:S05]  /*22b0*/  VIADD R21, R21, 0x10 ;  /* 0x0000001015157836 */ /* 0x000fca0000000000 */
[----:B------:R-:W-:Y:S01]  /*22c0*/  ISETP.GE.AND P2, PT, R21, R20, PT ;  /* 0x000000141500720c */ /* 0x000fe20003f46270 */
[----:B--2---:R-:W-:-:S04]  /*22d0*/  FFMA R14, R12, R14, R25 ;  /* 0x0000000e0c0e7223 */ /* 0x004fc80000000019 */
[----:B---3--:R-:W-:-:S08]  /*22e0*/  FFMA R25, R17, R15, R14 ;  /* 0x0000000f11197223 */ /* 0x008fd0000000000e */
[----:B------:R-:W-:Y:S05]  /*22f0*/  @!P2 BRA `(.L_x_172) ;  /* 0xfffffff80040a947 */ /* 0x000fea000383ffff */
.L_x_171:
[----:B01----:R-:W-:Y:S05]  /*2300*/  BSYNC.RECONVERGENT B3 ;  /* 0x0000000000037941 */ /* 0x003fea0003800200 */
.L_x_170:
[----:B------:R-:W-:Y:S01]  /*2310*/  IMAD.IADD R12, R29, 0x1, -R21 ;  /* 0x000000011d0c7824 */ /* 0x000fe200078e0a15 */
[----:B------:R-:W-:Y:S04]  /*2320*/  BSSY.RECONVERGENT B3, `(.L_x_173) ;  /* 0x000003c000037945 */ /* 0x000fe80003800200 */
[----:B------:R-:W-:-:S13]  /*2330*/  ISETP.GT.AND P2, PT, R12, 0x4, PT ;  /* 0x000000040c00780c */ /* 0x000fda0003f44270 */
[----:B------:R-:W-:Y:S05]  /*2340*/  @!P2 BRA `(.L_x_174) ;  /* 0x0000000000e4a947 */ /* 0x000fea0003800000 */
[----:B------:R-:W-:Y:S01]  /*2350*/  IMAD R26, R21, 0x4, R24 ;  /* 0x00000004151a7824 */ /* 0x000fe200078e0218 */
[----:B------:R-:W0:Y:S04]  /*2360*/  LDCU.64 UR6, c[0x0][0x398] ;  /* 0x00007300ff0677ac */ /* 0x000e280008000a00 */
[----:B------:R-:W1:Y:S02]  /*2370*/  LDS.128 R16, [R26] ;  /* 0x000000001a107984 */ /* 0x000e640000000c00 */
[C---:B-1----:R-:W-:Y:S02]  /*2380*/  IADD3 R13, P0, PT, R16.reuse, R5, RZ ;  /* 0x00000005100d7210 */ /* 0x042fe40007f1e0ff */
[----:B------:R-:W-:Y:S02]  /*2390*/  IADD3 R12, P2, PT, R5, R17, RZ ;  /* 0x00000011050c7210 */ /* 0x000fe40007f5e0ff */
[----:B------:R-:W-:-:S02]  /*23a0*/  LEA.HI.X.SX32 R16, R16, R9, 0x1, P0 ;  /* 0x0000000910107211 */ /* 0x000fc400000f0eff */
[----:B0-----:R-:W-:Y:S02]  /*23b0*/  LEA R14, P0, R13, UR6, 0x2 ;  /* 0x000000060d0e7c11 */ /* 0x001fe4000f8010ff */
[----:B------:R-:W-:Y:S02]  /*23c0*/  LEA.HI.X.SX32 R17, R17, R9, 0x1, P2 ;  /* 0x0000000911117211 */ /* 0x000fe400010f0eff */
[----:B------:R-:W-:Y:S02]  /*23d0*/  LEA.HI.X R15, R13, UR7, R16, 0x2, P0 ;  /* 0x000000070d0f7c11 */ /* 0x000fe400080f1410 */
[----:B------:R-:W-:-:S03]  /*23e0*/  LEA R16, P0, R12, UR6, 0x2 ;  /* 0x000000060c107c11 */ /* 0x000fc6000f8010ff */
[----:B------:R0:W2:Y:S01]  /*23f0*/  LDG.E.CONSTANT R28, desc[UR8][R14.64] ;  /* 0x000000080e1c7981 */ /* 0x0000a2000c1e9900 */
[----:B------:R-:W-:-:S06]  /*2400*/  LEA.HI.X R17, R12, UR7, R17, 0x2, P0 ;  /* 0x000000070c117c11 */ /* 0x000fcc00080f1411 */
[----:B------:R-:W3:Y:S01]  /*2410*/  LDG.E.CONSTANT R17, desc[UR8][R16.64] ;  /* 0x0000000810117981 */ /* 0x000ee2000c1e9900 */
[----:B------:R-:W-:-:S05]  /*2420*/  IMAD R20, R21, 0x4, R22 ;  /* 0x0000000415147824 */ /* 0x000fca00078e0216 */
[----:B0-----:R-:W2:Y:S02]  /*2430*/  LDS.128 R12, [R20] ;  /* 0x00000000140c7984 */ /* 0x001ea40000000c00 */
        /* <DEDUP_REMOVED lines=10> */
[----:B------:R-:W-:-:S05]  /*24e0*/  LEA.HI.X R19, R28, UR7, R19, 0x2, P0 ;  /* 0x000000071c137c11 */ /* 0x000fca00080f1413 */
[----:B------:R0:W3:Y:S04]  /*24f0*/  LDG.E.CONSTANT R28, desc[UR8][R18.64] ;  /* 0x00000008121c7981 */ /* 0x0000e8000c1e9900 */
[----:B0-----:R-:W0:Y:S01]  /*2500*/  LDS.128 R16, [R26+0x10] ;  /* 0x000010001a107984 */ /* 0x001e220000000c00 */
        /* <DEDUP_REMOVED lines=10> */
[----:B------:R-:W-:-:S05]  /*25b0*/  LEA.HI.X R15, R15, UR7, R28, 0x2, P0 ;  /* 0x000000070f0f7c11 */ /* 0x000fca00080f141c */
[----:B------:R0:W3:Y:S04]  /*25c0*/  LDG.E.CONSTANT R26, desc[UR8][R14.64] ;  /* 0x000000080e1a7981 */ /* 0x0000e8000c1e9900 */
[----:B0-----:R-:W2:Y:S01]  /*25d0*/  LDS.128 R12, [R20+0x10] ;  /* 0x00001000140c7984 */ /* 0x001ea20000000c00 */
[----:B------:R-:W-:-:S04]  /*25e0*/  IADD3 R17, P0, PT, R5, R18, RZ ;  /* 0x0000001205117210 */ /* 0x000fc80007f1e0ff */
[----:B------:R-:W-:Y:S01]  /*25f0*/  LEA.HI.X.SX32 R18, R18, R9, 0x1, P0 ;  /* 0x0000000912127211 */ /* 0x000fe200000f0eff */
[----:B--2---:R-:W-:Y:S01]  /*2600*/  FFMA R25, R12, R16, R25 ;  /* 0x000000100c197223 */ /* 0x004fe20000000019 */
        /* <DEDUP_REMOVED lines=10> */
[----:B------:R-:W-:Y:S02]  /*26b0*/  VIADD R21, R21, 0x8 ;  /* 0x0000000815157836 */ /* 0x000fe40000000000 */
[----:B--2---:R-:W-:-:S04]  /*26c0*/  FFMA R14, R17, R14, R26 ;  /* 0x0000000e110e7223 */ /* 0x004fc8000000001a */
[----:B----4-:R-:W-:-:S07]  /*26d0*/  FFMA R25, R19, R15, R14 ;  /* 0x0000000f13197223 */ /* 0x010fce000000000e */
.L_x_174:
[----:B------:R-:W-:Y:S05]  /*26e0*/  BSYNC.RECONVERGENT B3 ;  /* 0x0000000000037941 */ /* 0x000fea0003800200 */
.L_x_173:
[----:B------:R-:W-:-:S13]  /*26f0*/  ISETP.NE.OR P0, PT, R21, R29, P0 ;  /* 0x0000001d1500720c */ /* 0x000fda0000705670 */
[----:B------:R-:W-:Y:S05]  /*2700*/  @!P0 BREAK.RELIABLE B2 ;  /* 0x0000000000028942 */ /* 0x000fea0003800100 */
[----:B------:R-:W-:Y:S05]  /*2710*/  @!P0 BRA `(.L_x_167) ;  /* 0x0000000000808947 */ /* 0x000fea0003800000 */
.L_x_169:
[----:B01----:R-:W-:Y:S05]  /*2720*/  BSYNC.RELIABLE B2 ;  /* 0x0000000000027941 */ /* 0x003fea0003800100 */
.L_x_168:
[----:B------:R-:W-:-:S06]  /*2730*/  IMAD R14, R21, 0x4, R24 ;  /* 0x00000004150e7824 */ /* 0x000fcc00078e0218 */
[----:B------:R-:W0:Y:S02]  /*2740*/  LDS.128 R12, [R14] ;  /* 0x000000000e0c7984 */ /* 0x000e240000000c00 */
[----:B0-----:R-:W-:-:S04]  /*2750*/  IADD3 R17, P0, PT, R12, R5, RZ ;  /* 0x000000050c117210 */ /* 0x001fc80007f1e0ff */
[----:B------:R-:W-:Y:S02]  /*2760*/  LEA.HI.X.SX32 R12, R12, R9, 0x1, P0 ;  /* 0x000000090c0c7211 */ /* 0x000fe400000f0eff */
[----:B------:R-:W-:-:S04]  /*2770*/  LEA R16, P0, R17, UR10, 0x2 ;  /* 0x0000000a11107c11 */ /* 0x000fc8000f8010ff */
[----:B------:R-:W-:-:S05]  /*2780*/  LEA.HI.X R17, R17, UR11, R12, 0x2, P0 ;  /* 0x0000000b11117c11 */ /* 0x000fca00080f140c */
[----:B------:R0:W2:Y:S01]  /*2790*/  LDG.E.CONSTANT R26, desc[UR8][R16.64] ;  /* 0x00000008101a7981 */ /* 0x0000a2000c1e9900 */
[----:B------:R-:W-:-:S04]  /*27a0*/  IADD3 R18, P0, PT, R5, R13, RZ ;  /* 0x0000000d05127210 */ /* 0x000fc80007f1e0ff */
[----:B------:R-:W-:Y:S02]  /*27b0*/  LEA.HI.X.SX32 R13, R13, R9, 0x1, P0 ;  /* 0x000000090d0d7211 */ /* 0x000fe400000f0eff */
[----:B------:R-:W-:-:S04]  /*27c0*/  LEA R12, P0, R18, UR10, 0x2 ;  /* 0x0000000a120c7c11 */ /* 0x000fc8000f8010ff */
[----:B------:R-:W-:Y:S01]  /*27d0*/  LEA.HI.X R13, R18, UR11, R13, 0x2, P0 ;  /* 0x0000000b120d7c11 */ /* 0x000fe200080f140d */
[----:B------:R-:W-:-:S04]  /*27e0*/  IMAD R18, R21, 0x4, R22 ;  /* 0x0000000415127824 */ /* 0x000fc800078e0216 */
[----:B------:R1:W3:Y:S04]  /*27f0*/  LDG.E.CONSTANT R20, desc[UR8][R12.64] ;  /* 0x000000080c147981 */ /* 0x0002e8000c1e9900 */
[----:B0-----:R-:W2:Y:S02]  /*2800*/  LDS.128 R16, [R18] ;  /* 0x0000000012107984 */ /* 0x001ea40000000c00 */
[----:B--2---:R-:W-:Y:S01]  /*2810*/  FFMA R25, R16, R26, R25 ;  /* 0x0000001a10197223 */ /* 0x004fe20000000019 */
[----:B------:R-:W-:-:S04]  /*2820*/  IADD3 R26, P0, PT, R5, R14, RZ ;  /* 0x0000000e051a7210 */ /* 0x000fc80007f1e0ff */
[----:B------:R-:W-:Y:S02]  /*2830*/  LEA.HI.X.SX32 R14, R14, R9, 0x1, P0 ;  /* 0x000000090e0e7211 */ /* 0x000fe400000f0eff */
[----:B-1----:R-:W-:-:S04]  /*2840*/  LEA R12, P0, R26, UR10, 0x2 ;  /* 0x0000000a1a0c7c11 */ /* 0x002fc8000f8010ff */
[----:B------:R-:W-:Y:S02]  /*2850*/  LEA.HI.X R13, R26, UR11, R14, 0x2, P0 ;  /* 0x0000000b1a0d7c11 */ /* 0x000fe400080f140e */
[----:B------:R-:W-:-:S03]  /*2860*/  IADD3 R26, P0, PT, R5, R15, RZ ;  /* 0x0000000f051a7210 */ /* 0x000fc60007f1e0ff */
[----:B------:R-:W2:Y:S01]  /*2870*/  LDG.E.CONSTANT R16, desc[UR8][R12.64] ;  /* 0x000000080c107981 */ /* 0x000ea2000c1e9900 */
[----:B------:R-:W-:Y:S02]  /*2880*/  LEA.HI.X.SX32 R15, R15, R9, 0x1, P0 ;  /* 0x000000090f0f7211 */ /* 0x000fe400000f0eff */
[----:B------:R-:W-:-:S04]  /*2890*/  LEA R14, P0, R26, UR10, 0x2 ;  /* 0x0000000a1a0e7c11 */ /* 0x000fc8000f8010ff */
[----:B------:R-:W-:-:S06]  /*28a0*/  LEA.HI.X R15, R26, UR11, R15, 0x2, P0 ;  /* 0x0000000b1a0f7c11 */ /* 0x000fcc00080f140f */
[----:B------:R-:W4:Y:S01]  /*28b0*/  LDG.E.CONSTANT R15, desc[UR8][R14.64] ;  /* 0x000000080e0f7981 */ /* 0x000f22000c1e9900 */
[----:B------:R-:W-:Y:S02]  /*28c0*/  VIADD R21, R21, 0x4 ;  /* 0x0000000415157836 */ /* 0x000fe40000000000 */
[----:B---3--:R-:W-:-:S03]  /*28d0*/  FFMA R17, R20, R17, R25 ;  /* 0x0000001114117223 */ /* 0x008fc60000000019 */
[----:B------:R-:W-:Y:S01]  /*28e0*/  ISETP.NE.AND P0, PT, R21, R29, PT ;  /* 0x0000001d1500720c */ /* 0x000fe20003f05270 */
[----:B--2---:R-:W-:-:S04]  /*28f0*/  FFMA R16, R16, R18, R17 ;  /* 0x0000001210107223 */ /* 0x004fc80000000011 */
[----:B----4-:R-:W-:-:S08]  /*2900*/  FFMA R25, R15, R19, R16 ;  /* 0x000000130f197223 */ /* 0x010fd00000000010 */
[----:B------:R-:W-:Y:S05]  /*2910*/  @P0 BRA `(.L_x_168) ;  /* 0xfffffffc00840947 */ /* 0x000fea000383ffff */
.L_x_167:
[----:B01----:R-:W-:Y:S05]  /*2920*/  BSYNC.RECONVERGENT B1 ;  /* 0x0000000000017941 */ /* 0x003fea0003800200 */
.L_x_166:
[----:B------:R-:W-:-:S04]  /*2930*/  VIMNMX R12, PT, PT, R6, 0x400, PT ;  /* 0x00000400060c7848 */ /* 0x000fc80003fe0100 */
[----:B------:R-:W-:-:S04]  /*2940*/  VIMNMX R12, PT, PT, R12, 0x1, !PT ;  /* 0x000000010c0c7848 */ /* 0x000fc80007fe0100 */
[----:B------:R-:W-:-:S04]  /*2950*/  LOP3.LUT R26, R12, 0x3, RZ, 0xc0, !PT ;  /* 0x000000030c1a7812 */ /* 0x000fc800078ec0ff */
[----:B------:R-:W-:-:S13]  /*2960*/  ISETP.NE.AND P0, PT, R26, RZ, PT ;  /* 0x000000ff1a00720c */ /* 0x000fda0003f05270 */
        /* <DEDUP_REMOVED lines=27> */
.L_x_165:
[----:B01----:R-:W-:Y:S05]  /*2b20*/  BSYNC.RECONVERGENT B0 ;  /* 0x0000000000007941 */ /* 0x003fea0003800200 */
.L_x_164:
[----:B------:R-:W-:Y:S05]  /*2b30*/  WARPSYNC.ALL ;  /* 0x0000000000007948 */ /* 0x000fea0003800000 */
[----:B------:R-:W-:Y:S01]  /*2b40*/  VIADD R8, R8, 0x400 ;  /* 0x0000040008087836 */ /* 0x000fe20000000000 */
[----:B------:R-:W-:Y:S01]  /*2b50*/  BAR.SYNC.DEFER_BLOCKING 0x0 ;  /* 0x0000000000007b1d */ /* 0x000fe20000010000 */
[----:B------:R-:W-:Y:S02]  /*2b60*/  IMAD.IADD R13, R0, 0x1, -R11 ;  /* 0x00000001000d7824 */ /* 0x000fe400078e0a0b */
[----:B------:R-:W-:-:S03]  /*2b70*/  VIADD R6, R6, 0xfffffc00 ;  /* 0xfffffc0006067836 */ /* 0x000fc60000000000 */
[----:B------:R-:W-:-:S13]  /*2b80*/  ISETP.GE.AND P0, PT, R8, R13, PT ;  /* 0x0000000d0800720c */ /* 0x000fda0003f06270 */
[----:B------:R-:W-:Y:S05]  /*2b90*/  @!P0 BRA `(.L_x_175) ;  /* 0xffffffd800408947 */ /* 0x000fea000383ffff */
.L_x_150:
        /* <DEDUP_REMOVED lines=16> */
[----:B------:R-:W-:Y:S04]  /*2ca0*/  STG.E desc[UR8][R2.64], R27 ;  /* 0x0000001b02007986 */ /* 0x000fe8000c101908 */
[----:B------:R-:W-:Y:S01]  /*2cb0*/  STG.E desc[UR8][R6.64], R25 ;  /* 0x0000001906007986 */ /* 0x000fe2000c101908 */
[----:B------:R-:W-:Y:S05]  /*2cc0*/  EXIT ;  /* 0x000000000000794d */ /* 0x000fea0003800000 */
.L_x_176:
        /* <DEDUP_REMOVED lines=11> */
.L_x_369:


//--------------------- .text._Z17sconv_batch_tiledIfLi1ELi16ELi16ELi56ELi1ELi0EEvPKiS1_PKT_S4_iiiiiiiiiS4_PS2_iiii --------------------------
	.section	.text._Z17sconv_batch_tiledIfLi1ELi16ELi16ELi56ELi1ELi0EEvPKiS1_PKT_S4_iiiiiiiiiS4_PS2_iiii,"ax",@progbits
	.align	128
        .global         _Z17sconv_batch_tiledIfLi1ELi16ELi16ELi56ELi1ELi0EEvPKiS1_PKT_S4_iiiiiiiiiS4_PS2_iiii
        .type           _Z17sconv_batch_tiledIfLi1ELi16ELi16ELi56ELi1ELi0EEvPKiS1_PKT_S4_iiiiiiiiiS4_PS2_iiii,@function
        .size           _Z17sconv_batch_tiledIfLi1ELi16ELi16ELi56ELi1ELi0EEvPKiS1_PKT_S4_iiiiiiiiiS4_PS2_iiii,(.L_x_370 - _Z17sconv_batch_tiledIfLi1ELi16ELi16ELi56ELi1ELi0EEvPKiS1_PKT_S4_iiiiiiiiiS4_PS2_iiii)
        .other          _Z17sconv_batch_tiledIfLi1ELi16ELi16ELi56ELi1ELi0EEvPKiS1_PKT_S4_iiiiiiiiiS4_PS2_iiii,@"STO_CUDA_ENTRY STV_DEFAULT"
_Z17sconv_batch_tiledIfLi1ELi16ELi16ELi56ELi1ELi0EEvPKiS1_PKT_S4_iiiiiiiiiS4_PS2_iiii:
.text._Z17sconv_batch_tiledIfLi1ELi16ELi16ELi56ELi1ELi0EEvPKiS1_PKT_S4_iiiiiiiiiS4_PS2_iiii:
        /* <DEDUP_REMOVED lines=19> */
[----:B------:R-:W-:Y:S02]  /*0130*/  IMAD R5, R8, R7, RZ ;  /* 0x0000000708057224 */ /* 0x000fe400078e02ff */
[----:B------:R-:W0:Y:S02]  /*0140*/  LDC.64 R8, c[0x0][0x380] ;  /* 0x0000e000ff087b82 */ /* 0x000e240000000a00 */
        /* <DEDUP_REMOVED lines=20> */
[----:B------:R-:W-:Y:S01]  /*0290*/  IMAD.MOV.U32 R25, RZ, RZ, RZ ;  /* 0x000000ffff197224 */ /* 0x000fe200078e00ff */
[----:B------:R-:W3:Y:S06]  /*02a0*/  S2R R7, SR_TID.Y ;  /* 0x0000000000077919 */ /* 0x000eec0000002200 */
[----:B------:R-:W4:Y:S02]  /*02b0*/  S2UR UR5, SR_CTAID.X ;  /* 0x00000000000579c3 */ /* 0x000f240000002500 */
[----:B----4-:R-:W-:-:S02]  /*02c0*/  IMAD R6, R6, UR5, R10 ;  /* 0x0000000506067c24 */ /* 0x010fc4000f8e020a */
[----:B---3--:R-:W-:Y:S02]  /*02d0*/  IMAD R22, R22, UR4, R7 ;  /* 0x0000000416167c24 */ /* 0x008fe4000f8e0207 */
[----:B------:R-:W-:Y:S02]  /*02e0*/  IMAD R4, R7, 0x10, R10 ;  /* 0x0000001007047824 */ /* 0x000fe400078e020a */
[----:B--2---:R-:W-:-:S05]  /*02f0*/  IMAD.IADD R16, R0, 0x1, -R3 ;  /* 0x0000000100107824 */ /* 0x004fca00078e0a03 */
[----:B------:R-:W-:-:S13]  /*0300*/  ISETP.GE.AND P0, PT, R16, 0x1, PT ;  /* 0x000000011000780c */ /* 0x000fda0003f06270 */
[----:B------:R-:W-:Y:S05]  /*0310*/  @!P0 BRA `(.L_x_177) ;  /* 0x00000010000c8947 */ /* 0x000fea0003800000 */
[----:B------:R-:W0:Y:S01]  /*0320*/  LDCU UR4, c[0x0][0x3a0] ;  /* 0x00007400ff0477ac */ /* 0x000e220008000800 */
[----:B------:R-:W-:Y:S02]  /*0330*/  IMAD.MOV.U32 R25, RZ, RZ, RZ ;  /* 0x000000ffff197224 */ /* 0x000fe400078e00ff */
[----:B------:R-:W-:Y:S01]  /*0340*/  IMAD.MOV.U32 R18, RZ, RZ, RZ ;  /* 0x000000ffff127224 */ /* 0x000fe200078e00ff */
        /* <DEDUP_REMOVED lines=18> */
.L_x_188:
[----:B-1----:R-:W-:-:S04]  /*0470*/  IADD3 R27, PT, PT, R4, R18, R3 ;  /* 0x00000012041b7210 */ /* 0x002fc80007ffe003 */
[----:B------:R-:W-:-:S13]  /*0480*/  ISETP.GE.AND P1, PT, R27, R0, PT ;  /* 0x000000001b00720c */ /* 0x000fda0003f26270 */
[----:B------:R-:W0:Y:S01]  /*0490*/  @!P1 LDC.64 R10, c[0x0][0x388] ;  /* 0x0000e200ff0a9b82 */ /* 0x000e220000000a00 */
[----:B------:R-:W-:-:S07]  /*04a0*/  @P1 IMAD.MOV.U32 R24, RZ, RZ, RZ ;  /* 0x000000ffff181224 */ /* 0x000fce00078e00ff */
[----:B------:R-:W1:Y:S01]  /*04b0*/  @!P1 LDC.64 R8, c[0x0][0x390] ;  /* 0x0000e400ff089b82 */ /* 0x000e620000000a00 */
[----:B0-----:R-:W-:-:S06]  /*04c0*/  @!P1 IMAD.WIDE R12, R27, 0x4, R10 ;  /* 0x000000041b0c9825 */ /* 0x001fcc00078e020a */
[----:B------:R-:W2:Y:S01]  /*04d0*/  @!P1 LDG.E R13, desc[UR8][R12.64] ;  /* 0x000000080c0d9981 */ /* 0x000ea2000c1e1900 */
[----:B-1----:R-:W-:-:S05]  /*04e0*/  @!P1 IMAD.WIDE R20, R27, 0x4, R8 ;  /* 0x000000041b149825 */ /* 0x002fca00078e0208 */
[----:B------:R0:W3:Y:S01]  /*04f0*/  @!P1 LDG.E R24, desc[UR8][R20.64] ;  /* 0x0000000814189981 */ /* 0x0000e2000c1e1900 */
        /* <DEDUP_REMOVED lines=11> */
[----:B0-----:R-:W-:-:S03]  /*05b0*/  LEA R20, R4, UR4, 0x2 ;  /* 0x0000000404147c11 */ /* 0x001fc6000f8e10ff */
[----:B------:R-:W-:Y:S02]  /*05c0*/  IMAD R21, R4, 0x4, R19 ;  /* 0x0000000404157824 */ /* 0x000fe400078e0213 */
[----:B------:R-:W-:Y:S01]  /*05d0*/  @P1 STS [R20], RZ ;  /* 0x000000ff14001388 */ /* 0x000fe20000000800 */
[----:B------:R-:W-:Y:S05]  /*05e0*/  WARPSYNC.ALL ;  /* 0x0000000000007948 */ /* 0x000fea0003800000 */
[----:B-----5:R-:W-:-:S04]  /*05f0*/  @!P2 IMAD.WIDE R10, R27, 0x4, R10 ;  /* 0x000000041b0aa825 */ /* 0x020fc800078e020a */
[----:B------:R-:W-:Y:S02]  /*0600*/  @P2 IMAD.MOV.U32 R26, RZ, RZ, RZ ;  /* 0x000000ffff1a2224 */ /* 0x000fe400078e00ff */
[C---:B----4-:R-:W-:Y:S01]  /*0610*/  @!P2 IMAD.WIDE R8, R27.reuse, 0x4, R8 ;  /* 0x000000041b08a825 */ /* 0x050fe200078e0208 */
[----:B--2---:R0:W-:Y:S04]  /*0620*/  @!P1 STS [R20], R13 ;  /* 0x0000000d14009388 */ /* 0x0041e80000000800 */
[----:B---3--:R1:W-:Y:S01]  /*0630*/  STS [R21], R24 ;  /* 0x0000001815007388 */ /* 0x0083e20000000800 */
[----:B------:R-:W-:Y:S06]  /*0640*/  BAR.SYNC.DEFER_BLOCKING 0x0 ;  /* 0x0000000000007b1d */ /* 0x000fec0000010000 */
[----:B------:R-:W2:Y:S04]  /*0650*/  @!P2 LDG.E R11, desc[UR8][R10.64+0x400] ;  /* 0x000400080a0ba981 */ /* 0x000ea8000c1e1900 */
[----:B------:R-:W3:Y:S01]  /*0660*/  @!P2 LDG.E R26, desc[UR8][R8.64+0x400] ;  /* 0x00040008081aa981 */ /* 0x000ee2000c1e1900 */
[----:B------:R-:W-:-:S05]  /*0670*/  VIADD R23, R27, 0x200 ;  /* 0x000002001b177836 */ /* 0x000fca0000000000 */
[----:B------:R-:W-:Y:S01]  /*0680*/  ISETP.GE.AND P1, PT, R23, R0, PT ;  /* 0x000000001700720c */ /* 0x000fe20003f26270 */
[----:B------:R-:W-:-:S12]  /*0690*/  @P2 STS [R20+0x400], RZ ;  /* 0x000400ff14002388 */ /* 0x000fd80000000800 */
[----:B------:R-:W4:Y:S08]  /*06a0*/  @!P1 LDC.64 R28, c[0x0][0x388] ;  /* 0x0000e200ff1c9b82 */ /* 0x000f300000000a00 */
[----:B0-----:R-:W0:Y:S01]  /*06b0*/  @!P1 LDC.64 R12, c[0x0][0x390] ;  /* 0x0000e400ff0c9b82 */ /* 0x001e220000000a00 */
[----:B-1----:R-:W-:Y:S02]  /*06c0*/  @P1 IMAD.MOV.U32 R24, RZ, RZ, RZ ;  /* 0x000000ffff181224 */ /* 0x002fe400078e00ff */
[----:B----4-:R-:W-:-:S04]  /*06d0*/  @!P1 IMAD.WIDE R28, R27, 0x4, R28 ;  /* 0x000000041b1c9825 */ /* 0x010fc800078e021c */
[C---:B0-----:R-:W-:Y:S01]  /*06e0*/  @!P1 IMAD.WIDE R12, R27.reuse, 0x4, R12 ;  /* 0x000000041b0c9825 */ /* 0x041fe200078e020c */
[----:B--2---:R0:W-:Y:S04]  /*06f0*/  @!P2 STS [R20+0x400], R11 ;  /* 0x0004000b1400a388 */ /* 0x0041e80000000800 */
[----:B---3--:R1:W-:Y:S01]  /*0700*/  STS [R21+0x400], R26 ;  /* 0x0004001a15007388 */ /* 0x0083e20000000800 */
[----:B------:R-:W-:Y:S06]  /*0710*/  BAR.SYNC.DEFER_BLOCKING 0x0 ;  /* 0x0000000000007b1d */ /* 0x000fec0000010000 */
[----:B------:R-:W2:Y:S04]  /*0720*/  @!P1 LDG.E R23, desc[UR8][R28.64+0x800] ;  /* 0x000800081c179981 */ /* 0x000ea8000c1e1900 */
[----:B------:R-:W3:Y:S01]  /*0730*/  @!P1 LDG.E R24, desc[UR8][R12.64+0x800] ;  /* 0x000800080c189981 */ /* 0x000ee2000c1e1900 */
[----:B------:R-:W-:-:S05]  /*0740*/  VIADD R9, R27, 0x300 ;  /* 0x000003001b097836 */ /* 0x000fca0000000000 */
[----:B------:R-:W-:Y:S01]  /*0750*/  ISETP.GE.AND P2, PT, R9, R0, PT ;  /* 0x000000000900720c */ /* 0x000fe20003f46270 */
[----:B------:R1:W-:-:S12]  /*0760*/  @P1 STS [R20+0x800], RZ ;  /* 0x000800ff14001388 */ /* 0x0003d80000000800 */
[----:B0-----:R-:W0:Y:S08]  /*0770*/  @!P2 LDC.64 R10, c[0x0][0x388] ;  /* 0x0000e200ff0aab82 */ /* 0x001e300000000a00 */
[----:B------:R-:W4:Y:S01]  /*0780*/  @!P2 LDC.64 R8, c[0x0][0x390] ;  /* 0x0000e400ff08ab82 */ /* 0x000f220000000a00 */
[----:B0-----:R-:W-:-:S04]  /*0790*/  @!P2 IMAD.WIDE R10, R27, 0x4, R10 ;  /* 0x000000041b0aa825 */ /* 0x001fc800078e020a */
[----:B----4-:R-:W-:-:S04]  /*07a0*/  @!P2 IMAD.WIDE R8, R27, 0x4, R8 ;  /* 0x000000041b08a825 */ /* 0x010fc800078e0208 */
[----:B------:R-:W-:Y:S01]  /*07b0*/  @P2 IMAD.MOV.U32 R27, RZ, RZ, RZ ;  /* 0x000000ffff1b2224 */ /* 0x000fe200078e00ff */
[----:B--2---:R1:W-:Y:S04]  /*07c0*/  @!P1 STS [R20+0x800], R23 ;  /* 0x0008001714009388 */ /* 0x0043e80000000800 */
[----:B---3--:R1:W-:Y:S01]  /*07d0*/  STS [R21+0x800], R24 ;  /* 0x0008001815007388 */ /* 0x0083e20000000800 */
[----:B------:R-:W-:Y:S06]  /*07e0*/  BAR.SYNC.DEFER_BLOCKING 0x0 ;  /* 0x0000000000007b1d */ /* 0x000fec0000010000 */
[----:B------:R-:W2:Y:S04]  /*07f0*/  @!P2 LDG.E R11, desc[UR8][R10.64+0xc00] ;  /* 0x000c00080a0ba981 */ /* 0x000ea8000c1e1900 */
[----:B------:R-:W3:Y:S01]  /*0800*/  @!P2 LDG.E R27, desc[UR8][R8.64+0xc00] ;  /* 0x000c0008081ba981 */ /* 0x000ee2000c1e1900 */
[----:B------:R-:W-:-:S05]  /*0810*/  IMAD.IADD R13, R0, 0x1, -R3 ;  /* 0x00000001000d7824 */ /* 0x000fca00078e0a03 */
[----:B------:R-:W-:Y:S01]  /*0820*/  ISETP.LE.OR P1, PT, R13, R18, !P0 ;  /* 0x000000120d00720c */ /* 0x000fe20004723670 */
[----:B------:R1:W-:Y:S01]  /*0830*/  @P2 STS [R20+0xc00], RZ ;  /* 0x000c00ff14002388 */ /* 0x0003e20000000800 */
[----:B------:R-:W-:Y:S03]  /*0840*/  BSSY.RECONVERGENT B0, `(.L_x_178) ;  /* 0x00000aa000007945 */ /* 0x000fe60003800200 */
[----:B--2---:R1:W-:Y:S04]  /*0850*/  @!P2 STS [R20+0xc00], R11 ;  /* 0x000c000b1400a388 */ /* 0x0043e80000000800 */
[----:B---3--:R1:W-:Y:S01]  /*0860*/  STS [R21+0xc00], R27 ;  /* 0x000c001b15007388 */ /* 0x0083e20000000800 */
[----:B------:R-:W-:Y:S06]  /*0870*/  BAR.SYNC.DEFER_BLOCKING 0x0 ;  /* 0x0000000000007b1d */ /* 0x000fec0000010000 */
[----:B------:R-:W-:Y:S05]  /*0880*/  @P1 BRA `(.L_x_179) ;  /* 0x0000000800941947 */ /* 0x000fea0003800000 */
[C---:B------:R-:W-:Y:S01]  /*0890*/  ISETP.GE.AND P1, PT, R16.reuse, 0x8, PT ;  /* 0x000000081000780c */ /* 0x040fe20003f26270 */
[----:B------:R-:W-:Y:S01]  /*08a0*/  BSSY.RECONVERGENT B1, `(.L_x_180) ;  /* 0x0000049000017945 */ /* 0x000fe20003800200 */
[----:B------:R-:W-:Y:S01]  /*08b0*/  VIMNMX R8, PT, PT, R16, 0x400, PT ;  /* 0x0000040010087848 */ /* 0x000fe20003fe0100 */
[----:B-1----:R-:W-:-:S03]  /*08c0*/  IMAD.MOV.U32 R20, RZ, RZ, RZ ;  /* 0x000000ffff147224 */ /* 0x002fc600078e00ff */
        /* <DEDUP_REMOVED lines=9> */
.L_x_183:
[----:B------:R-:W0:Y:S02]  /*0960*/  LDS.128 R12, [R21+-0x10] ;  /* 0xfffff000150c7984 */ /* 0x000e240000000c00 */
        /* <DEDUP_REMOVED lines=9> */
[----:B------:R0:W3:Y:S01]  /*0a00*/  LDG.E.CONSTANT R24, desc[UR8][R8.64] ;  /* 0x0000000808187981 */ /* 0x0000e2000c1e9900 */
[----:B------:R-:W-:-:S04]  /*0a10*/  IADD3 R13, P1, PT, R7, R14, RZ ;  /* 0x0000000e070d7210 */ /* 0x000fc80007f3e0ff */
[----:B------:R-:W-:Y:S02]  /*0a20*/  LEA.HI.X.SX32 R14, R14, R17, 0x1, P1 ;  /* 0x000000110e0e7211 */ /* 0x000fe400008f0eff */
[C---:B------:R-:W-:Y:S01]  /*0a30*/  LEA R28, P1, R13.reuse, UR14, 0x2 ;  /* 0x0000000e0d1c7c11 */ /* 0x040fe2000f8210ff */
[----:B0-----:R-:W2:Y:S03]  /*0a40*/  LDS.128 R8, [R19+-0x10] ;  /* 0xfffff00013087984 */ /* 0x001ea60000000c00 */
[----:B------:R-:W-:Y:S02]  /*0a50*/  LEA.HI.X R29, R13, UR15, R14, 0x2, P1 ;  /* 0x0000000f0d1d7c11 */ /* 0x000fe400088f140e */
[----:B------:R-:W-:-:S03]  /*0a60*/  IADD3 R13, P1, PT, R7, R15, RZ ;  /* 0x0000000f070d7210 */ /* 0x000fc60007f3e0ff */
[----:B------:R-:W4:Y:S01]  /*0a70*/  LDG.E.CONSTANT R23, desc[UR8][R28.64] ;  /* 0x000000081c177981 */ /* 0x000f22000c1e9900 */
[----:B------:R-:W-:Y:S02]  /*0a80*/  LEA.HI.X.SX32 R14, R15, R17, 0x1, P1 ;  /* 0x000000110f0e7211 */ /* 0x000fe400008f0eff */
[----:B------:R-:W-:-:S04]  /*0a90*/  LEA R26, P1, R13, UR14, 0x2 ;  /* 0x0000000e0d1a7c11 */ /* 0x000fc8000f8210ff */
[----:B------:R-:W-:Y:S01]  /*0aa0*/  LEA.HI.X R27, R13, UR15, R14, 0x2, P1 ;  /* 0x0000000f0d1b7c11 */ /* 0x000fe200088f140e */
[----:B--2---:R-:W-:Y:S02]  /*0ab0*/  FFMA R25, R8, R12, R25 ;  /* 0x0000000c08197223 */ /* 0x004fe40000000019 */
[----:B------:R-:W0:Y:S04]  /*0ac0*/  LDS.128 R12, [R21] ;  /* 0x00000000150c7984 */ /* 0x000e280000000c00 */
[----:B------:R3:W2:Y:S02]  /*0ad0*/  LDG.E.CONSTANT R8, desc[UR8][R26.64] ;  /* 0x000000081a087981 */ /* 0x0006a4000c1e9900 */
[----:B---3--:R-:W-:Y:S01]  /*0ae0*/  FFMA R26, R24, R9, R25 ;  /* 0x00000009181a7223 */ /* 0x008fe20000000019 */
[----:B0-----:R-:W-:-:S02]  /*0af0*/  IADD3 R25, P1, PT, R12, R7, RZ ;  /* 0x000000070c197210 */ /* 0x001fc40007f3e0ff */
[----:B------:R-:W-:Y:S02]  /*0b00*/  IADD3 R9, P2, PT, R7, R13, RZ ;  /* 0x0000000d07097210 */ /* 0x000fe40007f5e0ff */
[----:B------:R-:W-:Y:S02]  /*0b10*/  LEA.HI.X.SX32 R12, R12, R17, 0x1, P1 ;  /* 0x000000110c0c7211 */ /* 0x000fe400008f0eff */
[----:B------:R-:W-:-:S04]  /*0b20*/  LEA R24, P1, R25, UR14, 0x2 ;  /* 0x0000000e19187c11 */ /* 0x000fc8000f8210ff */
[----:B------:R-:W-:Y:S02]  /*0b30*/  LEA.HI.X R25, R25, UR15, R12, 0x2, P1 ;  /* 0x0000000f19197c11 */ /* 0x000fe400088f140c */
[----:B------:R-:W-:Y:S02]  /*0b40*/  LEA.HI.X.SX32 R12, R13, R17, 0x1, P2 ;  /* 0x000000110d0c7211 */ /* 0x000fe400010f0eff */
[C---:B------:R-:W-:Y:S02]  /*0b50*/  LEA R28, P1, R9.reuse, UR14, 0x2 ;  /* 0x0000000e091c7c11 */ /* 0x040fe4000f8210ff */
[----:B------:R-:W3:Y:S02]  /*0b60*/  LDG.E.CONSTANT R25, desc[UR8][R24.64] ;  /* 0x0000000818197981 */ /* 0x000ee4000c1e9900 */
[----:B------:R-:W-:Y:S02]  /*0b70*/  LEA.HI.X R29, R9, UR15, R12, 0x2, P1 ;  /* 0x0000000f091d7c11 */ /* 0x000fe400088f140c */
[----:B------:R-:W-:-:S02]  /*0b80*/  IADD3 R9, P1, PT, R7, R14, RZ ;  /* 0x0000000e07097210 */ /* 0x000fc40007f3e0ff */
[----:B------:R-:W-:Y:S02]  /*0b90*/  IADD3 R27, P2, PT, R7, R15, RZ ;  /* 0x0000000f071b7210 */ /* 0x000fe40007f5e0ff */
[-C--:B------:R-:W-:Y:S02]  /*0ba0*/  LEA.HI.X.SX32 R14, R14, R17.reuse, 0x1, P1 ;  /* 0x000000110e0e7211 */ /* 0x080fe400008f0eff */
[----:B------:R-:W-:Y:S01]  /*0bb0*/  LEA R12, P1, R9, UR14, 0x2 ;  /* 0x0000000e090c7c11 */ /* 0x000fe2000f8210ff */
[----:B------:R-:W5:Y:S01]  /*0bc0*/  LDG.E.CONSTANT R24, desc[UR8][R28.64] ;  /* 0x000000081c187981 */ /* 0x000f62000c1e9900 */
[----:B------:R-:W-:Y:S02]  /*0bd0*/  LEA.HI.X.SX32 R15, R15, R17, 0x1, P2 ;  /* 0x000000110f0f7211 */ /* 0x000fe400010f0eff */
[----:B------:R-:W-:Y:S02]  /*0be0*/  LEA.HI.X R13, R9, UR15, R14, 0x2, P1 ;  /* 0x0000000f090d7c11 */ /* 0x000fe400088f140e */
[----:B------:R-:W-:-:S04]  /*0bf0*/  LEA R14, P1, R27, UR14, 0x2 ;  /* 0x0000000e1b0e7c11 */ /* 0x000fc8000f8210ff */
[----:B------:R-:W-:Y:S01]  /*0c00*/  LEA.HI.X R15, R27, UR15, R15, 0x2, P1 ;  /* 0x0000000f1b0f7c11 */ /* 0x000fe200088f140f */
[----:B------:R-:W5:Y:S04]  /*0c10*/  LDG.E.CONSTANT R13, desc[UR8][R12.64] ;  /* 0x000000080c0d7981 */ /* 0x000f68000c1e9900 */
[----:B------:R-:W5:Y:S01]  /*0c20*/  LDG.E.CONSTANT R14, desc[UR8][R14.64] ;  /* 0x000000080e0e7981 */ /* 0x000f62000c1e9900 */
[----:B----4-:R-:W-:Y:S01]  /*0c30*/  FFMA R23, R23, R10, R26 ;  /* 0x0000000a17177223 */ /* 0x010fe2000000001a */
[----:B------:R-:W-:-:S05]  /*0c40*/  VIADD R20, R20, 0x8 ;  /* 0x0000000814147836 */ /* 0x000fca0000000000 */
[----:B------:R-:W-:Y:S01]  /*0c50*/  ISETP.NE.AND P1, PT, R20, RZ, PT ;  /* 0x000000ff1400720c */ /* 0x000fe20003f25270 */
[----:B------:R-:W-:Y:S02]  /*0c60*/  VIADD R21, R21, 0x20 ;  /* 0x0000002015157836 */ /* 0x000fe40000000000 */
[----:B--2---:R-:W-:Y:S02]  /*0c70*/  FFMA R23, R8, R11, R23 ;  /* 0x0000000b08177223 */ /* 0x004fe40000000017 */
[----:B------:R0:W3:Y:S02]  /*0c80*/  LDS.128 R8, [R19] ;  /* 0x0000000013087984 */ /* 0x0000e40000000c00 */
[----:B0-----:R-:W-:Y:S02]  /*0c90*/  VIADD R19, R19, 0x20 ;  /* 0x0000002013137836 */ /* 0x001fe40000000000 */
[----:B---3--:R-:W-:-:S04]  /*0ca0*/  FFMA R23, R8, R25, R23 ;  /* 0x0000001908177223 */ /* 0x008fc80000000017 */
[----:B-----5:R-:W-:-:S04]  /*0cb0*/  FFMA R24, R24, R9, R23 ;  /* 0x0000000918187223 */ /* 0x020fc80000000017 */
[----:B------:R-:W-:-:S04]  /*0cc0*/  FFMA R25, R13, R10, R24 ;  /* 0x0000000a0d197223 */ /* 0x000fc80000000018 */
[----:B------:R-:W-:Y:S01]  /*0cd0*/  FFMA R25, R14, R11, R25 ;  /* 0x0000000b0e197223 */ /* 0x000fe20000000019 */
[----:B------:R-:W-:Y:S06]  /*0ce0*/  @P1 BRA `(.L_x_183) ;  /* 0xfffffffc001c1947 */ /* 0x000fec000383ffff */
[----:B------:R-:W-:Y:S05]  /*0cf0*/  BSYNC.RECONVERGENT B2 ;  /* 0x0000000000027941 */ /* 0x000fea0003800200 */
.L_x_182:
[----:B------:R-:W-:-:S04]  /*0d00*/  VIMNMX R8, PT, PT, R16, 0x400, PT ;  /* 0x0000040010087848 */ /* 0x000fc80003fe0100 */
[----:B------:R-:W-:-:S04]  /*0d10*/  VIMNMX R8, PT, PT, R8, 0x1, !PT ;  /* 0x0000000108087848 */ /* 0x000fc80007fe0100 */
[----:B------:R-:W-:-:S07]  /*0d20*/  LOP3.LUT R20, R8, 0x7f8, RZ, 0xc0, !PT ;  /* 0x000007f808147812 */ /* 0x000fce00078ec0ff */
.L_x_181:
[----:B------:R-:W-:Y:S05]  /*0d30*/  BSYNC.RECONVERGENT B1 ;  /* 0x0000000000017941 */ /* 0x000fea0003800200 */
.L_x_180:
[----:B------:R-:W-:-:S04]  /*0d40*/  VIMNMX R19, PT, PT, R16, 0x400, PT ;  /* 0x0000040010137848 */ /* 0x000fc80003fe0100 */
[----:B------:R-:W-:-:S04]  /*0d50*/  VIMNMX R19, PT, PT, R19, 0x1, !PT ;  /* 0x0000000113137848 */ /* 0x000fc80007fe0100 */
[----:B------:R-:W-:-:S13]  /*0d60*/  LOP3.LUT P1, R8, R19, 0x7, RZ, 0xc0, !PT ;  /* 0x0000000713087812 */ /* 0x000fda000782c0ff */
[----:B------:R-:W-:Y:S05]  /*0d70*/  @!P1 BRA `(.L_x_179) ;  /* 0x0000000400589947 */ /* 0x000fea0003800000 */
[----:B------:R-:W-:Y:S01]  /*0d80*/  ISETP.GE.U32.AND P1, PT, R8, 0x4, PT ;  /* 0x000000040800780c */ /* 0x000fe20003f26070 */
[----:B------:R-:W-:-:S12]  /*0d90*/  BSSY.RECONVERGENT B1, `(.L_x_184) ;  /* 0x0000027000017945 */ /* 0x000fd80003800200 */
[----:B------:R-:W-:Y:S05]  /*0da0*/  @!P1 BRA `(.L_x_185) ;  /* 0x0000000000949947 */ /* 0x000fea0003800000 */
[----:B------:R-:W0:Y:S01]  /*0db0*/  S2UR UR5, SR_CgaCtaId ;  /* 0x00000000000579c3 */ /* 0x000e220000008800 */
[----:B------:R-:W-:Y:S01]  /*0dc0*/  UMOV UR6, 0x400 ;  /* 0x0000040000067882 */ /* 0x000fe20000000000 */
[----:B------:R-:W1:Y:S01]  /*0dd0*/  LDCU.64 UR10, c[0x0][0x398] ;  /* 0x00007300ff0a77ac */ /* 0x000e620008000a00 */
[----:B------:R-:W-:-:S04]  /*0de0*/  UIADD3 UR4, UPT, UPT, UR6, 0x1000, URZ ;  /* 0x0000100006047890 */ /* 0x000fc8000fffe0ff */
[----:B0-----:R-:W-:-:S06]  /*0df0*/  ULEA UR4, UR5, UR4, 0x18 ;  /* 0x0000000405047291 */ /* 0x001fcc000f8ec0ff */
[----:B------:R-:W-:-:S05]  /*0e00*/  LEA R21, R20, UR4, 0x2 ;  /* 0x0000000414157c11 */ /* 0x000fca000f8e10ff */
[----:B------:R-:W0:Y:S04]  /*0e10*/  LDS.64 R10, [R21] ;  /* 0x00000000150a7984 */ /* 0x000e280000000a00 */
[----:B------:R-:W2:Y:S01]  /*0e20*/  LDS.64 R8, [R21+0x8] ;  /* 0x0000080015087984 */ /* 0x000ea20000000a00 */
[C---:B0-----:R-:W-:Y:S02]  /*0e30*/  IADD3 R15, P1, PT, R10.reuse, R7, RZ ;  /* 0x000000070a0f7210 */ /* 0x041fe40007f3e0ff */
[----:B------:R-:W-:Y:S02]  /*0e40*/  IADD3 R13, P2, PT, R7, R11, RZ ;  /* 0x0000000b070d7210 */ /* 0x000fe40007f5e0ff */
[-C--:B------:R-:W-:Y:S02]  /*0e50*/  LEA.HI.X.SX32 R24, R10, R17.reuse, 0x1, P1 ;  /* 0x000000110a187211 */ /* 0x080fe400008f0eff */
[----:B------:R-:W-:-:S02]  /*0e60*/  LEA.HI.X.SX32 R10, R11, R17, 0x1, P2 ;  /* 0x000000110b0a7211 */ /* 0x000fc400010f0eff */
[----:B-1----:R-:W-:Y:S02]  /*0e70*/  LEA R14, P1, R15, UR10, 0x2 ;  /* 0x0000000a0f0e7c11 */ /* 0x002fe4000f8210ff */
[----:B------:R-:W-:Y:S02]  /*0e80*/  LEA R12, P2, R13, UR10, 0x2 ;  /* 0x0000000a0d0c7c11 */ /* 0x000fe4000f8410ff */
[C---:B--2---:R-:W-:Y:S02]  /*0e90*/  IADD3 R11, P3, PT, R8.reuse, R7, RZ ;  /* 0x00000007080b7210 */ /* 0x044fe40007f7e0ff */
[----:B------:R-:W-:Y:S02]  /*0ea0*/  LEA.HI.X R15, R15, UR11, R24, 0x2, P1 ;  /* 0x0000000b0f0f7c11 */ /* 0x000fe400088f1418 */
[----:B------:R-:W-:Y:S02]  /*0eb0*/  LEA.HI.X R13, R13, UR11, R10, 0x2, P2 ;  /* 0x0000000b0d0d7c11 */ /* 0x000fe400090f140a */
[----:B------:R-:W-:Y:S01]  /*0ec0*/  LEA.HI.X.SX32 R24, R8, R17, 0x1, P3 ;  /* 0x0000001108187211 */ /* 0x000fe200018f0eff */
[----:B------:R0:W2:Y:S01]  /*0ed0*/  LDG.E.CONSTANT R21, desc[UR8][R14.64] ;  /* 0x000000080e157981 */ /* 0x0000a2000c1e9900 */
[----:B------:R-:W-:-:S02]  /*0ee0*/  LEA R10, P1, R11, UR10, 0x2 ;  /* 0x0000000a0b0a7c11 */ /* 0x000fc4000f8210ff */
[----:B------:R-:W-:Y:S01]  /*0ef0*/  IADD3 R8, P2, PT, R7, R9, RZ ;  /* 0x0000000907087210 */ /* 0x000fe20007f5e0ff */
[----:B------:R-:W3:Y:S01]  /*0f00*/  LDG.E.CONSTANT R12, desc[UR8][R12.64] ;  /* 0x000000080c0c7981 */ /* 0x000ee2000c1e9900 */
[----:B------:R-:W-:Y:S02]  /*0f10*/  LEA.HI.X R11, R11, UR11, R24, 0x2, P1 ;  /* 0x0000000b0b0b7c11 */ /* 0x000fe400088f1418 */
[----:B------:R-:W-:Y:S02]  /*0f20*/  LEA.HI.X.SX32 R9, R9, R17, 0x1, P2 ;  /* 0x0000001109097211 */ /* 0x000fe400010f0eff */
[C---:B------:R-:W-:Y:S01]  /*0f30*/  LEA R26, P1, R8.reuse, UR10, 0x2 ;  /* 0x0000000a081a7c11 */ /* 0x040fe2000f8210ff */
[----:B------:R-:W4:Y:S03]  /*0f40*/  LDG.E.CONSTANT R10, desc[UR8][R10.64] ;  /* 0x000000080a0a7981 */ /* 0x000f26000c1e9900 */
[----:B------:R-:W-:-:S06]  /*0f50*/  LEA.HI.X R27, R8, UR11, R9, 0x2, P1 ;  /* 0x0000000b081b7c11 */ /* 0x000fcc00088f1409 */
[----:B------:R-:W5:Y:S01]  /*0f60*/  LDG.E.CONSTANT R27, desc[UR8][R26.64] ;  /* 0x000000081a1b7981 */ /* 0x000f62000c1e9900 */
[----:B------:R-:W-:-:S06]  /*0f70*/  ULEA UR5, UR5, UR6, 0x18 ;  /* 0x0000000605057291 */ /* 0x000fcc000f8ec0ff */
[----:B------:R-:W-:-:S05]  /*0f80*/  LEA R23, R20, UR5, 0x2 ;  /* 0x0000000514177c11 */ /* 0x000fca000f8e10ff */
[----:B------:R-:W2:Y:S04]  /*0f90*/  LDS.64 R8, [R23] ;  /* 0x0000000017087984 */ /* 0x000ea80000000a00 */
[----:B0-----:R-:W4:Y:S01]  /*0fa0*/  LDS.64 R14, [R23+0x8] ;  /* 0x00000800170e7984 */ /* 0x001f220000000a00 */
[----:B------:R-:W-:Y:S02]  /*0fb0*/  VIADD R20, R20, 0x4 ;  /* 0x0000000414147836 */ /* 0x000fe40000000000 */
[----:B--2---:R-:W-:-:S04]  /*0fc0*/  FFMA R21, R8, R21, R25 ;  /* 0x0000001508157223 */ /* 0x004fc80000000019 */
[----:B---3--:R-:W-:-:S04]  /*0fd0*/  FFMA R9, R12, R9, R21 ;  /* 0x000000090c097223 */ /* 0x008fc80000000015 */
[----:B----4-:R-:W-:-:S04]  /*0fe0*/  FFMA R14, R14, R10, R9 ;  /* 0x0000000a0e0e7223 */ /* 0x010fc80000000009 */
[----:B-----5:R-:W-:-:S07]  /*0ff0*/  FFMA R25, R27, R15, R14 ;  /* 0x0000000f1b197223 */ /* 0x020fce000000000e */
.L_x_185:
[----:B------:R-:W-:Y:S05]  /*1000*/  BSYNC.RECONVERGENT B1 ;  /* 0x0000000000017941 */ /* 0x000fea0003800200 */
.L_x_184:
[----:B------:R-:W-:-:S13]  /*1010*/  LOP3.LUT P1, R8, R19, 0x3, RZ, 0xc0, !PT ;  /* 0x0000000313087812 */ /* 0x000fda000782c0ff */
[----:B------:R-:W-:Y:S05]  /*1020*/  @!P1 BRA `(.L_x_179) ;  /* 0x0000000000ac9947 */ /* 0x000fea0003800000 */
[----:B------:R-:W0:Y:S01]  /*1030*/  S2R R14, SR_CgaCtaId ;  /* 0x00000000000e7919 */ /* 0x000e220000008800 */
[----:B------:R-:W-:Y:S01]  /*1040*/  ISETP.NE.AND P2, PT, R8, 0x1, PT ;  /* 0x000000010800780c */ /* 0x000fe20003f45270 */
[----:B------:R-:W-:Y:S01]  /*1050*/  BSSY.RECONVERGENT B1, `(.L_x_186) ;  /* 0x000001a000017945 */ /* 0x000fe20003800200 */
[----:B------:R-:W-:-:S04]  /*1060*/  LOP3.LUT R19, R19, 0x1, RZ, 0xc0, !PT ;  /* 0x0000000113137812 */ /* 0x000fc800078ec0ff */
[----:B------:R-:W-:Y:S02]  /*1070*/  ISETP.NE.U32.AND P1, PT, R19, 0x1, PT ;  /* 0x000000011300780c */ /* 0x000fe40003f25070 */
[----:B------:R-:W-:-:S04]  /*1080*/  MOV R19, 0x400 ;  /* 0x0000040000137802 */ /* 0x000fc80000000f00 */
[----:B0-----:R-:W-:Y:S01]  /*1090*/  LEA R15, R14, R19, 0x18 ;  /* 0x000000130e0f7211 */ /* 0x001fe200078ec0ff */
[----:B------:R-:W-:Y:S06]  /*10a0*/  @!P2 BRA `(.L_x_187) ;  /* 0x000000000050a947 */ /* 0x000fec0003800000 */
[----:B------:R-:W-:Y:S01]  /*10b0*/  VIADD R9, R19, 0x1000 ;  /* 0x0000100013097836 */ /* 0x000fe20000000000 */
[----:B------:R-:W0:Y:S04]  /*10c0*/  LDCU.64 UR4, c[0x0][0x398] ;  /* 0x00007300ff0477ac */ /* 0x000e280008000a00 */
[----:B------:R-:W-:-:S05]  /*10d0*/  LEA R9, R14, R9, 0x18 ;  /* 0x000000090e097211 */ /* 0x000fca00078ec0ff */
[----:B------:R-:W-:-:S05]  /*10e0*/  IMAD R12, R20, 0x4, R9 ;  /* 0x00000004140c7824 */ /* 0x000fca00078e0209 */
[----:B------:R-:W1:Y:S02]  /*10f0*/  LDS.64 R8, [R12] ;  /* 0x000000000c087984 */ /* 0x000e640000000a00 */
[C---:B-1----:R-:W-:Y:S02]  /*1100*/  IADD3 R11, P3, PT, R8.reuse, R7, RZ ;  /* 0x00000007080b7210 */ /* 0x042fe40007f7e0ff */
[----:B------:R-:W-:Y:S02]  /*1110*/  IADD3 R13, P2, PT, R7, R9, RZ ;  /* 0x00000009070d7210 */ /* 0x000fe40007f5e0ff */
[-C--:B------:R-:W-:Y:S02]  /*1120*/  LEA.HI.X.SX32 R24, R8, R17.reuse, 0x1, P3 ;  /* 0x0000001108187211 */ /* 0x080fe400018f0eff */
[----:B0-----:R-:W-:Y:S02]  /*1130*/  LEA R8, P3, R11, UR4, 0x2 ;  /* 0x000000040b087c11 */ /* 0x001fe4000f8610ff */
[----:B------:R-:W-:-:S02]  /*1140*/  LEA.HI.X.SX32 R26, R9, R17, 0x1, P2 ;  /* 0x00000011091a7211 */ /* 0x000fc400010f0eff */
[----:B------:R-:W-:Y:S02]  /*1150*/  LEA R10, P2, R13, UR4, 0x2 ;  /* 0x000000040d0a7c11 */ /* 0x000fe4000f8410ff */
[----:B------:R-:W-:Y:S02]  /*1160*/  LEA.HI.X R9, R11, UR5, R24, 0x2, P3 ;  /* 0x000000050b097c11 */ /* 0x000fe400098f1418 */
[----:B------:R-:W-:-:S03]  /*1170*/  LEA.HI.X R11, R13, UR5, R26, 0x2, P2 ;  /* 0x000000050d0b7c11 */ /* 0x000fc600090f141a */
[----:B------:R-:W2:Y:S04]  /*1180*/  LDG.E.CONSTANT R8, desc[UR8][R8.64] ;  /* 0x0000000808087981 */ /* 0x000ea8000c1e9900 */
[----:B------:R-:W3:Y:S01]  /*1190*/  LDG.E.CONSTANT R11, desc[UR8][R10.64] ;  /* 0x000000080a0b7981 */ /* 0x000ee2000c1e9900 */
[C---:B------:R-:W-:Y:S02]  /*11a0*/  IMAD R12, R20.reuse, 0x4, R15 ;  /* 0x00000004140c7824 */ /* 0x040fe400078e020f */
[----:B------:R-:W-:-:S04]  /*11b0*/  VIADD R20, R20, 0x2 ;  /* 0x0000000214147836 */ /* 0x000fc80000000000 */
[----:B------:R-:W2:Y:S02]  /*11c0*/  LDS.64 R12, [R12] ;  /* 0x000000000c0c7984 */ /* 0x000ea40000000a00 */
[----:B--2---:R-:W-:-:S04]  /*11d0*/  FFMA R24, R12, R8, R25 ;  /* 0x000000080c187223 */ /* 0x004fc80000000019 */
[----:B---3--:R-:W-:-:S07]  /*11e0*/  FFMA R25, R11, R13, R24 ;  /* 0x0000000d0b197223 */ /* 0x008fce0000000018 */
.L_x_187:
[----:B------:R-:W-:Y:S05]  /*11f0*/  BSYNC.RECONVERGENT B1 ;  /* 0x0000000000017941 */ /* 0x000fea0003800200 */
.L_x_186:
[----:B------:R-:W-:Y:S05]  /*1200*/  @P1 BRA `(.L_x_179) ;  /* 0x0000000000341947 */ /* 0x000fea0003800000 */
[----:B------:R-:W-:Y:S01]  /*1210*/  VIADD R19, R19, 0x1000 ;  /* 0x0000100013137836 */ /* 0x000fe20000000000 */
[----:B------:R-:W0:Y:S04]  /*1220*/  LDCU.64 UR4, c[0x0][0x398] ;  /* 0x00007300ff0477ac */ /* 0x000e280008000a00 */
[----:B------:R-:W-:-:S05]  /*1230*/  LEA R11, R14, R19, 0x18 ;  /* 0x000000130e0b7211 */ /* 0x000fca00078ec0ff */
[----:B------:R-:W-:-:S05]  /*1240*/  IMAD R11, R20, 0x4, R11 ;  /* 0x00000004140b7824 */ /* 0x000fca00078e020b */
[----:B------:R-:W1:Y:S02]  /*1250*/  LDS R8, [R11] ;  /* 0x000000000b087984 */ /* 0x000e640000000800 */
[----:B-1----:R-:W-:-:S04]  /*1260*/  IADD3 R9, P1, PT, R8, R7, RZ ;  /* 0x0000000708097210 */ /* 0x002fc80007f3e0ff */
[----:B------:R-:W-:Y:S02]  /*1270*/  LEA.HI.X.SX32 R10, R8, R17, 0x1, P1 ;  /* 0x00000011080a7211 */ /* 0x000fe400008f0eff */
[----:B0-----:R-:W-:-:S04]  /*1280*/  LEA R8, P1, R9, UR4, 0x2 ;  /* 0x0000000409087c11 */ /* 0x001fc8000f8210ff */
[----:B------:R-:W-:-:S05]  /*1290*/  LEA.HI.X R9, R9, UR5, R10, 0x2, P1 ;  /* 0x0000000509097c11 */ /* 0x000fca00088f140a */
[----:B------:R-:W2:Y:S01]  /*12a0*/  LDG.E.CONSTANT R8, desc[UR8][R8.64] ;  /* 0x0000000808087981 */ /* 0x000ea2000c1e9900 */
[----:B------:R-:W-:-:S05]  /*12b0*/  IMAD R15, R20, 0x4, R15 ;  /* 0x00000004140f7824 */ /* 0x000fca00078e020f */
[----:B------:R-:W2:Y:S02]  /*12c0*/  LDS R10, [R15] ;  /* 0x000000000f0a7984 */ /* 0x000ea40000000800 */
[----:B--2---:R-:W-:-:S07]  /*12d0*/  FFMA R25, R10, R8, R25 ;  /* 0x000000080a197223 */ /* 0x004fce0000000019 */
.L_x_179:
[----:B------:R-:W-:Y:S05]  /*12e0*/  BSYNC.RECONVERGENT B0 ;  /* 0x0000000000007941 */ /* 0x000fea0003800200 */
.L_x_178:
[----:B------:R-:W-:Y:S01]  /*12f0*/  VIADD R18, R18, 0x400 ;  /* 0x0000040012127836 */ /* 0x000fe20000000000 */
[----:B------:R-:W-:Y:S01]  /*1300*/  BAR.SYNC.DEFER_BLOCKING 0x0 ;  /* 0x0000000000007b1d */ /* 0x000fe20000010000 */
[----:B------:R-:W-:Y:S02]  /*1310*/  IMAD.IADD R9, R0, 0x1, -R3 ;  /* 0x0000000100097824 */ /* 0x000fe400078e0a03 */
[----:B------:R-:W-:-:S03]  /*1320*/  VIADD R16, R16, 0xfffffc00 ;  /* 0xfffffc0010107836 */ /* 0x000fc60000000000 */
[----:B------:R-:W-:-:S13]  /*1330*/  ISETP.GE.AND P1, PT, R18, R9, PT ;  /* 0x000000091200720c */ /* 0x000fda0003f26270 */
[----:B------:R-:W-:Y:S05]  /*1340*/  @!P1 BRA `(.L_x_188) ;  /* 0xfffffff000489947 */ /* 0x000fea000383ffff */
.L_x_177:
[----:B------:R-:W0:Y:S08]  /*1350*/  LDC R3, c[0x0][0x3e0] ;  /* 0x0000f800ff037b82 */ /* 0x000e300000000800 */
[----:B------:R-:W2:Y:S01]  /*1360*/  LDC R7, c[0x0][0x3dc] ;  /* 0x0000f700ff077b82 */ /* 0x000ea20000000800 */
[----:B0-----:R-:W-:-:S04]  /*1370*/  ISETP.GE.AND P0, PT, R6, R3, PT ;  /* 0x000000030600720c */ /* 0x001fc80003f06270 */
[----:B--2---:R-:W-:-:S13]  /*1380*/  ISETP.GE.OR P0, PT, R22, R7, P0 ;  /* 0x000000071600720c */ /* 0x004fda0000706670 */
[----:B------:R-:W-:Y:S05]  /*1390*/  @P0 EXIT ;  /* 0x000000000000094d */ /* 0x000fea0003800000 */
[----:B------:R-:W0:Y:S01]  /*13a0*/  LDCU UR4, c[0x0][0x3e4] ;  /* 0x00007c80ff0477ac */ /* 0x000e220008000800 */
[----:B------:R-:W2:Y:S01]  /*13b0*/  LDC.64 R8, c[0x0][0x3d0] ;  /* 0x0000f400ff087b82 */ /* 0x000ea20000000a00 */
[----:B------:R-:W0:Y:S02]  /*13c0*/  LDCU UR5, c[0x0][0x3d8] ;  /* 0x00007b00ff0577ac */ /* 0x000e240008000800 */
[----:B0-----:R-:W-:-:S06]  /*13d0*/  UIMAD UR4, UR5, UR4, URZ ;  /* 0x00000004050472a4 */ /* 0x001fcc000f8e02ff */
[----:B------:R-:W-:-:S04]  /*13e0*/  IMAD R5, R5, UR4, R2 ;  /* 0x0000000405057c24 */ /* 0x000fc8000f8e0202 */
[----:B------:R-:W-:-:S04]  /*13f0*/  IMAD R5, R5, R7, R22 ;  /* 0x0000000705057224 */ /* 0x000fc800078e0216 */
[----:B------:R-:W-:-:S04]  /*1400*/  IMAD R3, R5, R3, R6 ;  /* 0x0000000305037224 */ /* 0x000fc800078e0206 */
[----:B--2---:R-:W-:-:S05]  /*1410*/  IMAD.WIDE R2, R3, 0x4, R8 ;  /* 0x0000000403027825 */ /* 0x004fca00078e0208 */
[----:B------:R-:W-:Y:S01]  /*1420*/  STG.E desc[UR8][R2.64], R25 ;  /* 0x0000001902007986 */ /* 0x000fe2000c101908 */
[----:B------:R-:W-:Y:S05]  /*1430*/  EXIT ;  /* 0x000000000000794d */ /* 0x000fea0003800000 */
.L_x_189:
        /* <DEDUP_REMOVED lines=12> */
.L_x_370:


//--------------------- .text._Z9sconv_shmIfLi16ELi16EEvPKiS1_PKT_S4_iiiiiiiiS4_PS2_iii --------------------------
	.section	.text._Z9sconv_shmIfLi16ELi16EEvPKiS1_PKT_S4_iiiiiiiiS4_PS2_iii,"ax",@progbits
	.align	128
        .global         _Z9sconv_shmIfLi16ELi16EEvPKiS1_PKT_S4_iiiiiiiiS4_PS2_iii
        .type           _Z9sconv_shmIfLi16ELi16EEvPKiS1_PKT_S4_iiiiiiiiS4_PS2_iii,@function
        .size           _Z9sconv_shmIfLi16ELi16EEvPKiS1_PKT_S4_iiiiiiiiS4_PS2_iii,(.L_x_371 - _Z9sconv_shmIfLi16ELi16EEvPKiS1_PKT_S4_iiiiiiiiS4_PS2_iii)
        .other          _Z9sconv_shmIfLi16ELi16EEvPKiS1_PKT_S4_iiiiiiiiS4_PS2_iii,@"STO_CUDA_ENTRY STV_DEFAULT"
_Z9sconv_shmIfLi16ELi16EEvPKiS1_PKT_S4_iiiiiiiiS4_PS2_iii:
.text._Z9sconv_shmIfLi16ELi16EEvPKiS1_PKT_S4_iiiiiiiiS4_PS2_iii:
        /* <DEDUP_REMOVED lines=15> */
[----:B------:R-:W-:Y:S01]  /*00f0*/  IMAD.MOV.U32 R22, RZ, RZ, RZ ;  /* 0x000000ffff167224 */ /* 0x000fe200078e00ff */
        /* <DEDUP_REMOVED lines=9> */
[----:B------:R-:W1:Y:S01]  /*0190*/  S2UR UR5, SR_CgaCtaId ;  /* 0x00000000000579c3 */ /* 0x000e620000008800 */
[----:B------:R-:W-:Y:S01]  /*01a0*/  IMAD.MOV.U32 R22, RZ, RZ, RZ ;  /* 0x000000ffff167224 */ /* 0x000fe200078e00ff */
[----:B------:R-:W0:Y:S01]  /*01b0*/  LDCU UR6, c[0x0][0x3a4] ;  /* 0x00007480ff0677ac */ /* 0x000e220008000800 */
[----:B------:R-:W-:Y:S01]  /*01c0*/  IMAD.MOV.U32 R17, RZ, RZ, RZ ;  /* 0x000000ffff117224 */ /* 0x000fe200078e00ff */
[----:B------:R-:W2:Y:S01]  /*01d0*/  LDCU.64 UR14, c[0x0][0x3b0] ;  /* 0x00007600ff0e77ac */ /* 0x000ea20008000a00 */
[----:B------:R-:W3:Y:S01]  /*01e0*/  LDCU UR7, c[0x0][0x3d8] ;  /* 0x00007b00ff0777ac */ /* 0x000ee20008000800 */
[----:B------:R-:W4:Y:S01]  /*01f0*/  LDCU UR12, c[0x0][0x3d4] ;  /* 0x00007a80ff0c77ac */ /* 0x000f220008000800 */
[----:B0-----:R-:W-:Y:S01]  /*0200*/  UIADD3 UR4, UPT, UPT, UR4, UR6, URZ ;  /* 0x0000000604047290 */ /* 0x001fe2000fffe0ff */
[----:B--2---:R-:W-:Y:S02]  /*0210*/  IMAD R6, R23, UR14, RZ ;  /* 0x0000000e17067c24 */ /* 0x004fe4000f8e02ff */
[----:B------:R-:W-:-:S03]  /*0220*/  IMAD R8, R5, UR15, RZ ;  /* 0x0000000f05087c24 */ /* 0x000fc6000f8e02ff */
[----:B------:R-:W-:Y:S01]  /*0230*/  IMAD R7, R6, UR4, RZ ;  /* 0x0000000406077c24 */ /* 0x000fe2000f8e02ff */
[----:B------:R-:W-:Y:S01]  /*0240*/  UMOV UR4, 0x400 ;  /* 0x0000040000047882 */ /* 0x000fe20000000000 */
[----:B---3--:R-:W-:Y:S01]  /*0250*/  ISETP.GE.AND P0, PT, R5, UR7, PT ;  /* 0x0000000705007c0c */ /* 0x008fe2000bf06270 */
[----:B------:R-:W-:Y:S01]  /*0260*/  UIADD3 UR4, UPT, UPT, UR4, 0x1000, URZ ;  /* 0x0000100004047890 */ /* 0x000fe2000fffe0ff */
[----:B------:R-:W-:Y:S02]  /*0270*/  SHF.R.S32.HI R10, RZ, 0x1f, R8 ;  /* 0x0000001fff0a7819 */ /* 0x000fe40000011408 */
[----:B------:R-:W-:Y:S01]  /*0280*/  IADD3 R6, P1, PT, R7, R8, RZ ;  /* 0x0000000807067210 */ /* 0x000fe20007f3e0ff */
[----:B-1----:R-:W-:Y:S01]  /*0290*/  ULEA UR4, UR5, UR4, 0x18 ;  /* 0x0000000405047291 */ /* 0x002fe2000f8ec0ff */
[----:B----4-:R-:W-:Y:S02]  /*02a0*/  ISETP.LT.AND P0, PT, R23, UR12, !P0 ;  /* 0x0000000c17007c0c */ /* 0x010fe4000c701270 */
[----:B------:R-:W-:-:S03]  /*02b0*/  LEA.HI.X.SX32 R7, R7, R10, 0x1, P1 ;  /* 0x0000000a07077211 */ /* 0x000fc600008f0eff */
[----:B------:R-:W-:-:S08]  /*02c0*/  LEA R18, R4, UR4, 0x2 ;  /* 0x0000000404127c11 */ /* 0x000fd0000f8e10ff */
.L_x_201:
[----:B------:R-:W-:-:S04]  /*02d0*/  IADD3 R21, PT, PT, R4, R17, R3 ;  /* 0x0000001104157210 */ /* 0x000fc80007ffe003 */
[----:B------:R-:W-:-:S13]  /*02e0*/  ISETP.GE.AND P1, PT, R21, R0, PT ;  /* 0x000000001500720c */ /* 0x000fda0003f26270 */
[----:B----4-:R-:W0:Y:S01]  /*02f0*/  @!P1 LDC.64 R10, c[0x0][0x388] ;  /* 0x0000e200ff0a9b82 */ /* 0x010e220000000a00 */
[----:B------:R-:W-:-:S07]  /*0300*/  @P1 IMAD.MOV.U32 R20, RZ, RZ, RZ ;  /* 0x000000ffff141224 */ /* 0x000fce00078e00ff */
[----:B------:R-:W1:Y:S01]  /*0310*/  @!P1 LDC.64 R8, c[0x0][0x390] ;  /* 0x0000e400ff089b82 */ /* 0x000e620000000a00 */
[----:B0-----:R-:W-:-:S06]  /*0320*/  @!P1 IMAD.WIDE R10, R21, 0x4, R10 ;  /* 0x00000004150a9825 */ /* 0x001fcc00078e020a */
[----:B------:R-:W2:Y:S01]  /*0330*/  @!P1 LDG.E R11, desc[UR8][R10.64] ;  /* 0x000000080a0b9981 */ /* 0x000ea2000c1e1900 */
[----:B-1----:R-:W-:-:S05]  /*0340*/  @!P1 IMAD.WIDE R8, R21, 0x4, R8 ;  /* 0x0000000415089825 */ /* 0x002fca00078e0208 */
[----:B------:R-:W3:Y:S01]  /*0350*/  @!P1 LDG.E R20, desc[UR8][R8.64] ;  /* 0x0000000808149981 */ /* 0x000ee2000c1e1900 */
[----:B------:R-:W0:Y:S01]  /*0360*/  S2UR UR5, SR_CgaCtaId ;  /* 0x00000000000579c3 */ /* 0x000e220000008800 */
[----:B------:R-:W-:Y:S01]  /*0370*/  VIADD R13, R21, 0x100 ;  /* 0x00000100150d7836 */ /* 0x000fe20000000000 */
[----:B------:R-:W-:-:S04]  /*0380*/  UMOV UR4, 0x400 ;  /* 0x0000040000047882 */ /* 0x000fc80000000000 */
[----:B------:R-:W-:Y:S01]  /*0390*/  ISETP.GE.AND P2, PT, R13, R0, PT ;  /* 0x000000000d00720c */ /* 0x000fe20003f46270 */
[----:B------:R-:W-:-:S12]  /*03a0*/  @P1 STS [R18], RZ ;  /* 0x000000ff12001388 */ /* 0x000fd80000000800 */
[----:B------:R-:W1:Y:S01]  /*03b0*/  @!P2 LDC.64 R14, c[0x0][0x388] ;  /* 0x0000e200ff0eab82 */ /* 0x000e620000000a00 */
[----:B0-----:R-:W-:-:S07]  /*03c0*/  ULEA UR4, UR5, UR4, 0x18 ;  /* 0x0000000405047291 */ /* 0x001fce000f8ec0ff */
[----:B------:R-:W0:Y:S01]  /*03d0*/  @!P2 LDC.64 R12, c[0x0][0x390] ;  /* 0x0000e400ff0cab82 */ /* 0x000e220000000a00 */
[----:B------:R-:W-:Y:S01]  /*03e0*/  LEA R19, R4, UR4, 0x2 ;  /* 0x0000000404137c11 */ /* 0x000fe2000f8e10ff */
[----:B------:R-:W-:Y:S05]  /*03f0*/  WARPSYNC.ALL ;  /* 0x0000000000007948 */ /* 0x000fea0003800000 */
[----:B------:R-:W-:Y:S02]  /*0400*/  @P2 IMAD.MOV.U32 R24, RZ, RZ, RZ ;  /* 0x000000ffff182224 */ /* 0x000fe400078e00ff */
[----:B-1----:R-:W-:-:S04]  /*0410*/  @!P2 IMAD.WIDE R14, R21, 0x4, R14 ;  /* 0x00000004150ea825 */ /* 0x002fc800078e020e */
[C---:B0-----:R-:W-:Y:S01]  /*0420*/  @!P2 IMAD.WIDE R12, R21.reuse, 0x4, R12 ;  /* 0x00000004150ca825 */ /* 0x041fe200078e020c */
[----:B--2---:R0:W-:Y:S04]  /*0430*/  @!P1 STS [R18], R11 ;  /* 0x0000000b12009388 */ /* 0x0041e80000000800 */
[----:B---3--:R1:W-:Y:S01]  /*0440*/  STS [R19], R20 ;  /* 0x0000001413007388 */ /* 0x0083e20000000800 */
[----:B------:R-:W-:Y:S06]  /*0450*/  BAR.SYNC.DEFER_BLOCKING 0x0 ;  /* 0x0000000000007b1d */ /* 0x000fec0000010000 */
[----:B------:R-:W2:Y:S04]  /*0460*/  @!P2 LDG.E R25, desc[UR8][R14.64+0x400] ;  /* 0x000400080e19a981 */ /* 0x000ea8000c1e1900 */
[----:B------:R-:W3:Y:S01]  /*0470*/  @!P2 LDG.E R24, desc[UR8][R12.64+0x400] ;  /* 0x000400080c18a981 */ /* 0x000ee2000c1e1900 */
[----:B------:R-:W-:-:S05]  /*0480*/  VIADD R9, R21, 0x200 ;  /* 0x0000020015097836 */ /* 0x000fca0000000000 */
[----:B------:R-:W-:Y:S01]  /*0490*/  ISETP.GE.AND P1, PT, R9, R0, PT ;  /* 0x000000000900720c */ /* 0x000fe20003f26270 */
[----:B------:R4:W-:-:S12]  /*04a0*/  @P2 STS [R18+0x400], RZ ;  /* 0x000400ff12002388 */ /* 0x0009d80000000800 */
[----:B0-----:R-:W0:Y:S08]  /*04b0*/  @!P1 LDC.64 R10, c[0x0][0x388] ;  /* 0x0000e200ff0a9b82 */ /* 0x001e300000000a00 */
[----:B------:R-:W5:Y:S01]  /*04c0*/  @!P1 LDC.64 R8, c[0x0][0x390] ;  /* 0x0000e400ff089b82 */ /* 0x000f620000000a00 */
[----:B-1----:R-:W-:Y:S02]  /*04d0*/  @P1 IMAD.MOV.U32 R20, RZ, RZ, RZ ;  /* 0x000000ffff141224 */ /* 0x002fe400078e00ff */
[----:B0-----:R-:W-:-:S04]  /*04e0*/  @!P1 IMAD.WIDE R10, R21, 0x4, R10 ;  /* 0x00000004150a9825 */ /* 0x001fc800078e020a */
[C---:B-----5:R-:W-:Y:S01]  /*04f0*/  @!P1 IMAD.WIDE R8, R21.reuse, 0x4, R8 ;  /* 0x0000000415089825 */ /* 0x060fe200078e0208 */
        /* <DEDUP_REMOVED lines=8> */
[----:B------:R-:W0:Y:S08]  /*0580*/  @!P2 LDC.64 R14, c[0x0][0x388] ;  /* 0x0000e200ff0eab82 */ /* 0x000e300000000a00 */
[----:B------:R-:W1:Y:S01]  /*0590*/  @!P2 LDC.64 R12, c[0x0][0x390] ;  /* 0x0000e400ff0cab82 */ /* 0x000e620000000a00 */
[----:B------:R-:W-:Y:S02]  /*05a0*/  @P2 IMAD.MOV.U32 R26, RZ, RZ, RZ ;  /* 0x000000ffff1a2224 */ /* 0x000fe400078e00ff */
[----:B0-----:R-:W-:-:S04]  /*05b0*/  @!P2 IMAD.WIDE R14, R21, 0x4, R14 ;  /* 0x00000004150ea825 */ /* 0x001fc800078e020e */
[----:B-1----:R-:W-:Y:S01]  /*05c0*/  @!P2 IMAD.WIDE R12, R21, 0x4, R12 ;  /* 0x00000004150ca825 */ /* 0x002fe200078e020c */
        /* <DEDUP_REMOVED lines=19> */
[----:B------:R-:W0:Y:S01]  /*0700*/  S2UR UR5, SR_CgaCtaId ;  /* 0x00000000000579c3 */ /* 0x000e220000008800 */
[----:B------:R-:W-:Y:S01]  /*0710*/  UMOV UR4, 0x400 ;  /* 0x0000040000047882 */ /* 0x000fe20000000000 */
[----:B------:R-:W-:Y:S01]  /*0720*/  LOP3.LUT R19, R8, 0x7f8, RZ, 0xc0, !PT ;  /* 0x000007f808137812 */ /* 0x000fe200078ec0ff */
[----:B------:R-:W-:Y:S01]  /*0730*/  UIADD3 UR6, UPT, UPT, UR4, 0x1000, URZ ;  /* 0x0000100004067890 */ /* 0x000fe2000fffe0ff */
[----:B------:R-:W-:Y:S03]  /*0740*/  BSSY.RECONVERGENT B2, `(.L_x_195) ;  /* 0x0000041000027945 */ /* 0x000fe60003800200 */
[----:B------:R-:W-:Y:S01]  /*0750*/  IMAD.MOV R19, RZ, RZ, -R19 ;  /* 0x000000ffff137224 */ /* 0x000fe200078e0a13 */
[----:B0-----:R-:W-:Y:S02]  /*0760*/  ULEA UR4, UR5, UR4, 0x18 ;  /* 0x0000000405047291 */ /* 0x001fe4000f8ec0ff */
[----:B------:R-:W-:-:S02]  /*0770*/  ULEA UR5, UR5, UR6, 0x18 ;  /* 0x0000000605057291 */ /* 0x000fc4000f8ec0ff */
[----:B------:R-:W-:Y:S02]  /*0780*/  UIADD3 UR4, UPT, UPT, UR4, 0x10, URZ ;  /* 0x0000001004047890 */ /* 0x000fe4000fffe0ff */
[----:B------:R-:W-:-:S04]  /*0790*/  UIADD3 UR5, UPT, UPT, UR5, 0x10, URZ ;  /* 0x0000001005057890 */ /* 0x000fc8000fffe0ff */
[----:B------:R-:W-:Y:S02]  /*07a0*/  IMAD.U32 R20, RZ, RZ, UR4 ;  /* 0x00000004ff147e24 */ /* 0x000fe4000f8e00ff */
[----:B------:R-:W-:-:S07]  /*07b0*/  IMAD.U32 R21, RZ, RZ, UR5 ;  /* 0x00000005ff157e24 */ /* 0x000fce000f8e00ff */
.L_x_196:
[----:B------:R-:W0:Y:S02]  /*07c0*/  LDS.128 R12, [R21+-0x10] ;  /* 0xfffff000150c7984 */ /* 0x000e240000000c00 */
        /* <DEDUP_REMOVED lines=8> */
[----:B------:R-:W-:Y:S02]  /*0850*/  LEA.HI.X R25, R8, UR11, R13, 0x2, P1 ;  /* 0x0000000b08197c11 */ /* 0x000fe400088f140d */
[----:B------:R-:W2:Y:S04]  /*0860*/  LDS.128 R8, [R20+-0x10] ;  /* 0xfffff00014087984 */ /* 0x000ea80000000c00 */
[----:B------:R-:W3:Y:S01]  /*0870*/  LDG.E.CONSTANT R24, desc[UR8][R24.64] ;  /* 0x0000000818187981 */ /* 0x000ee2000c1e9900 */
[----:B------:R-:W-:-:S04]  /*0880*/  IADD3 R13, P1, PT, R6, R14, RZ ;  /* 0x0000000e060d7210 */ /* 0x000fc80007f3e0ff */
[----:B------:R-:W-:Y:S02]  /*0890*/  LEA.HI.X.SX32 R14, R14, R7, 0x1, P1 ;  /* 0x000000070e0e7211 */ /* 0x000fe400008f0eff */
[----:B------:R-:W-:-:S04]  /*08a0*/  LEA R26, P1, R13, UR10, 0x2 ;  /* 0x0000000a0d1a7c11 */ /* 0x000fc8000f8210ff */
[----:B------:R-:W-:Y:S02]  /*08b0*/  LEA.HI.X R27, R13, UR11, R14, 0x2, P1 ;  /* 0x0000000b0d1b7c11 */ /* 0x000fe400088f140e */
[----:B------:R-:W-:-:S03]  /*08c0*/  IADD3 R13, P1, PT, R6, R15, RZ ;  /* 0x0000000f060d7210 */ /* 0x000fc60007f3e0ff */
[----:B------:R1:W4:Y:S01]  /*08d0*/  LDG.E.CONSTANT R25, desc[UR8][R26.64] ;  /* 0x000000081a197981 */ /* 0x000322000c1e9900 */
[----:B------:R-:W-:Y:S02]  /*08e0*/  LEA.HI.X.SX32 R14, R15, R7, 0x1, P1 ;  /* 0x000000070f0e7211 */ /* 0x000fe400008f0eff */
[----:B0-----:R-:W-:-:S04]  /*08f0*/  LEA R28, P1, R13, UR10, 0x2 ;  /* 0x0000000a0d1c7c11 */ /* 0x001fc8000f8210ff */
[----:B------:R-:W-:Y:S01]  /*0900*/  LEA.HI.X R29, R13, UR11, R14, 0x2, P1 ;  /* 0x0000000b0d1d7c11 */ /* 0x000fe200088f140e */
[----:B--2---:R-:W-:Y:S02]  /*0910*/  FFMA R22, R8, R12, R22 ;  /* 0x0000000c08167223 */ /* 0x004fe40000000016 */
[----:B------:R-:W0:Y:S04]  /*0920*/  LDS.128 R12, [R21] ;  /* 0x00000000150c7984 */ /* 0x000e280000000c00 */
[----:B------:R2:W5:Y:S01]  /*0930*/  LDG.E.CONSTANT R8, desc[UR8][R28.64] ;  /* 0x000000081c087981 */ /* 0x000562000c1e9900 */
[----:B---3--:R-:W-:Y:S01]  /*0940*/  FFMA R24, R24, R9, R22 ;  /* 0x0000000918187223 */ /* 0x008fe20000000016 */
[----:B0-----:R-:W-:Y:S02]  /*0950*/  IADD3 R22, P1, PT, R12, R6, RZ ;  /* 0x000000060c167210 */ /* 0x001fe40007f3e0ff */
[----:B------:R-:W-:-:S02]  /*0960*/  IADD3 R9, P2, PT, R6, R13, RZ ;  /* 0x0000000d06097210 */ /* 0x000fc40007f5e0ff */
[----:B------:R-:W-:Y:S02]  /*0970*/  LEA.HI.X.SX32 R12, R12, R7, 0x1, P1 ;  /* 0x000000070c0c7211 */ /* 0x000fe400008f0eff */
[----:B-1----:R-:W-:-:S04]  /*0980*/  LEA R26, P1, R22, UR10, 0x2 ;  /* 0x0000000a161a7c11 */ /* 0x002fc8000f8210ff */
[----:B------:R-:W-:Y:S02]  /*0990*/  LEA.HI.X R27, R22, UR11, R12, 0x2, P1 ;  /* 0x0000000b161b7c11 */ /* 0x000fe400088f140c */
[----:B------:R-:W-:Y:S02]  /*09a0*/  LEA.HI.X.SX32 R12, R13, R7, 0x1, P2 ;  /* 0x000000070d0c7211 */ /* 0x000fe400010f0eff */
[C---:B--2---:R-:W-:Y:S02]  /*09b0*/  LEA R28, P1, R9.reuse, UR10, 0x2 ;  /* 0x0000000a091c7c11 */ /* 0x044fe4000f8210ff */
[----:B------:R0:W2:Y:S02]  /*09c0*/  LDG.E.CONSTANT R27, desc[UR8][R26.64] ;  /* 0x000000081a1b7981 */ /* 0x0000a4000c1e9900 */
[----:B------:R-:W-:Y:S02]  /*09d0*/  LEA.HI.X R29, R9, UR11, R12, 0x2, P1 ;  /* 0x0000000b091d7c11 */ /* 0x000fe400088f140c */
[----:B------:R-:W-:-:S03]  /*09e0*/  IADD3 R9, P1, PT, R6, R14, RZ ;  /* 0x0000000e06097210 */ /* 0x000fc60007f3e0ff */
[----:B------:R-:W3:Y:S01]  /*09f0*/  LDG.E.CONSTANT R22, desc[UR8][R28.64] ;  /* 0x000000081c167981 */ /* 0x000ee2000c1e9900 */
[----:B------:R-:W-:Y:S02]  /*0a00*/  LEA.HI.X.SX32 R14, R14, R7, 0x1, P1 ;  /* 0x000000070e0e7211 */ /* 0x000fe400008f0eff */
[C---:B------:R-:W-:Y:S02]  /*0a10*/  LEA R12, P1, R9.reuse, UR10, 0x2 ;  /* 0x0000000a090c7c11 */ /* 0x040fe4000f8210ff */
[----:B0-----:R-:W-:Y:S02]  /*0a20*/  IADD3 R26, P2, PT, R6, R15, RZ ;  /* 0x0000000f061a7210 */ /* 0x001fe40007f5e0ff */
[----:B------:R-:W-:Y:S02]  /*0a30*/  LEA.HI.X R13, R9, UR11, R14, 0x2, P1 ;  /* 0x0000000b090d7c11 */ /* 0x000fe400088f140e */
[----:B------:R-:W-:Y:S02]  /*0a40*/  LEA.HI.X.SX32 R15, R15, R7, 0x1, P2 ;  /* 0x000000070f0f7211 */ /* 0x000fe400010f0eff */
[----:B------:R-:W-:-:S02]  /*0a50*/  LEA R14, P1, R26, UR10, 0x2 ;  /* 0x0000000a1a0e7c11 */ /* 0x000fc4000f8210ff */
[----:B------:R-:W3:Y:S02]  /*0a60*/  LDG.E.CONSTANT R13, desc[UR8][R12.64] ;  /* 0x000000080c0d7981 */ /* 0x000ee4000c1e9900 */
[----:B------:R-:W-:-:S05]  /*0a70*/  LEA.HI.X R15, R26, UR11, R15, 0x2, P1 ;  /* 0x0000000b1a0f7c11 */ /* 0x000fca00088f140f */
[----:B------:R-:W3:Y:S01]  /*0a80*/  LDG.E.CONSTANT R14, desc[UR8][R14.64] ;  /* 0x000000080e0e7981 */ /* 0x000ee2000c1e9900 */
[----:B----4-:R-:W-:Y:S01]  /*0a90*/  FFMA R25, R25, R10, R24 ;  /* 0x0000000a19197223 */ /* 0x010fe20000000018 */
[----:B------:R-:W-:-:S05]  /*0aa0*/  VIADD R19, R19, 0x8 ;  /* 0x0000000813137836 */ /* 0x000fca0000000000 */
[----:B------:R-:W-:Y:S01]  /*0ab0*/  ISETP.NE.AND P1, PT, R19, RZ, PT ;  /* 0x000000ff1300720c */ /* 0x000fe20003f25270 */
[----:B------:R-:W-:Y:S02]  /*0ac0*/  VIADD R21, R21, 0x20 ;  /* 0x0000002015157836 */ /* 0x000fe40000000000 */
[----:B-----5:R-:W-:Y:S02]  /*0ad0*/  FFMA R25, R8, R11, R25 ;  /* 0x0000000b08197223 */ /* 0x020fe40000000019 */
[----:B------:R0:W2:Y:S02]  /*0ae0*/  LDS.128 R8, [R20] ;  /* 0x0000000014087984 */ /* 0x0000a40000000c00 */
[----:B0-----:R-:W-:Y:S02]  /*0af0*/  VIADD R20, R20, 0x20 ;  /* 0x0000002014147836 */ /* 0x001fe40000000000 */
[----:B--2---:R-:W-:-:S04]  /*0b00*/  FFMA R25, R8, R27, R25 ;  /* 0x0000001b08197223 */ /* 0x004fc80000000019 */
[----:B---3--:R-:W-:-:S04]  /*0b10*/  FFMA R22, R22, R9, R25 ;  /* 0x0000000916167223 */ /* 0x008fc80000000019 */
[----:B------:R-:W-:-:S04]  /*0b20*/  FFMA R9, R13, R10, R22 ;  /* 0x0000000a0d097223 */ /* 0x000fc80000000016 */
[----:B------:R-:W-:Y:S01]  /*0b30*/  FFMA R22, R14, R11, R9 ;  /* 0x0000000b0e167223 */ /* 0x000fe20000000009 */
[----:B------:R-:W-:Y:S06]  /*0b40*/  @P1 BRA `(.L_x_196) ;  /* 0xfffffffc001c1947 */ /* 0x000fec000383ffff */
[----:B------:R-:W-:Y:S05]  /*0b50*/  BSYNC.RECONVERGENT B2 ;  /* 0x0000000000027941 */ /* 0x000fea0003800200 */
.L_x_195:
[----:B------:R-:W-:-:S04]  /*0b60*/  VIMNMX R8, PT, PT, R16, 0x400, PT ;  /* 0x0000040010087848 */ /* 0x000fc80003fe0100 */
[----:B------:R-:W-:-:S04]  /*0b70*/  VIMNMX R8, PT, PT, R8, 0x1, !PT ;  /* 0x0000000108087848 */ /* 0x000fc80007fe0100 */
[----:B------:R-:W-:-:S07]  /*0b80*/  LOP3.LUT R20, R8, 0x7f8, RZ, 0xc0, !PT ;  /* 0x000007f808147812 */ /* 0x000fce00078ec0ff */
.L_x_194:
[----:B------:R-:W-:Y:S05]  /*0b90*/  BSYNC.RECONVERGENT B1 ;  /* 0x0000000000017941 */ /* 0x000fea0003800200 */
.L_x_193:
        /* <DEDUP_REMOVED lines=8> */
[----:B------:R-:W-:Y:S02]  /*0c20*/  UMOV UR4, 0x400 ;  /* 0x0000040000047882 */ /* 0x000fe40000000000 */
[----:B------:R-:W-:-:S04]  /*0c30*/  UIADD3 UR6, UPT, UPT, UR4, 0x1000, URZ ;  /* 0x0000100004067890 */ /* 0x000fc8000fffe0ff */
[----:B0-----:R-:W-:-:S06]  /*0c40*/  ULEA UR6, UR5, UR6, 0x18 ;  /* 0x0000000605067291 */ /* 0x001fcc000f8ec0ff */
[----:B------:R-:W-:-:S05]  /*0c50*/  LEA R21, R20, UR6, 0x2 ;  /* 0x0000000614157c11 */ /* 0x000fca000f8e10ff */
[----:B------:R-:W0:Y:S01]  /*0c60*/  LDS.64 R10, [R21] ;  /* 0x00000000150a7984 */ /* 0x000e220000000a00 */
[----:B------:R-:W1:Y:S03]  /*0c70*/  LDCU.64 UR6, c[0x0][0x398] ;  /* 0x00007300ff0677ac */ /* 0x000e660008000a00 */
[----:B------:R-:W2:Y:S01]  /*0c80*/  LDS.64 R8, [R21+0x8] ;  /* 0x0000080015087984 */ /* 0x000ea20000000a00 */
[----:B0-----:R-:W-:Y:S02]  /*0c90*/  IADD3 R15, P1, PT, R10, R6, RZ ;  /* 0x000000060a0f7210 */ /* 0x001fe40007f3e0ff */
        /* <DEDUP_REMOVED lines=28> */
.L_x_198:
[----:B------:R-:W-:Y:S05]  /*0e60*/  BSYNC.RECONVERGENT B1 ;  /* 0x0000000000017941 */ /* 0x000fea0003800200 */
.L_x_197:
[----:B------:R-:W-:-:S13]  /*0e70*/  LOP3.LUT P1, R8, R19, 0x3, RZ, 0xc0, !PT ;  /* 0x0000000313087812 */ /* 0x000fda000782c0ff */
[----:B------:R-:W-:Y:S05]  /*0e80*/  @!P1 BRA `(.L_x_192) ;  /* 0x0000000000b89947 */ /* 0x000fea0003800000 */
[----:B------:R-:W-:Y:S01]  /*0e90*/  ISETP.NE.AND P2, PT, R8, 0x1, PT ;  /* 0x000000010800780c */ /* 0x000fe20003f45270 */
[----:B------:R-:W-:Y:S01]  /*0ea0*/  BSSY.RECONVERGENT B1, `(.L_x_199) ;  /* 0x000001b000017945 */ /* 0x000fe20003800200 */
[----:B------:R-:W-:-:S04]  /*0eb0*/  LOP3.LUT R19, R19, 0x1, RZ, 0xc0, !PT ;  /* 0x0000000113137812 */ /* 0x000fc800078ec0ff */
[----:B------:R-:W-:-:S07]  /*0ec0*/  ISETP.NE.U32.AND P1, PT, R19, 0x1, PT ;  /* 0x000000011300780c */ /* 0x000fce0003f25070 */
[----:B------:R-:W-:Y:S06]  /*0ed0*/  @!P2 BRA `(.L_x_200) ;  /* 0x00000000005ca947 */ /* 0x000fec0003800000 */
[----:B------:R-:W0:Y:S01]  /*0ee0*/  S2UR UR5, SR_CgaCtaId ;  /* 0x00000000000579c3 */ /* 0x000e220000008800 */
[----:B------:R-:W-:Y:S02]  /*0ef0*/  UMOV UR4, 0x400 ;  /* 0x0000040000047882 */ /* 0x000fe40000000000 */
[----:B------:R-:W-:-:S04]  /*0f00*/  UIADD3 UR6, UPT, UPT, UR4, 0x1000, URZ ;  /* 0x0000100004067890 */ /* 0x000fc8000fffe0ff */
[----:B0-----:R-:W-:-:S06]  /*0f10*/  ULEA UR6, UR5, UR6, 0x18 ;  /* 0x0000000605067291 */ /* 0x001fcc000f8ec0ff */
[----:B------:R-:W-:-:S05]  /*0f20*/  LEA R12, R20, UR6, 0x2 ;  /* 0x00000006140c7c11 */ /* 0x000fca000f8e10ff */
[----:B------:R-:W0:Y:S01]  /*0f30*/  LDS.64 R8, [R12] ;  /* 0x000000000c087984 */ /* 0x000e220000000a00 */
[----:B------:R-:W1:Y:S01]  /*0f40*/  LDCU.64 UR6, c[0x0][0x398] ;  /* 0x00007300ff0677ac */ /* 0x000e620008000a00 */
[----:B0-----:R-:W-:Y:S02]  /*0f50*/  IADD3 R11, P3, PT, R8, R6, RZ ;  /* 0x00000006080b7210 */ /* 0x001fe40007f7e0ff */
[----:B------:R-:W-:Y:S02]  /*0f60*/  IADD3 R13, P2, PT, R6, R9, RZ ;  /* 0x00000009060d7210 */ /* 0x000fe40007f5e0ff */
[-C--:B------:R-:W-:Y:S02]  /*0f70*/  LEA.HI.X.SX32 R14, R8, R7.reuse, 0x1, P3 ;  /* 0x00000007080e7211 */ /* 0x080fe400018f0eff */
[----:B-1----:R-:W-:Y:S02]  /*0f80*/  LEA R8, P3, R11, UR6, 0x2 ;  /* 0x000000060b087c11 */ /* 0x002fe4000f8610ff */
[----:B------:R-:W-:-:S02]  /*0f90*/  LEA.HI.X.SX32 R24, R9, R7, 0x1, P2 ;  /* 0x0000000709187211 */ /* 0x000fc400010f0eff */
[----:B------:R-:W-:Y:S02]  /*0fa0*/  LEA R10, P2, R13, UR6, 0x2 ;  /* 0x000000060d0a7c11 */ /* 0x000fe4000f8410ff */
[----:B------:R-:W-:Y:S02]  /*0fb0*/  LEA.HI.X R9, R11, UR7, R14, 0x2, P3 ;  /* 0x000000070b097c11 */ /* 0x000fe400098f140e */
[----:B------:R-:W-:-:S04]  /*0fc0*/  LEA.HI.X R11, R13, UR7, R24, 0x2, P2 ;  /* 0x000000070d0b7c11 */ /* 0x000fc800090f1418 */
[----:B------:R-:W2:Y:S04]  /*0fd0*/  LDG.E.CONSTANT R9, desc[UR8][R8.64] ;  /* 0x0000000808097981 */ /* 0x000ea8000c1e9900 */
[----:B------:R-:W3:Y:S01]  /*0fe0*/  LDG.E.CONSTANT R11, desc[UR8][R10.64] ;  /* 0x000000080a0b7981 */ /* 0x000ee2000c1e9900 */
[----:B------:R-:W-:-:S06]  /*0ff0*/  ULEA UR4, UR5, UR4, 0x18 ;  /* 0x0000000405047291 */ /* 0x000fcc000f8ec0ff */
[C---:B------:R-:W-:Y:S01]  /*1000*/  LEA R12, R20.reuse, UR4, 0x2 ;  /* 0x00000004140c7c11 */ /* 0x040fe2000f8e10ff */
[----:B------:R-:W-:-:S05]  /*1010*/  VIADD R20, R20, 0x2 ;  /* 0x0000000214147836 */ /* 0x000fca0000000000 */
[----:B------:R-:W2:Y:S02]  /*1020*/  LDS.64 R12, [R12] ;  /* 0x000000000c0c7984 */ /* 0x000ea40000000a00 */
[----:B--2---:R-:W-:-:S04]  /*1030*/  FFMA R22, R12, R9, R22 ;  /* 0x000000090c167223 */ /* 0x004fc80000000016 */
[----:B---3--:R-:W-:-:S07]  /*1040*/  FFMA R22, R11, R13, R22 ;  /* 0x0000000d0b167223 */ /* 0x008fce0000000016 */
.L_x_200:
[----:B------:R-:W-:Y:S05]  /*1050*/  BSYNC.RECONVERGENT B1 ;  /* 0x0000000000017941 */ /* 0x000fea0003800200 */
.L_x_199:
[----:B------:R-:W-:Y:S05]  /*1060*/  @P1 BRA `(.L_x_192) ;  /* 0x0000000000401947 */ /* 0x000fea0003800000 */
[----:B------:R-:W0:Y:S01]  /*1070*/  S2UR UR5, SR_CgaCtaId ;  /* 0x00000000000579c3 */ /* 0x000e220000008800 */
[----:B------:R-:W-:Y:S02]  /*1080*/  UMOV UR4, 0x400 ;  /* 0x0000040000047882 */ /* 0x000fe40000000000 */
[----:B------:R-:W-:-:S04]  /*1090*/  UIADD3 UR6, UPT, UPT, UR4, 0x1000, URZ ;  /* 0x0000100004067890 */ /* 0x000fc8000fffe0ff */
[----:B0-----:R-:W-:-:S06]  /*10a0*/  ULEA UR6, UR5, UR6, 0x18 ;  /* 0x0000000605067291 */ /* 0x001fcc000f8ec0ff */
[----:B------:R-:W-:-:S05]  /*10b0*/  LEA R10, R20, UR6, 0x2 ;  /* 0x00000006140a7c11 */ /* 0x000fca000f8e10ff */
[----:B------:R-:W0:Y:S01]  /*10c0*/  LDCU.64 UR6, c[0x0][0x398] ;  /* 0x00007300ff0677ac */ /* 0x000e220008000a00 */
[----:B------:R-:W1:Y:S02]  /*10d0*/  LDS R10, [R10] ;  /* 0x000000000a0a7984 */ /* 0x000e640000000800 */
[----:B-1----:R-:W-:-:S04]  /*10e0*/  IADD3 R9, P1, PT, R10, R6, RZ ;  /* 0x000000060a097210 */ /* 0x002fc80007f3e0ff */
[----:B------:R-:W-:Y:S02]  /*10f0*/  LEA.HI.X.SX32 R12, R10, R7, 0x1, P1 ;  /* 0x000000070a0c7211 */ /* 0x000fe400008f0eff */
[----:B0-----:R-:W-:-:S04]  /*1100*/  LEA R8, P1, R9, UR6, 0x2 ;  /* 0x0000000609087c11 */ /* 0x001fc8000f8210ff */
[----:B------:R-:W-:-:S05]  /*1110*/  LEA.HI.X R9, R9, UR7, R12, 0x2, P1 ;  /* 0x0000000709097c11 */ /* 0x000fca00088f140c */
[----:B------:R-:W2:Y:S01]  /*1120*/  LDG.E.CONSTANT R8, desc[UR8][R8.64] ;  /* 0x0000000808087981 */ /* 0x000ea2000c1e9900 */
[----:B------:R-:W-:-:S06]  /*1130*/  ULEA UR4, UR5, UR4, 0x18 ;  /* 0x0000000405047291 */ /* 0x000fcc000f8ec0ff */
[----:B------:R-:W-:-:S05]  /*1140*/  LEA R20, R20, UR4, 0x2 ;  /* 0x0000000414147c11 */ /* 0x000fca000f8e10ff */
[----:B------:R-:W2:Y:S02]  /*1150*/  LDS R11, [R20] ;  /* 0x00000000140b7984 */ /* 0x000ea40000000800 */
[----:B--2---:R-:W-:-:S07]  /*1160*/  FFMA R22, R11, R8, R22 ;  /* 0x000000080b167223 */ /* 0x004fce0000000016 */
.L_x_192:
[----:B------:R-:W-:Y:S05]  /*1170*/  BSYNC.RECONVERGENT B0 ;  /* 0x0000000000007941 */ /* 0x000fea0003800200 */
.L_x_191:
[----:B------:R-:W-:Y:S01]  /*1180*/  VIADD R17, R17, 0x400 ;  /* 0x0000040011117836 */ /* 0x000fe20000000000 */
[----:B------:R-:W-:Y:S01]  /*1190*/  BAR.SYNC.DEFER_BLOCKING 0x0 ;  /* 0x0000000000007b1d */ /* 0x000fe20000010000 */
[----:B------:R-:W-:Y:S02]  /*11a0*/  IMAD.IADD R8, R0, 0x1, -R3 ;  /* 0x0000000100087824 */ /* 0x000fe400078e0a03 */
[----:B------:R-:W-:-:S03]  /*11b0*/  VIADD R16, R16, 0xfffffc00 ;  /* 0xfffffc0010107836 */ /* 0x000fc60000000000 */
[----:B------:R-:W-:-:S13]  /*11c0*/  ISETP.GE.AND P1, PT, R17, R8, PT ;  /* 0x000000081100720c */ /* 0x000fda0003f26270 */
[----:B------:R-:W-:Y:S05]  /*11d0*/  @!P1 BRA `(.L_x_201) ;  /* 0xfffffff0003c9947 */ /* 0x000fea000383ffff */
.L_x_190:
[----:B------:R-:W0:Y:S08]  /*11e0*/  LDC R0, c[0x0][0x3d8] ;  /* 0x0000f600ff007b82 */ /* 0x000e300000000800 */
[----:B------:R-:W1:Y:S01]  /*11f0*/  LDC R4, c[0x0][0x3d4] ;  /* 0x0000f500ff047b82 */ /* 0x000e620000000800 */
[----:B0-----:R-:W-:-:S04]  /*1200*/  ISETP.GE.AND P0, PT, R5, R0, PT ;  /* 0x000000000500720c */ /* 0x001fc80003f06270 */
[----:B-1----:R-:W-:-:S13]  /*1210*/  ISETP.GE.OR P0, PT, R23, R4, P0 ;  /* 0x000000041700720c */ /* 0x002fda0000706670 */
[----:B------:R-:W-:Y:S05]  /*1220*/  @P0 EXIT ;  /* 0x000000000000094d */ /* 0x000fea0003800000 */
[----:B------:R-:W0:Y:S01]  /*1230*/  LDC.64 R6, c[0x0][0x3c8] ;  /* 0x0000f200ff067b82 */ /* 0x000e220000000a00 */
[----:B------:R-:W-:-:S04]  /*1240*/  IMAD R2, R2, R4, R23 ;  /* 0x0000000402027224 */ /* 0x000fc800078e0217 */
[----:B------:R-:W-:-:S04]  /*1250*/  IMAD R3, R2, R0, R5 ;  /* 0x0000000002037224 */ /* 0x000fc800078e0205 */
[----:B0-----:R-:W-:-:S05]  /*1260*/  IMAD.WIDE R2, R3, 0x4, R6 ;  /* 0x0000000403027825 */ /* 0x001fca00078e0206 */
[----:B------:R-:W-:Y:S01]  /*1270*/  STG.E desc[UR8][R2.64], R22 ;  /* 0x0000001602007986 */ /* 0x000fe2000c101908 */
[----:B------:R-:W-:Y:S05]  /*1280*/  EXIT ;  /* 0x000000000000794d */ /* 0x000fea0003800000 */
.L_x_202:
        /* <DEDUP_REMOVED lines=15> */
.L_x_371:


//--------------------- .text._Z9sconv_shmIfLi32ELi8EEvPKiS1_PKT_S4_iiiiiiiiS4_PS2_iii --------------------------
	.section	.text._Z9sconv_shmIfLi32ELi8EEvPKiS1_PKT_S4_iiiiiiiiS4_PS2_iii,"ax",@progbits
	.align	128
        .global         _Z9sconv_shmIfLi32ELi8EEvPKiS1_PKT_S4_iiiiiiiiS4_PS2_iii
        .type           _Z9sconv_shmIfLi32ELi8EEvPKiS1_PKT_S4_iiiiiiiiS4_PS2_iii,@function
        .size           _Z9sconv_shmIfLi32ELi8EEvPKiS1_PKT_S4_iiiiiiiiS4_PS2_iii,(.L_x_372 - _Z9sconv_shmIfLi32ELi8EEvPKiS1_PKT_S4_iiiiiiiiS4_PS2_iii)
        .other          _Z9sconv_shmIfLi32ELi8EEvPKiS1_PKT_S4_iiiiiiiiS4_PS2_iii,@"STO_CUDA_ENTRY STV_DEFAULT"
_Z9sconv_shmIfLi32ELi8EEvPKiS1_PKT_S4_iiiiiiiiS4_PS2_iii:
.text._Z9sconv_shmIfLi32ELi8EEvPKiS1_PKT_S4_iiiiiiiiS4_PS2_iii:
        /* <DEDUP_REMOVED lines=45> */
.L_x_214:
        /* <DEDUP_REMOVED lines=79> */
.L_x_209:
        /* <DEDUP_REMOVED lines=58> */
.L_x_208:
[----:B------:R-:W-:-:S04]  /*0b60*/  VIMNMX R8, PT, PT, R16, 0x400, PT ;  /* 0x0000040010087848 */ /* 0x000fc80003fe0100 */
[----:B------:R-:W-:-:S04]  /*0b70*/  VIMNMX R8, PT, PT, R8, 0x1, !PT ;  /* 0x0000000108087848 */ /* 0x000fc80007fe0100 */
[----:B------:R-:W-:-:S07]  /*0b80*/  LOP3.LUT R20, R8, 0x7f8, RZ, 0xc0, !PT ;  /* 0x000007f808147812 */ /* 0x000fce00078ec0ff */
.L_x_207:
[----:B------:R-:W-:Y:S05]  /*0b90*/  BSYNC.RECONVERGENT B1 ;  /* 0x0000000000017941 */ /* 0x000fea0003800200 */
.L_x_206:
        /* <DEDUP_REMOVED lines=44> */
.L_x_211:
[----:B------:R-:W-:Y:S05]  /*0e60*/  BSYNC.RECONVERGENT B1 ;  /* 0x0000000000017941 */ /* 0x000fea0003800200 */
.L_x_210:
        /* <DEDUP_REMOVED lines=30> */
.L_x_213:
[----:B------:R-:W-:Y:S05]  /*1050*/  BSYNC.RECONVERGENT B1 ;  /* 0x0000000000017941 */ /* 0x000fea0003800200 */
.L_x_212:
        /* <DEDUP_REMOVED lines=17> */
.L_x_205:
[----:B------:R-:W-:Y:S05]  /*1170*/  BSYNC.RECONVERGENT B0 ;  /* 0x0000000000007941 */ /* 0x000fea0003800200 */
.L_x_204:
[----:B------:R-:W-:Y:S01]  /*1180*/  VIADD R17, R17, 0x400 ;  /* 0x0000040011117836 */ /* 0x000fe20000000000 */
[----:B------:R-:W-:Y:S01]  /*1190*/  BAR.SYNC.DEFER_BLOCKING 0x0 ;  /* 0x0000000000007b1d */ /* 0x000fe20000010000 */
[----:B------:R-:W-:Y:S02]  /*11a0*/  IMAD.IADD R8, R0, 0x1, -R3 ;  /* 0x0000000100087824 */ /* 0x000fe400078e0a03 */
[----:B------:R-:W-:-:S03]  /*11b0*/  VIADD R16, R16, 0xfffffc00 ;  /* 0xfffffc0010107836 */ /* 0x000fc60000000000 */
[----:B------:R-:W-:-:S13]  /*11c0*/  ISETP.GE.AND P1, PT, R17, R8, PT ;  /* 0x000000081100720c */ /* 0x000fda0003f26270 */
[----:B------:R-:W-:Y:S05]  /*11d0*/  @!P1 BRA `(.L_x_214) ;  /* 0xfffffff0003c9947 */ /* 0x000fea000383ffff */
.L_x_203:
        /* <DEDUP_REMOVED lines=11> */
.L_x_215:
        /* <DEDUP_REMOVED lines=15> */
.L_x_372:


//--------------------- .text._Z16sconv_relu_tiledIfLi16ELi16EEvPKiS1_PKT_S4_iiiiiiiiS4_PS2_iii --------------------------
	.section	.text._Z16sconv_relu_tiledIfLi16ELi16EEvPKiS1_PKT_S4_iiiiiiiiS4_PS2_iii,"ax",@progbits
	.align	128
        .global         _Z16sconv_relu_tiledIfLi16ELi16EEvPKiS1_PKT_S4_iiiiiiiiS4_PS2_iii
        .type           _Z16sconv_relu_tiledIfLi16ELi16EEvPKiS1_PKT_S4_iiiiiiiiS4_PS2_iii,@function
        .size           _Z16sconv_relu_tiledIfLi16ELi16EEvPKiS1_PKT_S4_iiiiiiiiS4_PS2_iii,(.L_x_373 - _Z16sconv_relu_tiledIfLi16ELi16EEvPKiS1_PKT_S4_iiiiiiiiS4_PS2_iii)
        .other          _Z16sconv_relu_tiledIfLi16ELi16EEvPKiS1_PKT_S4_iiiiiiiiS4_PS2_iii,@"STO_CUDA_ENTRY STV_DEFAULT"
_Z16sconv_relu_tiledIfLi16ELi16EEvPKiS1_PKT_S4_iiiiiiiiS4_PS2_iii:
.text._Z16sconv_relu_tiledIfLi16ELi16EEvPKiS1_PKT_S4_iiiiiiiiS4_PS2_iii:
        /* <DEDUP_REMOVED lines=14> */
[----:B------:R0:W2:Y:S01]  /*00e0*/  LDG.E R0, desc[UR8][R4.64+0x4] ;  /* 0x0000040804007981 */ /* 0x0000a2000c1e1900 */
[----:B----4-:R-:W-:-:S05]  /*00f0*/  IMAD.WIDE.U32 R6, R2, 0x4, R6 ;  /* 0x0000000402067825 */ /* 0x010fca00078e0006 */
[----:B------:R3:W5:Y:S01]  /*0100*/  LDG.E R25, desc[UR8][R6.64] ;  /* 0x0000000806197981 */ /* 0x000762000c1e1900 */
        /* <DEDUP_REMOVED lines=8> */
[----:B---3--:R-:W-:Y:S05]  /*0190*/  @!P0 BRA `(.L_x_216) ;  /* 0x0000001000148947 */ /* 0x008fea0003800000 */
[----:B------:R-:W0:Y:S01]  /*01a0*/  LDCU UR4, c[0x0][0x3ac] ;  /* 0x00007580ff0477ac */ /* 0x000e220008000800 */
[----:B------:R-:W1:Y:S01]  /*01b0*/  S2UR UR6, SR_CgaCtaId ;  /* 0x00000000000679c3 */ /* 0x000e620000008800 */
[----:B------:R-:W-:Y:S01]  /*01c0*/  IMAD.MOV.U32 R17, RZ, RZ, RZ ;  /* 0x000000ffff117224 */ /* 0x000fe200078e00ff */
[----:B------:R-:W0:Y:S01]  /*01d0*/  LDCU UR5, c[0x0][0x3a4] ;  /* 0x00007480ff0577ac */ /* 0x000e220008000800 */
[----:B------:R-:W2:Y:S01]  /*01e0*/  LDCU.64 UR14, c[0x0][0x3b0] ;  /* 0x00007600ff0e77ac */ /* 0x000ea20008000a00 */
[----:B------:R-:W3:Y:S01]  /*01f0*/  LDCU UR7, c[0x0][0x3d8] ;  /* 0x00007b00ff0777ac */ /* 0x000ee20008000800 */
[----:B------:R-:W4:Y:S01]  /*0200*/  LDCU UR12, c[0x0][0x3d4] ;  /* 0x00007a80ff0c77ac */ /* 0x000f220008000800 */
[----:B0-----:R-:W-:-:S03]  /*0210*/  UIADD3 UR4, UPT, UPT, UR4, UR5, URZ ;  /* 0x0000000504047290 */ /* 0x001fc6000fffe0ff */
[----:B------:R-:W-:Y:S01]  /*0220*/  UMOV UR5, 0x400 ;  /* 0x0000040000057882 */ /* 0x000fe20000000000 */
[----:B--2---:R-:W-:Y:S01]  /*0230*/  IMAD R6, R22, UR14, RZ ;  /* 0x0000000e16067c24 */ /* 0x004fe2000f8e02ff */
[----:B------:R-:W-:Y:S01]  /*0240*/  UIADD3 UR5, UPT, UPT, UR5, 0x1000, URZ ;  /* 0x0000100005057890 */ /* 0x000fe2000fffe0ff */
[C---:B------:R-:W-:Y:S02]  /*0250*/  IMAD R8, R5.reuse, UR15, RZ ;  /* 0x0000000f05087c24 */ /* 0x040fe4000f8e02ff */
[----:B------:R-:W-:Y:S01]  /*0260*/  IMAD R7, R6, UR4, RZ ;  /* 0x0000000406077c24 */ /* 0x000fe2000f8e02ff */
[----:B-1----:R-:W-:Y:S01]  /*0270*/  ULEA UR5, UR6, UR5, 0x18 ;  /* 0x0000000506057291 */ /* 0x002fe2000f8ec0ff */
[----:B---3--:R-:W-:Y:S02]  /*0280*/  ISETP.GE.AND P0, PT, R5, UR7, PT ;  /* 0x0000000705007c0c */ /* 0x008fe4000bf06270 */
[----:B------:R-:W-:Y:S02]  /*0290*/  SHF.R.S32.HI R10, RZ, 0x1f, R8 ;  /* 0x0000001fff0a7819 */ /* 0x000fe40000011408 */
[----:B------:R-:W-:-:S02]  /*02a0*/  IADD3 R6, P1, PT, R7, R8, RZ ;  /* 0x0000000807067210 */ /* 0x000fc40007f3e0ff */
[----:B----4-:R-:W-:Y:S02]  /*02b0*/  ISETP.LT.AND P0, PT, R22, UR12, !P0 ;  /* 0x0000000c16007c0c */ /* 0x010fe4000c701270 */
[----:B------:R-:W-:Y:S02]  /*02c0*/  LEA.HI.X.SX32 R7, R7, R10, 0x1, P1 ;  /* 0x0000000a07077211 */ /* 0x000fe400008f0eff */
[----:B------:R-:W-:-:S09]  /*02d0*/  LEA R18, R4, UR5, 0x2 ;  /* 0x0000000504127c11 */ /* 0x000fd2000f8e10ff */
.L_x_227:
[----:B------:R-:W-:-:S04]  /*02e0*/  IADD3 R21, PT, PT, R4, R17, R3 ;  /* 0x0000001104157210 */ /* 0x000fc80007ffe003 */
[----:B------:R-:W-:-:S13]  /*02f0*/  ISETP.GE.AND P1, PT, R21, R0, PT ;  /* 0x000000001500720c */ /* 0x000fda0003f26270 */
[----:B0-----:R-:W0:Y:S01]  /*0300*/  @!P1 LDC.64 R10, c[0x0][0x388] ;  /* 0x0000e200ff0a9b82 */ /* 0x001e220000000a00 */
        /* <DEDUP_REMOVED lines=29> */
[----:B-1----:R-:W-:Y:S02]  /*04e0*/  @P1 IMAD.MOV.U32 R20, RZ, RZ, RZ ;  /* 0x000000ffff141224 */ /* 0x002fe400078e00ff */
[----:B0-----:R-:W-:-:S04]  /*04f0*/  @!P1 IMAD.WIDE R10, R21, 0x4, R10 ;  /* 0x00000004150a9825 */ /* 0x001fc800078e020a */
[C---:B----4-:R-:W-:Y:S01]  /*0500*/  @!P1 IMAD.WIDE R8, R21.reuse, 0x4, R8 ;  /* 0x0000000415089825 */ /* 0x050fe200078e0208 */
        /* <DEDUP_REMOVED lines=8> */
[----:B------:R-:W1:Y:S08]  /*0590*/  @!P2 LDC.64 R14, c[0x0][0x388] ;  /* 0x0000e200ff0eab82 */ /* 0x000e700000000a00 */
[----:B------:R-:W4:Y:S01]  /*05a0*/  @!P2 LDC.64 R12, c[0x0][0x390] ;  /* 0x0000e400ff0cab82 */ /* 0x000f220000000a00 */
[----:B------:R-:W-:Y:S02]  /*05b0*/  @P2 IMAD.MOV.U32 R26, RZ, RZ, RZ ;  /* 0x000000ffff1a2224 */ /* 0x000fe400078e00ff */
[----:B-1----:R-:W-:-:S04]  /*05c0*/  @!P2 IMAD.WIDE R14, R21, 0x4, R14 ;  /* 0x00000004150ea825 */ /* 0x002fc800078e020e */
[----:B----4-:R-:W-:Y:S01]  /*05d0*/  @!P2 IMAD.WIDE R12, R21, 0x4, R12 ;  /* 0x00000004150ca825 */ /* 0x010fe200078e020c */
        /* <DEDUP_REMOVED lines=16> */
[----:B0-----:R-:W-:-:S03]  /*06e0*/  IMAD.MOV.U32 R20, RZ, RZ, RZ ;  /* 0x000000ffff147224 */ /* 0x001fc600078e00ff */
        /* <DEDUP_REMOVED lines=14> */
.L_x_222:
        /* <DEDUP_REMOVED lines=21> */
[----:B--2--5:R-:W-:Y:S02]  /*0920*/  FFMA R25, R8, R12, R25 ;  /* 0x0000000c08197223 */ /* 0x024fe40000000019 */
        /* <DEDUP_REMOVED lines=16> */
[----:B------:R-:W3:Y:S01]  /*0a30*/  LDG.E.CONSTANT R24, desc[UR8][R28.64] ;  /* 0x000000081c187981 */ /* 0x000ee2000c1e9900 */
[----:B------:R-:W-:Y:S02]  /*0a40*/  LEA.HI.X.SX32 R15, R15, R7, 0x1, P2 ;  /* 0x000000070f0f7211 */ /* 0x000fe400010f0eff */
[----:B------:R-:W-:Y:S02]  /*0a50*/  LEA.HI.X R13, R9, UR11, R14, 0x2, P1 ;  /* 0x0000000b090d7c11 */ /* 0x000fe400088f140e */
[----:B------:R-:W-:-:S04]  /*0a60*/  LEA R14, P1, R27, UR10, 0x2 ;  /* 0x0000000a1b0e7c11 */ /* 0x000fc8000f8210ff */
[----:B------:R-:W-:Y:S01]  /*0a70*/  LEA.HI.X R15, R27, UR11, R15, 0x2, P1 ;  /* 0x0000000b1b0f7c11 */ /* 0x000fe200088f140f */
[----:B------:R-:W3:Y:S04]  /*0a80*/  LDG.E.CONSTANT R13, desc[UR8][R12.64] ;  /* 0x000000080c0d7981 */ /* 0x000ee8000c1e9900 */
[----:B------:R-:W3:Y:S01]  /*0a90*/  LDG.E.CONSTANT R14, desc[UR8][R14.64] ;  /* 0x000000080e0e7981 */ /* 0x000ee2000c1e9900 */
        /* <DEDUP_REMOVED lines=8> */
[----:B------:R-:W-:-:S04]  /*0b20*/  FFMA R24, R24, R9, R23 ;  /* 0x0000000918187223 */ /* 0x000fc80000000017 */
[----:B------:R-:W-:-:S04]  /*0b30*/  FFMA R25, R13, R10, R24 ;  /* 0x0000000a0d197223 */ /* 0x000fc80000000018 */
[----:B------:R-:W-:Y:S01]  /*0b40*/  FFMA R25, R14, R11, R25 ;  /* 0x0000000b0e197223 */ /* 0x000fe20000000019 */
[----:B------:R-:W-:Y:S06]  /*0b50*/  @P1 BRA `(.L_x_222) ;  /* 0xfffffffc001c1947 */ /* 0x000fec000383ffff */
[----:B------:R-:W-:Y:S05]  /*0b60*/  BSYNC.RECONVERGENT B2 ;  /* 0x0000000000027941 */ /* 0x000fea0003800200 */
.L_x_221:
[----:B------:R-:W-:-:S04]  /*0b70*/  VIMNMX R8, PT, PT, R16, 0x400, PT ;  /* 0x0000040010087848 */ /* 0x000fc80003fe0100 */
[----:B------:R-:W-:-:S04]  /*0b80*/  VIMNMX R8, PT, PT, R8, 0x1, !PT ;  /* 0x0000000108087848 */ /* 0x000fc80007fe0100 */
[----:B------:R-:W-:-:S07]  /*0b90*/  LOP3.LUT R20, R8, 0x7f8, RZ, 0xc0, !PT ;  /* 0x000007f808147812 */ /* 0x000fce00078ec0ff */
.L_x_220:
[----:B------:R-:W-:Y:S05]  /*0ba0*/  BSYNC.RECONVERGENT B1 ;  /* 0x0000000000017941 */ /* 0x000fea0003800200 */
.L_x_219:
        /* <DEDUP_REMOVED lines=34> */
[----:B------:R-:W4:Y:S01]  /*0dd0*/  LDG.E.CONSTANT R27, desc[UR8][R26.64] ;  /* 0x000000081a1b7981 */ /* 0x000f22000c1e9900 */
[----:B------:R-:W-:-:S06]  /*0de0*/  ULEA UR4, UR5, UR4, 0x18 ;  /* 0x0000000405047291 */ /* 0x000fcc000f8ec0ff */
[----:B------:R-:W-:-:S05]  /*0df0*/  LEA R23, R20, UR4, 0x2 ;  /* 0x0000000414177c11 */ /* 0x000fca000f8e10ff */
[----:B------:R-:W2:Y:S04]  /*0e00*/  LDS.64 R8, [R23] ;  /* 0x0000000017087984 */ /* 0x000ea80000000a00 */
[----:B0-----:R-:W4:Y:S01]  /*0e10*/  LDS.64 R14, [R23+0x8] ;  /* 0x00000800170e7984 */ /* 0x001f220000000a00 */
[----:B------:R-:W-:Y:S02]  /*0e20*/  VIADD R20, R20, 0x4 ;  /* 0x0000000414147836 */ /* 0x000fe40000000000 */
[----:B--2--5:R-:W-:-:S04]  /*0e30*/  FFMA R21, R8, R21, R25 ;  /* 0x0000001508157223 */ /* 0x024fc80000000019 */
[----:B---3--:R-:W-:-:S04]  /*0e40*/  FFMA R9, R12, R9, R21 ;  /* 0x000000090c097223 */ /* 0x008fc80000000015 */
[----:B----4-:R-:W-:-:S04]  /*0e50*/  FFMA R14, R14, R10, R9 ;  /* 0x0000000a0e0e7223 */ /* 0x010fc80000000009 */
[----:B------:R-:W-:-:S07]  /*0e60*/  FFMA R25, R27, R15, R14 ;  /* 0x0000000f1b197223 */ /* 0x000fce000000000e */
.L_x_224:
[----:B------:R-:W-:Y:S05]  /*0e70*/  BSYNC.RECONVERGENT B1 ;  /* 0x0000000000017941 */ /* 0x000fea0003800200 */
.L_x_223:
        /* <DEDUP_REMOVED lines=21> */
[----:B------:R-:W-:-:S03]  /*0fd0*/  LEA.HI.X R11, R13, UR7, R24, 0x2, P2 ;  /* 0x000000070d0b7c11 */ /* 0x000fc600090f1418 */
[----:B------:R-:W2:Y:S04]  /*0fe0*/  LDG.E.CONSTANT R8, desc[UR8][R8.64] ;  /* 0x0000000808087981 */ /* 0x000ea8000c1e9900 */
[----:B------:R-:W3:Y:S01]  /*0ff0*/  LDG.E.CONSTANT R11, desc[UR8][R10.64] ;  /* 0x000000080a0b7981 */ /* 0x000ee2000c1e9900 */
[----:B------:R-:W-:-:S06]  /*1000*/  ULEA UR4, UR5, UR4, 0x18 ;  /* 0x0000000405047291 */ /* 0x000fcc000f8ec0ff */
[C---:B------:R-:W-:Y:S01]  /*1010*/  LEA R12, R20.reuse, UR4, 0x2 ;  /* 0x00000004140c7c11 */ /* 0x040fe2000f8e10ff */
[----:B------:R-:W-:-:S05]  /*1020*/  VIADD R20, R20, 0x2 ;  /* 0x0000000214147836 */ /* 0x000fca0000000000 */
[----:B------:R-:W2:Y:S02]  /*1030*/  LDS.64 R12, [R12] ;  /* 0x000000000c0c7984 */ /* 0x000ea40000000a00 */
[----:B--2--5:R-:W-:-:S04]  /*1040*/  FFMA R14, R12, R8, R25 ;  /* 0x000000080c0e7223 */ /* 0x024fc80000000019 */
[----:B---3--:R-:W-:-:S07]  /*1050*/  FFMA R25, R11, R13, R14 ;  /* 0x0000000d0b197223 */ /* 0x008fce000000000e */
.L_x_226:
[----:B------:R-:W-:Y:S05]  /*1060*/  BSYNC.RECONVERGENT B1 ;  /* 0x0000000000017941 */ /* 0x000fea0003800200 */
.L_x_225:
        /* <DEDUP_REMOVED lines=14> */
[----:B------:R-:W-:-:S06]  /*1150*/  LEA R20, R20, UR4, 0x2 ;  /* 0x0000000414147c11 */ /* 0x000fcc000f8e10ff */
[----:B------:R-:W2:Y:S02]  /*1160*/  LDS R20, [R20] ;  /* 0x0000000014147984 */ /* 0x000ea40000000800 */
[----:B--2--5:R-:W-:-:S07]  /*1170*/  FFMA R25, R20, R8, R25 ;  /* 0x0000000814197223 */ /* 0x024fce0000000019 */
.L_x_218:
[----:B------:R-:W-:Y:S05]  /*1180*/  BSYNC.RECONVERGENT B0 ;  /* 0x0000000000007941 */ /* 0x000fea0003800200 */
.L_x_217:
[----:B------:R-:W-:Y:S01]  /*1190*/  VIADD R17, R17, 0x400 ;  /* 0x0000040011117836 */ /* 0x000fe20000000000 */
[----:B------:R-:W-:Y:S01]  /*11a0*/  BAR.SYNC.DEFER_BLOCKING 0x0 ;  /* 0x0000000000007b1d */ /* 0x000fe20000010000 */
[----:B------:R-:W-:Y:S02]  /*11b0*/  IMAD.IADD R8, R0, 0x1, -R3 ;  /* 0x0000000100087824 */ /* 0x000fe400078e0a03 */
[----:B------:R-:W-:-:S03]  /*11c0*/  VIADD R16, R16, 0xfffffc00 ;  /* 0xfffffc0010107836 */ /* 0x000fc60000000000 */
[----:B------:R-:W-:-:S13]  /*11d0*/  ISETP.GE.AND P1, PT, R17, R8, PT ;  /* 0x000000081100720c */ /* 0x000fda0003f26270 */
[----:B------:R-:W-:Y:S05]  /*11e0*/  @!P1 BRA `(.L_x_227) ;  /* 0xfffffff0003c9947 */ /* 0x000fea000383ffff */
.L_x_216:
[----:B------:R-:W1:Y:S08]  /*11f0*/  LDC.64 R8, c[0x0][0x3d0] ;  /* 0x0000f400ff087b82 */ /* 0x000e700000000a00 */
[----:B------:R-:W2:Y:S01]  /*1200*/  LDC R0, c[0x0][0x3d8] ;  /* 0x0000f600ff007b82 */ /* 0x000ea20000000800 */
[----:B-1----:R-:W-:-:S04]  /*1210*/  ISETP.GE.AND P0, PT, R22, R9, PT ;  /* 0x000000091600720c */ /* 0x002fc80003f06270 */
[----:B------:R-:W-:-:S04]  /*1220*/  ISETP.GE.OR P0, PT, R2, R8, P0 ;  /* 0x000000080200720c */ /* 0x000fc80000706670 */
[----:B--2---:R-:W-:-:S13]  /*1230*/  ISETP.GE.OR P0, PT, R5, R0, P0 ;  /* 0x000000000500720c */ /* 0x004fda0000706670 */
[----:B------:R-:W-:Y:S05]  /*1240*/  @P0 EXIT ;  /* 0x000000000000094d */ /* 0x000fea0003800000 */
[----:B------:R-:W1:Y:S01]  /*1250*/  LDC.64 R6, c[0x0][0x3c8] ;  /* 0x0000f200ff067b82 */ /* 0x000e620000000a00 */
[----:B------:R-:W-:Y:S01]  /*1260*/  IMAD R2, R2, R9, R22 ;  /* 0x0000000902027224 */ /* 0x000fe200078e0216 */
[----:B-----5:R-:W-:-:S03]  /*1270*/  FMNMX R25, RZ, R25, !PT ;  /* 0x00000019ff197209 */ /* 0x020fc60007800000 */
[----:B------:R-:W-:-:S04]  /*1280*/  IMAD R3, R2, R0, R5 ;  /* 0x0000000002037224 */ /* 0x000fc800078e0205 */
[----:B-1----:R-:W-:-:S05]  /*1290*/  IMAD.WIDE R2, R3, 0x4, R6 ;  /* 0x0000000403027825 */ /* 0x002fca00078e0206 */
[----:B------:R-:W-:Y:S01]  /*12a0*/  STG.E desc[UR8][R2.64], R25 ;  /* 0x0000001902007986 */ /* 0x000fe2000c101908 */
[----:B------:R-:W-:Y:S05]  /*12b0*/  EXIT ;  /* 0x000000000000794d */ /* 0x000fea0003800000 */
.L_x_228:
        /* <DEDUP_REMOVED lines=12> */
.L_x_373:


//--------------------- .text._Z14sconv_dilationIfEvPKiS1_PKT_S4_iiiiiiiiiiS4_PS2_iii --------------------------
	.section	.text._Z14sconv_dilationIfEvPKiS1_PKT_S4_iiiiiiiiiiS4_PS2_iii,"ax",@progbits
	.align	128
        .global         _Z14sconv_dilationIfEvPKiS1_PKT_S4_iiiiiiiiiiS4_PS2_iii
        .type           _Z14sconv_dilationIfEvPKiS1_PKT_S4_iiiiiiiiiiS4_PS2_iii,@function
        .size           _Z14sconv_dilationIfEvPKiS1_PKT_S4_iiiiiiiiiiS4_PS2_iii,(.L_x_374 - _Z14sconv_dilationIfEvPKiS1_PKT_S4_iiiiiiiiiiS4_PS2_iii)
        .other          _Z14sconv_dilationIfEvPKiS1_PKT_S4_iiiiiiiiiiS4_PS2_iii,@"STO_CUDA_ENTRY STV_DEFAULT"
_Z14sconv_dilationIfEvPKiS1_PKT_S4_iiiiiiiiiiS4_PS2_iii:
.text._Z14sconv_dilationIfEvPKiS1_PKT_S4_iiiiiiiiiiS4_PS2_iii:
        /* <DEDUP_REMOVED lines=26> */
[----:B------:R-:W-:Y:S01]  /*01a0*/  IMAD.MOV.U32 R19, RZ, RZ, RZ ;  /* 0x000000ffff137224 */ /* 0x000fe200078e00ff */
[----:B---3--:R-:W-:-:S13]  /*01b0*/  ISETP.GE.AND P0, PT, R11, R4, PT ;  /* 0x000000040b00720c */ /* 0x008fda0003f06270 */
[----:B--2---:R-:W-:Y:S05]  /*01c0*/  @P0 BRA `(.L_x_230) ;  /* 0x0000001c00d00947 */ /* 0x004fea0003800000 */
[----:B------:R-:W0:Y:S01]  /*01d0*/  LDC.64 R6, c[0x0][0x3a0] ;  /* 0x0000e800ff067b82 */ /* 0x000e220000000a00 */
[C---:B------:R-:W-:Y:S01]  /*01e0*/  VIADDMNMX R4, R11.reuse, 0x1, R4, !PT ;  /* 0x000000010b047846 */ /* 0x040fe20007800104 */
[----:B------:R-:W1:Y:S01]  /*01f0*/  LDCU.64 UR4, c[0x0][0x3b0] ;  /* 0x00007600ff0477ac */ /* 0x000e620008000a00 */
[----:B------:R-:W-:Y:S01]  /*0200*/  BSSY.RECONVERGENT B1, `(.L_x_231) ;  /* 0x0000102000017945 */ /* 0x000fe20003800200 */
[----:B------:R-:W-:Y:S01]  /*0210*/  IMAD.MOV.U32 R19, RZ, RZ, RZ ;  /* 0x000000ffff137224 */ /* 0x000fe200078e00ff */
[C---:B------:R-:W-:Y:S01]  /*0220*/  IADD3 R15, PT, PT, -R11.reuse, R4, RZ ;  /* 0x000000040b0f7210 */ /* 0x040fe20007ffe1ff */
[----:B------:R-:W-:Y:S02]  /*0230*/  IMAD.IADD R5, R11, 0x1, -R4 ;  /* 0x000000010b057824 */ /* 0x000fe400078e0a04 */
[----:B------:R-:W0:Y:S03]  /*0240*/  LDC.64 R2, c[0x0][0x3a8] ;  /* 0x0000ea00ff027b82 */ /* 0x000e260000000a00 */
[----:B------:R-:W-:Y:S01]  /*0250*/  ISETP.GT.U32.AND P0, PT, R5, -0x4, PT ;  /* 0xfffffffc0500780c */ /* 0x000fe20003f04070 */
[----:B-1----:R-:W-:-:S02]  /*0260*/  IMAD R12, R8, UR4, RZ ;  /* 0x00000004080c7c24 */ /* 0x002fc4000f8e02ff */
[----:B------:R-:W-:Y:S01]  /*0270*/  IMAD R14, R0, UR5, RZ ;  /* 0x00000005000e7c24 */ /* 0x000fe2000f8e02ff */
[----:B0-----:R-:W-:Y:S01]  /*0280*/  IADD3 R10, PT, PT, R3, R7, RZ ;  /* 0x00000007030a7210 */ /* 0x001fe20007ffe0ff */
[----:B------:R-:W-:-:S04]  /*0290*/  IMAD.IADD R13, R2, 0x1, R6 ;  /* 0x00000001020d7824 */ /* 0x000fc800078e0206 */
[----:B------:R-:W-:-:S04]  /*02a0*/  IMAD R16, R10, R13, RZ ;  /* 0x0000000d0a107224 */ /* 0x000fc800078e02ff */
[----:B------:R-:W-:Y:S05]  /*02b0*/  @P0 BRA `(.L_x_232) ;  /* 0x0000000c00d80947 */ /* 0x000fea0003800000 */
[----:B------:R-:W-:Y:S01]  /*02c0*/  IABS R17, R10 ;  /* 0x0000000a00117213 */ /* 0x000fe20000000000 */
[----:B------:R-:W-:Y:S01]  /*02d0*/  IMAD.MOV.U32 R22, RZ, RZ, RZ ;  /* 0x000000ffff167224 */ /* 0x000fe200078e00ff */
[----:B------:R-:W-:Y:S01]  /*02e0*/  LOP3.LUT R18, R15, 0xfffffffc, RZ, 0xc0, !PT ;  /* 0xfffffffc0f127812 */ /* 0x000fe200078ec0ff */
[----:B------:R-:W-:Y:S01]  /*02f0*/  HFMA2 R19, -RZ, RZ, 0, 0 ;  /* 0x00000000ff137431 */ /* 0x000fe200000001ff */
[----:B------:R-:W0:Y:S03]  /*0300*/  I2F.RP R2, R17 ;  /* 0x0000001100027306 */ /* 0x000e260000209400 */
[----:B------:R-:W-:-:S05]  /*0310*/  IMAD.MOV R18, RZ, RZ, -R18 ;  /* 0x000000ffff127224 */ /* 0x000fca00078e0a12 */
[----:B0-----:R-:W0:Y:S02]  /*0320*/  MUFU.RCP R2, R2 ;  /* 0x0000000200027308 */ /* 0x001e240000001000 */
[----:B0-----:R-:W-:-:S06]  /*0330*/  VIADD R23, R2, 0xffffffe ;  /* 0x0ffffffe02177836 */ /* 0x001fcc0000000000 */
[----:B------:R-:W0:Y:S02]  /*0340*/  F2I.FTZ.U32.TRUNC.NTZ R23, R23 ;  /* 0x0000001700177305 */ /* 0x000e24000021f000 */
[----:B0-----:R-:W-:-:S04]  /*0350*/  IMAD.MOV R4, RZ, RZ, -R23 ;  /* 0x000000ffff047224 */ /* 0x001fc800078e0a17 */
[----:B------:R-:W-:-:S04]  /*0360*/  IMAD R3, R4, R17, RZ ;  /* 0x0000001104037224 */ /* 0x000fc800078e02ff */
[----:B------:R-:W-:-:S07]  /*0370*/  IMAD.HI.U32 R22, R23, R3, R22 ;  /* 0x0000000317167227 */ /* 0x000fce00078e0016 */
.L_x_233:
[----:B------:R-:W0:Y:S02]  /*0380*/  LDC.64 R2, c[0x0][0x388] ;  /* 0x0000e200ff027b82 */ /* 0x000e240000000a00 */
[----:B0-----:R-:W-:-:S05]  /*0390*/  IMAD.WIDE R2, R11, 0x4, R2 ;  /* 0x000000040b027825 */ /* 0x001fca00078e0202 */
[----:B------:R-:W2:Y:S04]  /*03a0*/  LDG.E R29, desc[UR8][R2.64] ;  /* 0x00000008021d7981 */ /* 0x000ea8000c1e1900 */
[----:B------:R-:W3:Y:S04]  /*03b0*/  LDG.E R31, desc[UR8][R2.64+0x4] ;  /* 0x00000408021f7981 */ /* 0x000ee8000c1e1900 */
[----:B------:R-:W4:Y:S01]  /*03c0*/  LDG.E R35, desc[UR8][R2.64+0x8] ;  /* 0x0000080802237981 */ /* 0x000f22000c1e1900 */
[----:B------:R-:W-:Y:S01]  /*03d0*/  IABS R4, R13 ;  /* 0x0000000d00047213 */ /* 0x000fe20000000000 */
[----:B------:R-:W-:Y:S01]  /*03e0*/  UMOV UR4, URZ ;  /* 0x000000ff00047c82 */ /* 0x000fe20008000000 */
[----:B------:R-:W-:-:S02]  /*03f0*/  IABS R5, R16 ;  /* 0x0000001000057213 */ /* 0x000fc40000000000 */
[----:B------:R-:W-:Y:S02]  /*0400*/  R2UR UR7, R4 ;  /* 0x00000000040772ca */ /* 0x000fe400000e0000 */
[----:B------:R-:W-:Y:S02]  /*0410*/  MOV R4, R5 ;  /* 0x0000000500047202 */ /* 0x000fe40000000f00 */
[-C--:B------:R-:W-:Y:S02]  /*0420*/  IABS R20, R10.reuse ;  /* 0x0000000a00147213 */ /* 0x080fe40000000000 */
[----:B------:R-:W-:Y:S02]  /*0430*/  R2UR UR10, R4 ;  /* 0x00000000040a72ca */ /* 0x000fe400000e0000 */
[----:B------:R-:W-:Y:S01]  /*0440*/  I2F.RP R5, R20 ;  /* 0x0000001400057306 */ /* 0x000fe20000209400 */
[----:B------:R-:W-:Y:S02]  /*0450*/  IABS R4, R10 ;  /* 0x0000000a00047213 */ /* 0x000fe40000000000 */
[----:B------:R-:W-:-:S03]  /*0460*/  ISETP.NE.AND P2, PT, R10, RZ, PT ;  /* 0x000000ff0a00720c */ /* 0x000fc60003f45270 */
[----:B------:R-:W-:Y:S02]  /*0470*/  IMAD.MOV R21, RZ, RZ, -R4 ;  /* 0x000000ffff157224 */ /* 0x000fe400078e0a04 */
[----:B------:R-:W0:Y:S08]  /*0480*/  I2F.RP R6, UR7 ;  /* 0x0000000700067d06 */ /* 0x000e300008209400 */
[----:B------:R-:W1:Y:S08]  /*0490*/  I2F.RP R23, UR10 ;  /* 0x0000000a00177d06 */ /* 0x000e700008209400 */
[----:B0-----:R-:W0:Y:S08]  /*04a0*/  MUFU.RCP R6, R6 ;  /* 0x0000000600067308 */ /* 0x001e300000001000 */
[----:B-1----:R-:W1:Y:S08]  /*04b0*/  MUFU.RCP R23, R23 ;  /* 0x0000001700177308 */ /* 0x002e700000001000 */
[----:B------:R-:W5:Y:S01]  /*04c0*/  MUFU.RCP R5, R5 ;  /* 0x0000000500057308 */ /* 0x000f620000001000 */
[----:B0-----:R-:W-:-:S07]  /*04d0*/  IADD3 R7, PT, PT, R6, 0xffffffe, RZ ;  /* 0x0ffffffe06077810 */ /* 0x001fce0007ffe0ff */
[----:B------:R-:W0:Y:S01]  /*04e0*/  F2I.FTZ.U32.TRUNC.NTZ R7, R7 ;  /* 0x0000000700077305 */ /* 0x000e22000021f000 */
[----:B-1----:R-:W-:-:S07]  /*04f0*/  VIADD R6, R23, 0xffffffe ;  /* 0x0ffffffe17067836 */ /* 0x002fce0000000000 */
[----:B------:R-:W1:Y:S01]  /*0500*/  F2I.FTZ.U32.TRUNC.NTZ R6, R6 ;  /* 0x0000000600067305 */ /* 0x000e62000021f000 */
[----:B-----5:R-:W-:Y:S01]  /*0510*/  VIADD R24, R5, 0xffffffe ;  /* 0x0ffffffe05187836 */ /* 0x020fe20000000000 */
[----:B0-----:R-:W-:-:S06]  /*0520*/  IADD3 R23, PT, PT, RZ, -R7, RZ ;  /* 0x80000007ff177210 */ /* 0x001fcc0007ffe0ff */
[----:B------:R0:W5:Y:S01]  /*0530*/  F2I.FTZ.U32.TRUNC.NTZ R5, R24 ;  /* 0x0000001800057305 */ /* 0x000162000021f000 */
[----:B------:R-:W-:Y:S01]  /*0540*/  IMAD R23, R23, UR7, RZ ;  /* 0x0000000717177c24 */ /* 0x000fe2000f8e02ff */
[----:B-1----:R-:W-:Y:S01]  /*0550*/  R2UR UR5, R6 ;  /* 0x00000000060572ca */ /* 0x002fe200000e0000 */
[----:B------:R-:W-:Y:S01]  /*0560*/  IMAD.MOV.U32 R6, RZ, RZ, RZ ;  /* 0x000000ffff067224 */ /* 0x000fe200078e00ff */
[----:B0-----:R-:W-:-:S03]  /*0570*/  LOP3.LUT R24, RZ, R10, RZ, 0x33, !PT ;  /* 0x0000000aff187212 */ /* 0x001fc600078e33ff */
[----:B------:R-:W-:-:S08]  /*0580*/  IMAD.HI.U32 R23, R7, R23, R6 ;  /* 0x0000001707177227 */ /* 0x000fd000078e0006 */
[----:B------:R-:W-:-:S04]  /*0590*/  UIADD3 UR6, UPT, UPT, URZ, -UR5, URZ ;  /* 0x80000005ff067290 */ /* 0x000fc8000fffe0ff */
[----:B------:R-:W-:-:S04]  /*05a0*/  UIMAD UR6, UR6, UR10, URZ ;  /* 0x0000000a060672a4 */ /* 0x000fc8000f8e02ff */
[----:B------:R-:W-:Y:S01]  /*05b0*/  UIMAD.WIDE.U32 UR4, UR5, UR6, UR4 ;  /* 0x00000006050472a5 */ /* 0x000fe2000f8e0004 */
[----:B--2---:R-:W-:Y:S02]  /*05c0*/  IABS R27, R29 ;  /* 0x0000001d001b7213 */ /* 0x004fe40000000000 */
[----:B---3--:R-:W-:-:S03]  /*05d0*/  IABS R6, R31 ;  /* 0x0000001f00067213 */ /* 0x008fc60000000000 */
[----:B------:R-:W-:-:S04]  /*05e0*/  IMAD.HI.U32 R22, R22, R27, RZ ;  /* 0x0000001b16167227 */ /* 0x000fc800078e00ff */
[----:B------:R-:W-:-:S05]  /*05f0*/  IMAD R4, R22, R21, R27 ;  /* 0x0000001516047224 */ /* 0x000fca00078e021b */
[----:B------:R-:W-:-:S13]  /*0600*/  ISETP.GT.U32.AND P1, PT, R17, R4, PT ;  /* 0x000000041100720c */ /* 0x000fda0003f24070 */
[----:B------:R-:W-:Y:S02]  /*0610*/  @!P1 IMAD.IADD R4, R4, 0x1, -R20 ;  /* 0x0000000104049824 */ /* 0x000fe400078e0a14 */
[----:B------:R-:W-:-:S03]  /*0620*/  @!P1 VIADD R22, R22, 0x1 ;  /* 0x0000000116169836 */ /* 0x000fc60000000000 */
[----:B------:R-:W-:Y:S01]  /*0630*/  ISETP.GE.U32.AND P0, PT, R4, R17, PT ;  /* 0x000000110400720c */ /* 0x000fe20003f06070 */
[----:B-----5:R-:W-:Y:S01]  /*0640*/  IMAD.MOV R17, RZ, RZ, -R5 ;  /* 0x000000ffff117224 */ /* 0x020fe200078e0a05 */
[----:B------:R-:W-:-:S03]  /*0650*/  LOP3.LUT R4, R29, R10, RZ, 0x3c, !PT ;  /* 0x0000000a1d047212 */ /* 0x000fc600078e3cff */
[----:B------:R-:W-:Y:S01]  /*0660*/  IMAD R17, R17, R20, RZ ;  /* 0x0000001411117224 */ /* 0x000fe200078e02ff */
[----:B------:R-:W-:Y:S01]  /*0670*/  ISETP.GE.AND P3, PT, R4, RZ, PT ;  /* 0x000000ff0400720c */ /* 0x000fe20003f66270 */
[----:B------:R-:W-:-:S06]  /*0680*/  IMAD.MOV.U32 R4, RZ, RZ, RZ ;  /* 0x000000ffff047224 */ /* 0x000fcc00078e00ff */
[----:B------:R-:W-:-:S05]  /*0690*/  @P0 IADD3 R22, PT, PT, R22, 0x1, RZ ;  /* 0x0000000116160810 */ /* 0x000fca0007ffe0ff */
[----:B------:R-:W-:Y:S02]  /*06a0*/  IMAD.MOV.U32 R7, RZ, RZ, R22 ;  /* 0x000000ffff077224 */ /* 0x000fe400078e0016 */
[----:B------:R-:W-:Y:S01]  /*06b0*/  IMAD.HI.U32 R22, R5, R17, R4 ;  /* 0x0000001105167227 */ /* 0x000fe200078e0004 */
[----:B------:R-:W-:Y:S02]  /*06c0*/  IABS R5, R16 ;  /* 0x0000001000057213 */ /* 0x000fe40000000000 */
[----:B------:R-:W-:Y:S02]  /*06d0*/  @!P3 IADD3 R7, PT, PT, -R7, RZ, RZ ;  /* 0x000000ff0707b210 */ /* 0x000fe40007ffe1ff */
[----:B------:R-:W-:Y:S01]  /*06e0*/  IABS R4, R13 ;  /* 0x0000000d00047213 */ /* 0x000fe20000000000 */
[----:B------:R-:W-:Y:S01]  /*06f0*/  IMAD.MOV R17, RZ, RZ, -R5 ;  /* 0x000000ffff117224 */ /* 0x000fe200078e0a05 */
[----:B------:R-:W-:Y:S01]  /*0700*/  SEL R28, R24, R7, !P2 ;  /* 0x00000007181c7207 */ /* 0x000fe20005000000 */
[----:B------:R-:W-:Y:S01]  /*0710*/  IMAD.MOV.U32 R5, RZ, RZ, R6 ;  /* 0x000000ffff057224 */ /* 0x000fe200078e0006 */
[----:B------:R-:W-:-:S02]  /*0720*/  IADD3 R25, PT, PT, RZ, -R4, RZ ;  /* 0x80000004ff197210 */ /* 0x000fc40007ffe0ff */
[----:B------:R-:W-:Y:S01]  /*0730*/  IABS R26, R28 ;  /* 0x0000001c001a7213 */ /* 0x000fe20000000000 */
[----:B------:R-:W-:-:S04]  /*0740*/  IMAD.HI.U32 R6, R22, R5, RZ ;  /* 0x0000000516067227 */ /* 0x000fc800078e00ff */
[----:B------:R-:W-:-:S04]  /*0750*/  IMAD.HI.U32 R4, R23, R26, RZ ;  /* 0x0000001a17047227 */ /* 0x000fc800078e00ff */
[----:B------:R-:W-:Y:S02]  /*0760*/  IMAD R7, R4, R25, R26 ;  /* 0x0000001904077224 */ /* 0x000fe400078e021a */
[----:B------:R-:W-:Y:S01]  /*0770*/  IMAD.MOV.U32 R26, RZ, RZ, R17 ;  /* 0x000000ffff1a7224 */ /* 0x000fe200078e0011 */
[----:B------:R-:W-:Y:S01]  /*0780*/  MOV R17, R20 ;  /* 0x0000001400117202 */ /* 0x000fe20000000f00 */
[----:B------:R-:W-:Y:S01]  /*0790*/  IMAD R32, R6, R21, R5 ;  /* 0x0000001506207224 */ /* 0x000fe200078e0205 */
[----:B------:R-:W-:Y:S01]  /*07a0*/  ISETP.LT.U32.AND P0, PT, R7, UR7, PT ;  /* 0x0000000707007c0c */ /* 0x000fe2000bf01070 */
[----:B------:R-:W-:-:S03]  /*07b0*/  IMAD.HI.U32 R4, R27, UR5, RZ ;  /* 0x000000051b047c27 */ /* 0x000fc6000f8e00ff */
[----:B------:R-:W-:Y:S01]  /*07c0*/  ISETP.GT.U32.AND P5, PT, R17, R32, PT ;  /* 0x000000201100720c */ /* 0x000fe20003fa4070 */
[----:B------:R-:W-:Y:S02]  /*07d0*/  IMAD R30, R4, R26, R27 ;  /* 0x0000001a041e7224 */ /* 0x000fe400078e021b */
[----:B------:R0:W2:Y:S03]  /*07e0*/  LDG.E R27, desc[UR8][R2.64+0xc] ;  /* 0x00000c08021b7981 */ /* 0x0000a6000c1e1900 */
[----:B------:R-:W-:-:S07]  /*07f0*/  ISETP.LT.U32.AND P1, PT, R30, UR10, PT ;  /* 0x0000000a1e007c0c */ /* 0x000fce000bf21070 */
[----:B------:R-:W-:Y:S02]  /*0800*/  @!P5 IMAD.IADD R32, R32, 0x1, -R20 ;  /* 0x000000012020d824 */ /* 0x000fe400078e0a14 */
[----:B------:R-:W-:-:S03]  /*0810*/  @!P0 VIADD R7, R7, -UR7 ;  /* 0x8000000707078c36 */ /* 0x000fc60008000000 */
[----:B------:R-:W-:Y:S02]  /*0820*/  ISETP.GE.U32.AND P6, PT, R32, R17, PT ;  /* 0x000000112000720c */ /* 0x000fe40003fc6070 */
[----:B------:R-:W-:Y:S02]  /*0830*/  @!P1 IADD3 R30, PT, PT, R30, -UR10, RZ ;  /* 0x8000000a1e1e9c10 */ /* 0x000fe4000fffe0ff */
[----:B------:R-:W-:Y:S02]  /*0840*/  ISETP.LT.U32.AND P0, PT, R7, UR7, PT ;  /* 0x0000000707007c0c */ /* 0x000fe4000bf01070 */
[----:B------:R-:W-:Y:S01]  /*0850*/  ISETP.GE.U32.AND P3, PT, R30, UR10, PT ;  /* 0x0000000a1e007c0c */ /* 0x000fe2000bf66070 */
[----:B------:R-:W-:Y:S01]  /*0860*/  @!P5 VIADD R6, R6, 0x1 ;  /* 0x000000010606d836 */ /* 0x000fe20000000000 */
[----:B------:R-:W-:Y:S02]  /*0870*/  LOP3.LUT R32, R31, R10, RZ, 0x3c, !PT ;  /* 0x0000000a1f207212 */ /* 0x000fe400078e3cff */
[----:B------:R-:W-:-:S02]  /*0880*/  LOP3.LUT R30, R29, R16, RZ, 0x3c, !PT ;  /* 0x000000101d1e7212 */ /* 0x000fc400078e3cff */
[----:B------:R-:W-:Y:S02]  /*0890*/  ISETP.GE.AND P5, PT, R28, RZ, PT ;  /* 0x000000ff1c00720c */ /* 0x000fe40003fa6270 */
[----:B------:R-:W-:Y:S02]  /*08a0*/  ISETP.GE.AND P4, PT, R32, RZ, PT ;  /* 0x000000ff2000720c */ /* 0x000fe40003f86270 */
[----:B------:R-:W-:Y:S01]  /*08b0*/  @P6 IADD3 R6, PT, PT, R6, 0x1, RZ ;  /* 0x0000000106066810 */ /* 0x000fe20007ffe0ff */
[----:B------:R-:W-:Y:S01]  /*08c0*/  @!P1 VIADD R4, R4, 0x1 ;  /* 0x0000000104049836 */ /* 0x000fe20000000000 */
[----:B------:R-:W-:Y:S01]  /*08d0*/  ISETP.GE.AND P6, PT, R30, RZ, PT ;  /* 0x000000ff1e00720c */ /* 0x000fe20003fc6270 */
[----:B------:R-:W-:Y:S02]  /*08e0*/  IMAD.MOV R32, RZ, RZ, -R28 ;  /* 0x000000ffff207224 */ /* 0x000fe400078e0a1c */
[----:B------:R-:W-:Y:S02]  /*08f0*/  @!P0 VIADD R7, R7, -UR7 ;  /* 0x8000000707078c36 */ /* 0x000fe40008000000 */
[----:B------:R-:W-:Y:S01]  /*0900*/  @P3 VIADD R4, R4, 0x1 ;  /* 0x0000000104043836 */ /* 0x000fe20000000000 */
[----:B------:R-:W-:Y:S01]  /*0910*/  ISETP.NE.AND P1, PT, R13, RZ, PT ;  /* 0x000000ff0d00720c */ /* 0x000fe20003f25270 */
[----:B0-----:R-:W-:Y:S01]  /*0920*/  IMAD R3, R10, R32, R29 ;  /* 0x000000200a037224 */ /* 0x001fe200078e021d */
[----:B------:R-:W-:Y:S01]  /*0930*/  LOP3.LUT R29, RZ, R13, RZ, 0x33, !PT ;  /* 0x0000000dff1d7212 */ /* 0x000fe200078e33ff */
[----:B------:R-:W-:Y:S01]  /*0940*/  IMAD.MOV.U32 R33, RZ, RZ, R4 ;  /* 0x000000ffff217224 */ /* 0x000fe200078e0004 */
[----:B------:R-:W-:-:S02]  /*0950*/  @!P5 IADD3 R7, PT, PT, -R7, RZ, RZ ;  /* 0x000000ff0707d210 */ /* 0x000fc40007ffe1ff */
[----:B------:R-:W-:Y:S01]  /*0960*/  @!P4 IADD3 R6, PT, PT, -R6, RZ, RZ ;  /* 0x000000ff0606c210 */ /* 0x000fe20007ffe1ff */
[----:B------:R-:W-:Y:S01]  /*0970*/  @!P6 IMAD.MOV R33, RZ, RZ, -R33 ;  /* 0x000000ffff21e224 */ /* 0x000fe200078e0a21 */
[----:B------:R-:W-:Y:S01]  /*0980*/  ISETP.NE.AND P0, PT, R16, RZ, PT ;  /* 0x000000ff1000720c */ /* 0x000fe20003f05270 */
[----:B------:R-:W-:Y:S01]  /*0990*/  IMAD.HI.U32 R2, R5, UR5, RZ ;  /* 0x0000000505027c27 */ /* 0x000fe2000f8e00ff */
[----:B------:R-:W-:Y:S02]  /*09a0*/  SEL R7, R29, R7, !P1 ;  /* 0x000000071d077207 */ /* 0x000fe40004800000 */
[----:B------:R-:W-:Y:S02]  /*09b0*/  LOP3.LUT R28, RZ, R16, RZ, 0x33, !PT ;  /* 0x00000010ff1c7212 */ /* 0x000fe400078e33ff */
[----:B------:R-:W-:Y:S01]  /*09c0*/  SEL R6, R24, R6, !P2 ;  /* 0x0000000618067207 */ /* 0x000fe20005000000 */
[----:B------:R-:W-:Y:S01]  /*09d0*/  IMAD R4, R2, R26, R5 ;  /* 0x0000001a02047224 */ /* 0x000fe200078e0205 */
[----:B------:R-:W-:Y:S01]  /*09e0*/  SEL R30, R28, R33, !P0 ;  /* 0x000000211c1e7207 */ /* 0x000fe20004000000 */
[----:B------:R-:W-:Y:S01]  /*09f0*/  IMAD R5, R7, UR12, R12 ;  /* 0x0000000c07057c24 */ /* 0x000fe2000f8e020c */
[----:B------:R-:W-:-:S02]  /*0a00*/  IABS R32, R6 ;  /* 0x0000000600207213 */ /* 0x000fc40000000000 */
[----:B------:R-:W-:Y:S01]  /*0a10*/  ISETP.LT.U32.AND P4, PT, R4, UR10, PT ;  /* 0x0000000a04007c0c */ /* 0x000fe2000bf81070 */
[----:B------:R-:W-:Y:S02]  /*0a20*/  IMAD R5, R13, R30, R5 ;  /* 0x0000001e0d057224 */ /* 0x000fe400078e0205 */
[----:B------:R-:W-:-:S04]  /*0a30*/  IMAD.HI.U32 R30, R23, R32, RZ ;  /* 0x00000020171e7227 */ /* 0x000fc800078e00ff */
[----:B------:R-:W-:-:S05]  /*0a40*/  IMAD R30, R30, R25, R32 ;  /* 0x000000191e1e7224 */ /* 0x000fca00078e0220 */
[----:B------:R-:W-:Y:S01]  /*0a50*/  ISETP.LT.U32.AND P3, PT, R30, UR7, PT ;  /* 0x000000071e007c0c */ /* 0x000fe2000bf61070 */
[----:B------:R-:W-:Y:S01]  /*0a60*/  @!P4 VIADD R4, R4, -UR10 ;  /* 0x8000000a0404cc36 */ /* 0x000fe20008000000 */
[----:B----4-:R-:W-:-:S04]  /*0a70*/  IABS R33, R35 ;  /* 0x0000002300217213 */ /* 0x010fc80000000000 */
[----:B------:R-:W-:Y:S01]  /*0a80*/  ISETP.GE.U32.AND P6, PT, R4, UR10, PT ;  /* 0x0000000a04007c0c */ /* 0x000fe2000bfc6070 */
[----:B------:R-:W-:Y:S01]  /*0a90*/  IMAD.HI.U32 R4, R22, R33, RZ ;  /* 0x0000002116047227 */ /* 0x000fe200078e00ff */
[----:B------:R-:W-:-:S03]  /*0aa0*/  @!P4 IADD3 R2, PT, PT, R2, 0x1, RZ ;  /* 0x000000010202c810 */ /* 0x000fc60007ffe0ff */
[----:B------:R-:W-:Y:S02]  /*0ab0*/  IMAD R32, R4, R21, R33 ;  /* 0x0000001504207224 */ /* 0x000fe400078e0221 */
[----:B------:R-:W-:-:S03]  /*0ac0*/  @!P3 VIADD R30, R30, -UR7 ;  /* 0x800000071e1ebc36 */ /* 0x000fc60008000000 */
[----:B------:R-:W-:Y:S02]  /*0ad0*/  ISETP.GT.U32.AND P3, PT, R17, R32, PT ;  /* 0x000000201100720c */ /* 0x000fe40003f64070 */
[----:B------:R-:W-:Y:S01]  /*0ae0*/  ISETP.LT.U32.AND P4, PT, R30, UR7, PT ;  /* 0x000000071e007c0c */ /* 0x000fe2000bf81070 */
[----:B------:R-:W-:Y:S01]  /*0af0*/  @P6 VIADD R2, R2, 0x1 ;  /* 0x0000000102026836 */ /* 0x000fe20000000000 */
[----:B------:R-:W-:Y:S02]  /*0b00*/  LOP3.LUT R7, R31, R16, RZ, 0x3c, !PT ;  /* 0x000000101f077212 */ /* 0x000fe400078e3cff */
[C---:B------:R-:W-:Y:S02]  /*0b10*/  ISETP.GE.AND P6, PT, R6.reuse, RZ, PT ;  /* 0x000000ff0600720c */ /* 0x040fe40003fc6270 */
[----:B------:R-:W-:Y:S02]  /*0b20*/  ISETP.GE.AND P5, PT, R7, RZ, PT ;  /* 0x000000ff0700720c */ /* 0x000fe40003fa6270 */
[----:B------:R-:W-:-:S03]  /*0b30*/  IADD3 R7, PT, PT, -R6, RZ, RZ ;  /* 0x000000ff06077210 */ /* 0x000fc60007ffe1ff */
[----:B------:R-:W-:Y:S02]  /*0b40*/  @!P3 IMAD.IADD R32, R32, 0x1, -R20 ;  /* 0x000000012020b824 */ /* 0x000fe400078e0a14 */
[----:B------:R-:W-:Y:S02]  /*0b50*/  @!P4 VIADD R30, R30, -UR7 ;  /* 0x800000071e1ecc36 */ /* 0x000fe40008000000 */
[----:B------:R-:W-:Y:S02]  /*0b60*/  IMAD R7, R10, R7, R31 ;  /* 0x000000070a077224 */ /* 0x000fe400078e021f */
[----:B------:R-:W-:Y:S01]  /*0b70*/  IMAD.HI.U32 R31, R33, UR5, RZ ;  /* 0x00000005211f7c27 */ /* 0x000fe2000f8e00ff */
[----:B------:R-:W-:Y:S02]  /*0b80*/  @!P6 IADD3 R30, PT, PT, -R30, RZ, RZ ;  /* 0x000000ff1e1ee210 */ /* 0x000fe40007ffe1ff */
[----:B------:R-:W-:Y:S01]  /*0b90*/  ISETP.GE.U32.AND P4, PT, R32, R17, PT ;  /* 0x000000112000720c */ /* 0x000fe20003f86070 */
[----:B------:R-:W-:Y:S01]  /*0ba0*/  IMAD R6, R31, R26, R33 ;  /* 0x0000001a1f067224 */ /* 0x000fe200078e0221 */
[----:B------:R-:W-:Y:S01]  /*0bb0*/  SEL R33, R29, R30, !P1 ;  /* 0x0000001e1d217207 */ /* 0x000fe20004800000 */
[----:B------:R-:W-:Y:S01]  /*0bc0*/  @!P5 IMAD.MOV R2, RZ, RZ, -R2 ;  /* 0x000000ffff02d224 */ /* 0x000fe200078e0a02 */
[----:B------:R-:W-:Y:S01]  /*0bd0*/  LOP3.LUT R30, R35, R10, RZ, 0x3c, !PT ;  /* 0x0000000a231e7212 */ /* 0x000fe200078e3cff */
[----:B------:R-:W-:Y:S01]  /*0be0*/  @!P3 VIADD R4, R4, 0x1 ;  /* 0x000000010404b836 */ /* 0x000fe20000000000 */
[----:B------:R-:W-:-:S02]  /*0bf0*/  ISETP.LT.U32.AND P5, PT, R6, UR10, PT ;  /* 0x0000000a06007c0c */ /* 0x000fc4000bfa1070 */
[----:B------:R-:W-:Y:S01]  /*0c00*/  ISETP.GE.AND P6, PT, R30, RZ, PT ;  /* 0x000000ff1e00720c */ /* 0x000fe20003fc6270 */
[----:B------:R-:W-:Y:S01]  /*0c10*/  IMAD R30, R33, UR12, R12 ;  /* 0x0000000c211e7c24 */ /* 0x000fe2000f8e020c */
[----:B------:R-:W-:Y:S01]  /*0c20*/  SEL R2, R28, R2, !P0 ;  /* 0x000000021c027207 */ /* 0x000fe20004000000 */
[--C-:B------:R-:W-:Y:S02]  /*0c30*/  IMAD R3, R3, UR13, R14.reuse ;  /* 0x0000000d03037c24 */ /* 0x100fe4000f8e020e */
[----:B------:R-:W-:Y:S01]  /*0c40*/  @P4 IADD3 R4, PT, PT, R4, 0x1, RZ ;  /* 0x0000000104044810 */ /* 0x000fe20007ffe0ff */
[----:B------:R-:W-:Y:S02]  /*0c50*/  IMAD R33, R7, UR13, R14 ;  /* 0x0000000d07217c24 */ /* 0x000fe4000f8e020e */
[----:B------:R-:W-:Y:S02]  /*0c60*/  IMAD R2, R13, R2, R30 ;  /* 0x000000020d027224 */ /* 0x000fe400078e021e */
[----:B------:R-:W-:-:S02]  /*0c70*/  IMAD R7, R10, R5, R3 ;  /* 0x000000050a077224 */ /* 0x000fc400078e0203 */
[----:B------:R-:W-:Y:S02]  /*0c80*/  IMAD.MOV.U32 R37, RZ, RZ, R4 ;  /* 0x000000ffff257224 */ /* 0x000fe400078e0004 */
[----:B------:R-:W-:Y:S01]  /*0c90*/  IMAD R33, R10, R2, R33 ;  /* 0x000000020a217224 */ /* 0x000fe200078e0221 */
[----:B------:R-:W0:Y:S01]  /*0ca0*/  LDC.64 R4, c[0x0][0x390] ;  /* 0x0000e400ff047b82 */ /* 0x000e220000000a00 */
[----:B------:R-:W-:Y:S01]  /*0cb0*/  @!P5 VIADD R6, R6, -UR10 ;  /* 0x8000000a0606dc36 */ /* 0x000fe20008000000 */
[----:B------:R-:W-:-:S06]  /*0cc0*/  @!P6 IADD3 R37, PT, PT, -R37, RZ, RZ ;  /* 0x000000ff2525e210 */ /* 0x000fcc0007ffe1ff */
[----:B------:R-:W1:Y:S01]  /*0cd0*/  LDC.64 R2, c[0x0][0x398] ;  /* 0x0000e600ff027b82 */ /* 0x000e620000000a00 */
[----:B------:R-:W-:Y:S02]  /*0ce0*/  ISETP.GE.U32.AND P3, PT, R6, UR10, PT ;  /* 0x0000000a06007c0c */ /* 0x000fe4000bf66070 */
[----:B------:R-:W-:Y:S02]  /*0cf0*/  LOP3.LUT R6, R35, R16, RZ, 0x3c, !PT ;  /* 0x0000001023067212 */ /* 0x000fe400078e3cff */
[----:B------:R-:W-:Y:S02]  /*0d00*/  SEL R37, R24, R37, !P2 ;  /* 0x0000002518257207 */ /* 0x000fe40005000000 */
[----:B------:R-:W-:Y:S02]  /*0d10*/  ISETP.GE.AND P4, PT, R6, RZ, PT ;  /* 0x000000ff0600720c */ /* 0x000fe40003f86270 */
[----:B------:R-:W-:-:S05]  /*0d20*/  IABS R6, R37 ;  /* 0x0000002500067213 */ /* 0x000fca0000000000 */
[----:B------:R-:W-:-:S04]  /*0d30*/  IMAD.HI.U32 R30, R23, R6, RZ ;  /* 0x00000006171e7227 */ /* 0x000fc800078e00ff */
[----:B------:R-:W-:Y:S02]  /*0d40*/  IMAD R30, R30, R25, R6 ;  /* 0x000000191e1e7224 */ /* 0x000fe400078e0206 */
[----:B0-----:R-:W-:-:S04]  /*0d50*/  IMAD.WIDE R4, R11, 0x4, R4 ;  /* 0x000000040b047825 */ /* 0x001fc800078e0204 */
[----:B-1----:R-:W-:Y:S01]  /*0d60*/  IMAD.WIDE R6, R7, 0x4, R2 ;  /* 0x0000000407067825 */ /* 0x002fe200078e0202 */
[----:B------:R-:W3:Y:S04]  /*0d70*/  LDG.E R34, desc[UR8][R4.64] ;  /* 0x0000000804227981 */ /* 0x000ee8000c1e1900 */
[----:B------:R0:W3:Y:S01]  /*0d80*/  LDG.E R32, desc[UR8][R6.64] ;  /* 0x0000000806207981 */ /* 0x0000e2000c1e1900 */
[----:B------:R-:W-:Y:S01]  /*0d90*/  @!P5 VIADD R31, R31, 0x1 ;  /* 0x000000011f1fd836 */ /* 0x000fe20000000000 */
[----:B------:R-:W-:Y:S02]  /*0da0*/  ISETP.LT.U32.AND P5, PT, R30, UR7, PT ;  /* 0x000000071e007c0c */ /* 0x000fe4000bfa1070 */
[----:B------:R-:W-:-:S11]  /*0db0*/  ISETP.GE.AND P6, PT, R37, RZ, PT ;  /* 0x000000ff2500720c */ /* 0x000fd60003fc6270 */
[----:B------:R-:W-:-:S04]  /*0dc0*/  @!P5 IADD3 R30, PT, PT, R30, -UR7, RZ ;  /* 0x800000071e1edc10 */ /* 0x000fc8000fffe0ff */
[----:B------:R-:W-:Y:S01]  /*0dd0*/  ISETP.LT.U32.AND P5, PT, R30, UR7, PT ;  /* 0x000000071e007c0c */ /* 0x000fe2000bfa1070 */
[----:B------:R-:W-:Y:S02]  /*0de0*/  IMAD.MOV R37, RZ, RZ, -R37 ;  /* 0x000000ffff257224 */ /* 0x000fe400078e0a25 */
[----:B------:R-:W-:Y:S02]  /*0df0*/  @P3 VIADD R31, R31, 0x1 ;  /* 0x000000011f1f3836 */ /* 0x000fe40000000000 */
[----:B------:R-:W-:-:S08]  /*0e00*/  IMAD R35, R10, R37, R35 ;  /* 0x000000250a237224 */ /* 0x000fd000078e0223 */
[----:B------:R-:W-:Y:S02]  /*0e10*/  @!P5 VIADD R30, R30, -UR7 ;  /* 0x800000071e1edc36 */ /* 0x000fe40008000000 */
[----:B------:R-:W-:-:S03]  /*0e20*/  @!P4 IMAD.MOV R31, RZ, RZ, -R31 ;  /* 0x000000ffff1fc224 */ /* 0x000fc600078e0a1f */
[----:B------:R-:W-:-:S04]  /*0e30*/  @!P6 IADD3 R30, PT, PT, -R30, RZ, RZ ;  /* 0x000000ff1e1ee210 */ /* 0x000fc80007ffe1ff */
[----:B------:R-:W-:Y:S02]  /*0e40*/  SEL R37, R29, R30, !P1 ;  /* 0x0000001e1d257207 */ /* 0x000fe40004800000 */
[----:B0-----:R-:W-:-:S03]  /*0e50*/  SEL R6, R28, R31, !P0 ;  /* 0x0000001f1c067207 */ /* 0x001fc60004000000 */
[----:B------:R-:W-:-:S04]  /*0e60*/  IMAD R31, R37, UR12, R12 ;  /* 0x0000000c251f7c24 */ /* 0x000fc8000f8e020c */
[----:B------:R-:W-:Y:S01]  /*0e70*/  IMAD R31, R13, R6, R31 ;  /* 0x000000060d1f7224 */ /* 0x000fe200078e021f */
[----:B--2---:R-:W-:-:S05]  /*0e80*/  IABS R7, R27 ;  /* 0x0000001b00077213 */ /* 0x004fca0000000000 */
[----:B------:R-:W-:-:S04]  /*0e90*/  IMAD.HI.U32 R6, R22, R7, RZ ;  /* 0x0000000716067227 */ /* 0x000fc800078e00ff */
[----:B------:R-:W-:-:S05]  /*0ea0*/  IMAD R30, R6, R21, R7 ;  /* 0x00000015061e7224 */ /* 0x000fca00078e0207 */
[----:B------:R-:W-:-:S13]  /*0eb0*/  ISETP.GT.U32.AND P4, PT, R17, R30, PT ;  /* 0x0000001e1100720c */ /* 0x000fda0003f84070 */
[----:B------:R-:W-:Y:S01]  /*0ec0*/  @!P4 IMAD.IADD R30, R30, 0x1, -R20 ;  /* 0x000000011e1ec824 */ /* 0x000fe200078e0a14 */
[----:B------:R-:W-:-:S04]  /*0ed0*/  LOP3.LUT R20, R27, R10, RZ, 0x3c, !PT ;  /* 0x0000000a1b147212 */ /* 0x000fc800078e3cff */
[----:B------:R-:W-:Y:S02]  /*0ee0*/  ISETP.GE.U32.AND P3, PT, R30, R17, PT ;  /* 0x000000111e00720c */ /* 0x000fe40003f66070 */
[----:B------:R-:W-:Y:S02]  /*0ef0*/  ISETP.GE.AND P5, PT, R20, RZ, PT ;  /* 0x000000ff1400720c */ /* 0x000fe40003fa6270 */
[----:B------:R-:W-:-:S09]  /*0f00*/  @!P4 IADD3 R6, PT, PT, R6, 0x1, RZ ;  /* 0x000000010606c810 */ /* 0x000fd20007ffe0ff */
[----:B------:R-:W-:-:S04]  /*0f10*/  @P3 VIADD R6, R6, 0x1 ;  /* 0x0000000106063836 */ /* 0x000fc80000000000 */
[----:B------:R-:W-:-:S05]  /*0f20*/  @!P5 IMAD.MOV R6, RZ, RZ, -R6 ;  /* 0x000000ffff06d224 */ /* 0x000fca00078e0a06 */
[----:B------:R-:W-:-:S04]  /*0f30*/  SEL R24, R24, R6, !P2 ;  /* 0x0000000618187207 */ /* 0x000fc80005000000 */
[----:B------:R-:W-:-:S05]  /*0f40*/  IABS R20, R24 ;  /* 0x0000001800147213 */ /* 0x000fca0000000000 */
[----:B------:R-:W-:-:S04]  /*0f50*/  IMAD.HI.U32 R6, R23, R20, RZ ;  /* 0x0000001417067227 */ /* 0x000fc800078e00ff */
[----:B------:R-:W-:Y:S02]  /*0f60*/  IMAD R6, R6, R25, R20 ;  /* 0x0000001906067224 */ /* 0x000fe400078e0214 */
[----:B------:R-:W-:-:S04]  /*0f70*/  IMAD.HI.U32 R20, R7, UR5, RZ ;  /* 0x0000000507147c27 */ /* 0x000fc8000f8e00ff */
[----:B------:R-:W-:Y:S01]  /*0f80*/  IMAD R7, R20, R26, R7 ;  /* 0x0000001a14077224 */ /* 0x000fe200078e0207 */
[----:B------:R-:W-:-:S04]  /*0f90*/  ISETP.LT.U32.AND P3, PT, R6, UR7, PT ;  /* 0x0000000706007c0c */ /* 0x000fc8000bf61070 */
[----:B------:R-:W-:-:S09]  /*0fa0*/  ISETP.LT.U32.AND P2, PT, R7, UR10, PT ;  /* 0x0000000a07007c0c */ /* 0x000fd2000bf41070 */
[----:B------:R-:W-:-:S04]  /*0fb0*/  @!P3 IADD3 R6, PT, PT, R6, -UR7, RZ ;  /* 0x800000070606bc10 */ /* 0x000fc8000fffe0ff */
[----:B------:R-:W-:Y:S01]  /*0fc0*/  @!P2 VIADD R7, R7, -UR10 ;  /* 0x8000000a0707ac36 */ /* 0x000fe20008000000 */
[----:B------:R-:W-:Y:S02]  /*0fd0*/  ISETP.LT.U32.AND P4, PT, R6, UR7, PT ;  /* 0x0000000706007c0c */ /* 0x000fe4000bf81070 */
[----:B------:R-:W-:Y:S02]  /*0fe0*/  ISETP.GE.AND P5, PT, R24, RZ, PT ;  /* 0x000000ff1800720c */ /* 0x000fe40003fa6270 */
[----:B------:R-:W-:Y:S02]  /*0ff0*/  ISETP.GE.U32.AND P3, PT, R7, UR10, PT ;  /* 0x0000000a07007c0c */ /* 0x000fe4000bf66070 */
[----:B------:R-:W-:-:S04]  /*1000*/  LOP3.LUT R7, R27, R16, RZ, 0x3c, !PT ;  /* 0x000000101b077212 */ /* 0x000fc800078e3cff */
[----:B------:R-:W-:Y:S02]  /*1010*/  ISETP.GE.AND P6, PT, R7, RZ, PT ;  /* 0x000000ff0700720c */ /* 0x000fe40003fc6270 */
[----:B------:R-:W-:Y:S01]  /*1020*/  @!P2 IADD3 R20, PT, PT, R20, 0x1, RZ ;  /* 0x000000011414a810 */ /* 0x000fe20007ffe0ff */
[----:B------:R-:W-:-:S04]  /*1030*/  @!P4 VIADD R6, R6, -UR7 ;  /* 0x800000070606cc36 */ /* 0x000fc80008000000 */
[----:B------:R-:W-:Y:S02]  /*1040*/  @P3 VIADD R20, R20, 0x1 ;  /* 0x0000000114143836 */ /* 0x000fe40000000000 */
[----:B------:R-:W-:Y:S02]  /*1050*/  @!P5 IMAD.MOV R6, RZ, RZ, -R6 ;  /* 0x000000ffff06d224 */ /* 0x000fe400078e0a06 */
[----:B------:R-:W-:Y:S02]  /*1060*/  IMAD.MOV R24, RZ, RZ, -R24 ;  /* 0x000000ffff187224 */ /* 0x000fe400078e0a18 */
[----:B------:R-:W-:Y:S02]  /*1070*/  @!P6 IADD3 R20, PT, PT, -R20, RZ, RZ ;  /* 0x000000ff1414e210 */ /* 0x000fe40007ffe1ff */
[----:B------:R-:W-:Y:S02]  /*1080*/  SEL R23, R29, R6, !P1 ;  /* 0x000000061d177207 */ /* 0x000fe40004800000 */
[----:B------:R-:W-:Y:S01]  /*1090*/  SEL R28, R28, R20, !P0 ;  /* 0x000000141c1c7207 */ /* 0x000fe20004000000 */
[----:B------:R-:W-:-:S02]  /*10a0*/  IMAD R35, R35, UR13, R14 ;  /* 0x0000000d23237c24 */ /* 0x000fc4000f8e020e */
[----:B------:R-:W-:Y:S02]  /*10b0*/  IMAD R23, R23, UR12, R12 ;  /* 0x0000000c17177c24 */ /* 0x000fe4000f8e020c */
[C---:B------:R-:W-:Y:S02]  /*10c0*/  IMAD R27, R10.reuse, R24, R27 ;  /* 0x000000180a1b7224 */ /* 0x040fe400078e021b */
[----:B------:R-:W-:Y:S01]  /*10d0*/  IMAD R28, R13, R28, R23 ;  /* 0x0000001c0d1c7224 */ /* 0x000fe200078e0217 */
[----:B------:R-:W2:Y:S01]  /*10e0*/  LDG.E R24, desc[UR8][R4.64+0xc] ;  /* 0x00000c0804187981 */ /* 0x000ea2000c1e1900 */
[----:B------:R-:W-:Y:S02]  /*10f0*/  IMAD R21, R10, R31, R35 ;  /* 0x0000001f0a157224 */ /* 0x000fe400078e0223 */
[----:B------:R-:W-:-:S04]  /*1100*/  IMAD.WIDE R6, R33, 0x4, R2 ;  /* 0x0000000421067825 */ /* 0x000fc800078e0202 */
[----:B------:R-:W-:Y:S02]  /*1110*/  IMAD R23, R27, UR13, R14 ;  /* 0x0000000d1b177c24 */ /* 0x000fe4000f8e020e */
[----:B------:R-:W-:Y:S01]  /*1120*/  IMAD.WIDE R20, R21, 0x4, R2 ;  /* 0x0000000415147825 */ /* 0x000fe200078e0202 */
[----:B------:R-:W4:Y:S03]  /*1130*/  LDG.E R6, desc[UR8][R6.64] ;  /* 0x0000000806067981 */ /* 0x000f26000c1e1900 */
[----:B------:R-:W-:Y:S02]  /*1140*/  IMAD R25, R10, R28, R23 ;  /* 0x0000001c0a197224 */ /* 0x000fe400078e0217 */
[----:B------:R-:W4:Y:S02]  /*1150*/  LDG.E R23, desc[UR8][R4.64+0x4] ;  /* 0x0000040804177981 */ /* 0x000f24000c1e1900 */
[----:B------:R-:W-:-:S02]  /*1160*/  IMAD.WIDE R2, R25, 0x4, R2 ;  /* 0x0000000419027825 */ /* 0x000fc400078e0202 */
[----:B------:R-:W5:Y:S04]  /*1170*/  LDG.E R20, desc[UR8][R20.64] ;  /* 0x0000000814147981 */ /* 0x000f68000c1e1900 */
[----:B------:R-:W2:Y:S01]  /*1180*/  LDG.E R3, desc[UR8][R2.64] ;  /* 0x0000000802037981 */ /* 0x000ea2000c1e1900 */
[----:B---3--:R-:W-:-:S03]  /*1190*/  FFMA R32, R34, R32, R19 ;  /* 0x0000002022207223 */ /* 0x008fc60000000013 */
[----:B------:R-:W5:Y:S01]  /*11a0*/  LDG.E R19, desc[UR8][R4.64+0x8] ;  /* 0x0000080804137981 */ /* 0x000f62000c1e1900 */
[----:B------:R-:W-:-:S05]  /*11b0*/  VIADD R18, R18, 0x4 ;  /* 0x0000000412127836 */ /* 0x000fca0000000000 */
[----:B------:R-:W-:Y:S02]  /*11c0*/  ISETP.NE.AND P0, PT, R18, RZ, PT ;  /* 0x000000ff1200720c */ /* 0x000fe40003f05270 */
[----:B------:R-:W-:Y:S01]  /*11d0*/  IADD3 R11, PT, PT, R11, 0x4, RZ ;  /* 0x000000040b0b7810 */ /* 0x000fe20007ffe0ff */
[----:B----4-:R-:W-:-:S04]  /*11e0*/  FFMA R6, R23, R6, R32 ;  /* 0x0000000617067223 */ /* 0x010fc80000000020 */
[----:B-----5:R-:W-:-:S04]  /*11f0*/  FFMA R19, R19, R20, R6 ;  /* 0x0000001413137223 */ /* 0x020fc80000000006 */
[----:B--2---:R-:W-:Y:S02]  /*1200*/  FFMA R19, R24, R3, R19 ;  /* 0x0000000318137223 */ /* 0x004fe40000000013 */
[----:B------:R-:W-:Y:S05]  /*1210*/  @P0 BRA `(.L_x_233) ;  /* 0xfffffff000580947 */ /* 0x000fea000383ffff */
.L_x_232:
[----:B------:R-:W-:Y:S05]  /*1220*/  BSYNC.RECONVERGENT B1 ;  /* 0x0000000000017941 */ /* 0x000fea0003800200 */
.L_x_231:
        /* <DEDUP_REMOVED lines=8> */
[----:B------:R-:W-:Y:S01]  /*12b0*/  IABS R4, R10 ;  /* 0x0000000a00047213 */ /* 0x000fe20000000000 */
[----:B------:R-:W1:Y:S01]  /*12c0*/  LDCU.64 UR4, c[0x0][0x3b8] ;  /* 0x00007700ff0477ac */ /* 0x000e620008000a00 */
[----:B0-----:R-:W-:-:S05]  /*12d0*/  IMAD.WIDE R20, R11, 0x4, R20 ;  /* 0x000000040b147825 */ /* 0x001fca00078e0214 */
[----:B------:R-:W2:Y:S04]  /*12e0*/  LDG.E R15, desc[UR8][R20.64+0x4] ;  /* 0x00000408140f7981 */ /* 0x000ea8000c1e1900 */
[----:B------:R0:W3:Y:S01]  /*12f0*/  LDG.E R7, desc[UR8][R20.64] ;  /* 0x0000000814077981 */ /* 0x0000e2000c1e1900 */
[----:B------:R-:W4:Y:S08]  /*1300*/  I2F.RP R5, R4 ;  /* 0x0000000400057306 */ /* 0x000f300000209400 */
[----:B----4-:R-:W4:Y:S02]  /*1310*/  MUFU.RCP R5, R5 ;  /* 0x0000000500057308 */ /* 0x010f240000001000 */
[----:B----4-:R-:W-:-:S06]  /*1320*/  VIADD R2, R5, 0xffffffe ;  /* 0x0ffffffe05027836 */ /* 0x010fcc0000000000 */
[----:B------:R4:W0:Y:S01]  /*1330*/  F2I.FTZ.U32.TRUNC.NTZ R3, R2 ;  /* 0x0000000200037305 */ /* 0x000822000021f000 */
[----:B------:R-:W-:Y:S02]  /*1340*/  IABS R17, R13 ;  /* 0x0000000d00117213 */ /* 0x000fe40000000000 */
[----:B------:R-:W-:Y:S02]  /*1350*/  IABS R18, R10 ;  /* 0x0000000a00127213 */ /* 0x000fe40000000000 */
[----:B----4-:R-:W-:-:S03]  /*1360*/  MOV R2, RZ ;  /* 0x000000ff00027202 */ /* 0x010fc60000000f00 */
[----:B------:R-:W4:Y:S01]  /*1370*/  I2F.RP R24, R17 ;  /* 0x0000001100187306 */ /* 0x000f220000209400 */
[----:B0-----:R-:W-:-:S04]  /*1380*/  IMAD.MOV R21, RZ, RZ, -R3 ;  /* 0x000000ffff157224 */ /* 0x001fc800078e0a03 */
[----:B------:R-:W-:Y:S02]  /*1390*/  IMAD R5, R21, R4, RZ ;  /* 0x0000000415057224 */ /* 0x000fe400078e02ff */
[----:B------:R-:W-:Y:S02]  /*13a0*/  IMAD.MOV R25, RZ, RZ, -R18 ;  /* 0x000000ffff197224 */ /* 0x000fe400078e0a12 */
[----:B------:R-:W-:Y:S01]  /*13b0*/  IMAD.HI.U32 R5, R3, R5, R2 ;  /* 0x0000000503057227 */ /* 0x000fe200078e0002 */
[-C--:B------:R-:W-:Y:S01]  /*13c0*/  IABS R6, R16.reuse ;  /* 0x0000001000067213 */ /* 0x080fe20000000000 */
[----:B----4-:R-:W-:Y:S08]  /*13d0*/  MUFU.RCP R24, R24 ;  /* 0x0000001800187308 */ /* 0x010ff00000001000 */
[----:B------:R-:W0:Y:S08]  /*13e0*/  I2F.RP R20, R6 ;  /* 0x0000000600147306 */ /* 0x000e300000209400 */
[----:B0-----:R-:W0:Y:S01]  /*13f0*/  MUFU.RCP R20, R20 ;  /* 0x0000001400147308 */ /* 0x001e220000001000 */
[----:B------:R-:W-:-:S05]  /*1400*/  IABS R26, R16 ;  /* 0x00000010001a7213 */ /* 0x000fca0000000000 */
[----:B------:R-:W-:Y:S01]  /*1410*/  IMAD.MOV R26, RZ, RZ, -R26 ;  /* 0x000000ffff1a7224 */ /* 0x000fe200078e0a1a */
[----:B--2---:R-:W-:Y:S02]  /*1420*/  IABS R21, R15 ;  /* 0x0000000f00157213 */ /* 0x004fe40000000000 */
[----:B---3--:R-:W-:-:S03]  /*1430*/  IABS R22, R7 ;  /* 0x0000000700167213 */ /* 0x008fc60000000000 */
[----:B------:R-:W-:Y:S02]  /*1440*/  IMAD.MOV.U32 R18, RZ, RZ, R21 ;  /* 0x000000ffff127224 */ /* 0x000fe400078e0015 */
[----:B------:R-:W-:-:S04]  /*1450*/  IMAD.HI.U32 R23, R5, R22, RZ ;  /* 0x0000001605177227 */ /* 0x000fc800078e00ff */
[----:B------:R-:W-:-:S04]  /*1460*/  IMAD.HI.U32 R21, R5, R18, RZ ;  /* 0x0000001205157227 */ /* 0x000fc800078e00ff */
[-C--:B------:R-:W-:Y:S02]  /*1470*/  IMAD R3, R23, R25.reuse, R22 ;  /* 0x0000001917037224 */ /* 0x080fe400078e0216 */
[----:B------:R-:W-:-:S05]  /*1480*/  IMAD R25, R21, R25, R18 ;  /* 0x0000001915197224 */ /* 0x000fca00078e0212 */
[C---:B------:R-:W-:Y:S02]  /*1490*/  ISETP.GT.U32.AND P6, PT, R4.reuse, R25, PT ;  /* 0x000000190400720c */ /* 0x040fe40003fc4070 */
[----:B------:R-:W-:Y:S02]  /*14a0*/  ISETP.GT.U32.AND P5, PT, R4, R3, PT ;  /* 0x000000030400720c */ /* 0x000fe40003fa4070 */
[----:B------:R-:W-:-:S09]  /*14b0*/  IADD3 R5, PT, PT, R24, 0xffffffe, RZ ;  /* 0x0ffffffe18057810 */ /* 0x000fd20007ffe0ff */
[--C-:B------:R-:W-:Y:S02]  /*14c0*/  @!P6 IMAD.IADD R25, R25, 0x1, -R4.reuse ;  /* 0x000000011919e824 */ /* 0x100fe400078e0a04 */
[----:B------:R-:W-:Y:S01]  /*14d0*/  @!P5 IMAD.IADD R3, R3, 0x1, -R4 ;  /* 0x000000010303d824 */ /* 0x000fe200078e0a04 */
[----:B------:R-:W2:Y:S02]  /*14e0*/  F2I.FTZ.U32.TRUNC.NTZ R5, R5 ;  /* 0x0000000500057305 */ /* 0x000ea4000021f000 */
[-C--:B------:R-:W-:Y:S02]  /*14f0*/  ISETP.GE.U32.AND P3, PT, R25, R4.reuse, PT ;  /* 0x000000041900720c */ /* 0x080fe40003f66070 */
[----:B------:R-:W-:Y:S02]  /*1500*/  ISETP.GE.U32.AND P4, PT, R3, R4, PT ;  /* 0x000000040300720c */ /* 0x000fe40003f86070 */
[-C--:B------:R-:W-:Y:S02]  /*1510*/  LOP3.LUT R4, R15, R10.reuse, RZ, 0x3c, !PT ;  /* 0x0000000a0f047212 */ /* 0x080fe400078e3cff */
[----:B------:R-:W-:-:S02]  /*1520*/  LOP3.LUT R2, R7, R10, RZ, 0x3c, !PT ;  /* 0x0000000a07027212 */ /* 0x000fc400078e3cff */
[----:B------:R-:W-:Y:S02]  /*1530*/  ISETP.GE.AND P1, PT, R4, RZ, PT ;  /* 0x000000ff0400720c */ /* 0x000fe40003f26270 */
[----:B------:R-:W-:Y:S02]  /*1540*/  @!P6 IADD3 R21, PT, PT, R21, 0x1, RZ ;  /* 0x000000011515e810 */ /* 0x000fe40007ffe0ff */
[----:B------:R-:W-:Y:S01]  /*1550*/  ISETP.GE.AND P2, PT, R2, RZ, PT ;  /* 0x000000ff0200720c */ /* 0x000fe20003f46270 */
[----:B------:R-:W-:Y:S02]  /*1560*/  @!P5 VIADD R23, R23, 0x1 ;  /* 0x000000011717d836 */ /* 0x000fe40000000000 */
[----:B------:R-:W-:Y:S01]  /*1570*/  @P3 VIADD R21, R21, 0x1 ;  /* 0x0000000115153836 */ /* 0x000fe20000000000 */
[----:B0-----:R-:W-:Y:S01]  /*1580*/  IADD3 R24, PT, PT, R20, 0xffffffe, RZ ;  /* 0x0ffffffe14187810 */ /* 0x001fe20007ffe0ff */
[----:B--2---:R-:W-:Y:S02]  /*1590*/  IMAD.MOV R4, RZ, RZ, -R5 ;  /* 0x000000ffff047224 */ /* 0x004fe400078e0a05 */
[----:B------:R-:W-:-:S02]  /*15a0*/  @P4 VIADD R23, R23, 0x1 ;  /* 0x0000000117174836 */ /* 0x000fc40000000000 */
[----:B------:R-:W-:Y:S01]  /*15b0*/  IMAD.MOV.U32 R20, RZ, RZ, R21 ;  /* 0x000000ffff147224 */ /* 0x000fe200078e0015 */
[----:B------:R-:W0:Y:S01]  /*15c0*/  F2I.FTZ.U32.TRUNC.NTZ R3, R24 ;  /* 0x0000001800037305 */ /* 0x000e22000021f000 */
[----:B------:R-:W-:Y:S01]  /*15d0*/  IMAD R21, R4, R17, RZ ;  /* 0x0000001104157224 */ /* 0x000fe200078e02ff */
[----:B------:R-:W-:Y:S01]  /*15e0*/  ISETP.NE.AND P5, PT, R10, RZ, PT ;  /* 0x000000ff0a00720c */ /* 0x000fe20003fa5270 */
[----:B------:R-:W-:Y:S01]  /*15f0*/  IMAD.MOV.U32 R4, RZ, RZ, RZ ;  /* 0x000000ffff047224 */ /* 0x000fe200078e00ff */
[----:B------:R-:W-:Y:S01]  /*1600*/  LOP3.LUT R2, RZ, R10, RZ, 0x33, !PT ;  /* 0x0000000aff027212 */ /* 0x000fe200078e33ff */
[----:B------:R-:W-:Y:S01]  /*1610*/  @!P1 IMAD.MOV R20, RZ, RZ, -R20 ;  /* 0x000000ffff149224 */ /* 0x000fe200078e0a14 */
[----:B------:R-:W-:Y:S01]  /*1620*/  @!P2 IADD3 R23, PT, PT, -R23, RZ, RZ ;  /* 0x000000ff1717a210 */ /* 0x000fe20007ffe1ff */
[----:B------:R-:W-:-:S03]  /*1630*/  IMAD.HI.U32 R4, R5, R21, R4 ;  /* 0x0000001505047227 */ /* 0x000fc600078e0004 */
[C---:B------:R-:W-:Y:S02]  /*1640*/  SEL R21, R2.reuse, R23, !P5 ;  /* 0x0000001702157207 */ /* 0x040fe40006800000 */
[----:B------:R-:W-:Y:S02]  /*1650*/  SEL R20, R2, R20, !P5 ;  /* 0x0000001402147207 */ /* 0x000fe40006800000 */
[----:B------:R-:W-:Y:S02]  /*1660*/  IABS R2, R13 ;  /* 0x0000000d00027213 */ /* 0x000fe40000000000 */
[----:B0-----:R-:W-:-:S03]  /*1670*/  IADD3 R25, PT, PT, RZ, -R3, RZ ;  /* 0x80000003ff197210 */ /* 0x001fc60007ffe0ff */
[----:B------:R-:W-:Y:S02]  /*1680*/  IMAD.MOV R24, RZ, RZ, -R2 ;  /* 0x000000ffff187224 */ /* 0x000fe400078e0a02 */
[----:B------:R-:W-:Y:S02]  /*1690*/  HFMA2 R2, -RZ, RZ, 0, 0 ;  /* 0x00000000ff027431 */ /* 0x000fe400000001ff */
[----:B------:R-:W-:Y:S01]  /*16a0*/  IMAD R23, R25, R6, RZ ;  /* 0x0000000619177224 */ /* 0x000fe200078e02ff */
[----:B------:R-:W-:-:S03]  /*16b0*/  IABS R5, R21 ;  /* 0x0000001500057213 */ /* 0x000fc60000000000 */
[----:B------:R-:W-:Y:S01]  /*16c0*/  IMAD.HI.U32 R25, R3, R23, R2 ;  /* 0x0000001703197227 */ /* 0x000fe200078e0002 */
[----:B------:R-:W-:-:S03]  /*16d0*/  IABS R23, R20 ;  /* 0x0000001400177213 */ /* 0x000fc60000000000 */
[----:B------:R-:W-:-:S04]  /*16e0*/  IMAD.HI.U32 R2, R4, R5, RZ ;  /* 0x0000000504027227 */ /* 0x000fc800078e00ff */
[----:B------:R-:W-:-:S04]  /*16f0*/  IMAD.HI.U32 R4, R4, R23, RZ ;  /* 0x0000001704047227 */ /* 0x000fc800078e00ff */
[----:B------:R-:W-:-:S04]  /*1700*/  IMAD.HI.U32 R3, R25, R22, RZ ;  /* 0x0000001619037227 */ /* 0x000fc800078e00ff */
[-C--:B------:R-:W-:Y:S02]  /*1710*/  IMAD R2, R2, R24.reuse, R5 ;  /* 0x0000001802027224 */ /* 0x080fe400078e0205 */
[----:B------:R-:W-:Y:S02]  /*1720*/  IMAD R4, R4, R24, R23 ;  /* 0x0000001804047224 */ /* 0x000fe400078e0217 */
[----:B------:R-:W-:Y:S01]  /*1730*/  IMAD R5, R3, R26, R22 ;  /* 0x0000001a03057224 */ /* 0x000fe200078e0216 */
[C---:B------:R-:W-:Y:S02]  /*1740*/  ISETP.GT.U32.AND P1, PT, R17.reuse, R2, PT ;  /* 0x000000021100720c */ /* 0x040fe40003f24070 */
[----:B------:R-:W-:Y:S02]  /*1750*/  ISETP.GT.U32.AND P2, PT, R17, R4, PT ;  /* 0x000000041100720c */ /* 0x000fe40003f44070 */
[----:B------:R-:W-:Y:S01]  /*1760*/  ISETP.GT.U32.AND P4, PT, R6, R5, PT ;  /* 0x000000050600720c */ /* 0x000fe20003f84070 */
[----:B------:R-:W-:-:S04]  /*1770*/  IMAD.HI.U32 R23, R25, R18, RZ ;  /* 0x0000001219177227 */ /* 0x000fc800078e00ff */
[----:B------:R-:W-:-:S04]  /*1780*/  IMAD R25, R23, R26, R18 ;  /* 0x0000001a17197224 */ /* 0x000fc800078e0212 */
[----:B------:R-:W-:Y:S02]  /*1790*/  @!P1 IMAD.IADD R2, R2, 0x1, -R17 ;  /* 0x0000000102029824 */ /* 0x000fe400078e0a11 */
[----:B------:R-:W-:Y:S02]  /*17a0*/  @!P2 IADD3 R4, PT, PT, R4, -R17, RZ ;  /* 0x800000110404a210 */ /* 0x000fe40007ffe0ff */
[----:B------:R-:W-:Y:S01]  /*17b0*/  @!P4 IMAD.IADD R5, R5, 0x1, -R6 ;  /* 0x000000010505c824 */ /* 0x000fe200078e0a06 */
[----:B------:R-:W-:Y:S02]  /*17c0*/  ISETP.GT.U32.AND P2, PT, R6, R25, PT ;  /* 0x000000190600720c */ /* 0x000fe40003f44070 */
[----:B------:R-:W-:Y:S02]  /*17d0*/  ISETP.GT.U32.AND P6, PT, R17, R2, PT ;  /* 0x000000021100720c */ /* 0x000fe40003fc4070 */
[----:B------:R-:W-:Y:S02]  /*17e0*/  ISETP.GE.U32.AND P3, PT, R5, R6, PT ;  /* 0x000000060500720c */ /* 0x000fe40003f66070 */
[----:B------:R-:W-:-:S02]  /*17f0*/  ISETP.GT.U32.AND P1, PT, R17, R4, PT ;  /* 0x000000041100720c */ /* 0x000fc40003f24070 */
[----:B------:R-:W-:Y:S02]  /*1800*/  @!P4 IADD3 R3, PT, PT, R3, 0x1, RZ ;  /* 0x000000010303c810 */ /* 0x000fe40007ffe0ff */
[----:B------:R-:W-:Y:S02]  /*1810*/  ISETP.GE.AND P4, PT, R21, RZ, PT ;  /* 0x000000ff1500720c */ /* 0x000fe40003f86270 */
[----:B------:R-:W-:Y:S01]  /*1820*/  LOP3.LUT R5, R7, R16, RZ, 0x3c, !PT ;  /* 0x0000001007057212 */ /* 0x000fe200078e3cff */
[----:B------:R-:W-:Y:S01]  /*1830*/  @!P2 IMAD.IADD R25, R25, 0x1, -R6 ;  /* 0x000000011919a824 */ /* 0x000fe200078e0a06 */
[----:B------:R-:W-:Y:S01]  /*1840*/  ISETP.GE.AND P5, PT, R20, RZ, PT ;  /* 0x000000ff1400720c */ /* 0x000fe20003fa6270 */
[----:B------:R-:W-:Y:S01]  /*1850*/  @!P6 IMAD.IADD R2, R2, 0x1, -R17 ;  /* 0x000000010202e824 */ /* 0x000fe200078e0a11 */
[----:B------:R-:W-:Y:S02]  /*1860*/  ISETP.GE.AND P6, PT, R5, RZ, PT ;  /* 0x000000ff0500720c */ /* 0x000fe40003fc6270 */
[----:B------:R-:W-:-:S02]  /*1870*/  @P3 IADD3 R3, PT, PT, R3, 0x1, RZ ;  /* 0x0000000103033810 */ /* 0x000fc40007ffe0ff */
[----:B------:R-:W-:Y:S02]  /*1880*/  ISETP.GE.U32.AND P3, PT, R25, R6, PT ;  /* 0x000000061900720c */ /* 0x000fe40003f66070 */
[----:B------:R-:W-:Y:S02]  /*1890*/  LOP3.LUT R5, R15, R16, RZ, 0x3c, !PT ;  /* 0x000000100f057212 */ /* 0x000fe400078e3cff */
[----:B------:R-:W-:Y:S01]  /*18a0*/  @!P1 IADD3 R4, PT, PT, R4, -R17, RZ ;  /* 0x8000001104049210 */ /* 0x000fe20007ffe0ff */
[----:B------:R-:W-:Y:S01]  /*18b0*/  IMAD.MOV.U32 R17, RZ, RZ, R2 ;  /* 0x000000ffff117224 */ /* 0x000fe200078e0002 */
[----:B------:R-:W-:Y:S02]  /*18c0*/  ISETP.GE.AND P1, PT, R5, RZ, PT ;  /* 0x000000ff0500720c */ /* 0x000fe40003f26270 */
[----:B------:R-:W-:Y:S01]  /*18d0*/  MOV R6, R3 ;  /* 0x0000000300067202 */ /* 0x000fe20000000f00 */
[----:B------:R-:W-:Y:S01]  /*18e0*/  @!P4 IMAD.MOV R17, RZ, RZ, -R17 ;  /* 0x000000ffff11c224 */ /* 0x000fe200078e0a11 */
[----:B------:R-:W-:Y:S01]  /*18f0*/  MOV R18, R4 ;  /* 0x0000000400127202 */ /* 0x000fe20000000f00 */
[----:B------:R-:W0:Y:S01]  /*1900*/  LDC.64 R2, c[0x0][0x398] ;  /* 0x0000e600ff027b82 */ /* 0x000e220000000a00 */
[----:B------:R-:W-:Y:S01]  /*1910*/  ISETP.NE.AND P4, PT, R13, RZ, PT ;  /* 0x000000ff0d00720c */ /* 0x000fe20003f85270 */
[----:B------:R-:W-:Y:S01]  /*1920*/  @!P2 VIADD R23, R23, 0x1 ;  /* 0x000000011717a836 */ /* 0x000fe20000000000 */
[----:B------:R-:W-:-:S05]  /*1930*/  LOP3.LUT R25, RZ, R13, RZ, 0x33, !PT ;  /* 0x0000000dff197212 */ /* 0x000fca00078e33ff */
[----:B------:R-:W2:Y:S01]  /*1940*/  LDC.64 R4, c[0x0][0x390] ;  /* 0x0000e400ff047b82 */ /* 0x000ea20000000a00 */
[----:B------:R-:W-:Y:S01]  /*1950*/  @!P5 IADD3 R18, PT, PT, -R18, RZ, RZ ;  /* 0x000000ff1212d210 */ /* 0x000fe20007ffe1ff */
[----:B------:R-:W-:Y:S01]  /*1960*/  @P3 VIADD R23, R23, 0x1 ;  /* 0x0000000117173836 */ /* 0x000fe20000000000 */
[----:B------:R-:W-:Y:S02]  /*1970*/  ISETP.NE.AND P5, PT, R16, RZ, PT ;  /* 0x000000ff1000720c */ /* 0x000fe40003fa5270 */
[----:B------:R-:W-:Y:S02]  /*1980*/  LOP3.LUT R22, RZ, R16, RZ, 0x33, !PT ;  /* 0x00000010ff167212 */ /* 0x000fe400078e33ff */
[----:B------:R-:W-:Y:S02]  /*1990*/  @!P6 IADD3 R6, PT, PT, -R6, RZ, RZ ;  /* 0x000000ff0606e210 */ /* 0x000fe40007ffe1ff */
[C---:B------:R-:W-:Y:S01]  /*19a0*/  SEL R17, R25.reuse, R17, !P4 ;  /* 0x0000001119117207 */ /* 0x040fe20006000000 */
[----:B------:R-:W-:Y:S01]  /*19b0*/  IMAD.MOV R21, RZ, RZ, -R21 ;  /* 0x000000ffff157224 */ /* 0x000fe200078e0a15 */
[----:B------:R-:W-:Y:S01]  /*19c0*/  SEL R6, R22, R6, !P5 ;  /* 0x0000000616067207 */ /* 0x000fe20006800000 */
[----:B------:R-:W-:Y:S01]  /*19d0*/  IMAD.MOV R20, RZ, RZ, -R20 ;  /* 0x000000ffff147224 */ /* 0x000fe200078e0a14 */
[----:B------:R-:W-:Y:S01]  /*19e0*/  SEL R25, R25, R18, !P4 ;  /* 0x0000001219197207 */ /* 0x000fe20006000000 */
[----:B-1----:R-:W-:Y:S01]  /*19f0*/  IMAD R17, R17, UR4, R12 ;  /* 0x0000000411117c24 */ /* 0x002fe2000f8e020c */
[----:B------:R-:W-:Y:S01]  /*1a00*/  @!P1 IADD3 R23, PT, PT, -R23, RZ, RZ ;  /* 0x000000ff17179210 */ /* 0x000fe20007ffe1ff */
[----:B------:R-:W-:-:S02]  /*1a10*/  IMAD R7, R10, R21, R7 ;  /* 0x000000150a077224 */ /* 0x000fc400078e0207 */
[----:B------:R-:W-:Y:S01]  /*1a20*/  IMAD R6, R13, R6, R17 ;  /* 0x000000060d067224 */ /* 0x000fe200078e0211 */
[----:B------:R-:W-:Y:S01]  /*1a30*/  SEL R18, R22, R23, !P5 ;  /* 0x0000001716127207 */ /* 0x000fe20006800000 */
[----:B------:R-:W-:Y:S02]  /*1a40*/  IMAD R17, R25, UR4, R12 ;  /* 0x0000000419117c24 */ /* 0x000fe4000f8e020c */
[----:B------:R-:W-:Y:S02]  /*1a50*/  IMAD R15, R10, R20, R15 ;  /* 0x000000140a0f7224 */ /* 0x000fe400078e020f */
[--C-:B------:R-:W-:Y:S02]  /*1a60*/  IMAD R7, R7, UR5, R14.reuse ;  /* 0x0000000507077c24 */ /* 0x100fe4000f8e020e */
[----:B------:R-:W-:Y:S02]  /*1a70*/  IMAD R17, R13, R18, R17 ;  /* 0x000000120d117224 */ /* 0x000fe400078e0211 */
[----:B------:R-:W-:-:S02]  /*1a80*/  IMAD R15, R15, UR5, R14 ;  /* 0x000000050f0f7c24 */ /* 0x000fc4000f8e020e */
[C---:B------:R-:W-:Y:S02]  /*1a90*/  IMAD R7, R10.reuse, R6, R7 ;  /* 0x000000060a077224 */ /* 0x040fe400078e0207 */
[----:B------:R-:W-:Y:S02]  /*1aa0*/  IMAD R15, R10, R17, R15 ;  /* 0x000000110a0f7224 */ /* 0x000fe400078e020f */
[----:B0-----:R-:W-:-:S04]  /*1ab0*/  IMAD.WIDE R6, R7, 0x4, R2 ;  /* 0x0000000407067825 */ /* 0x001fc800078e0202 */
[----:B--2---:R-:W-:Y:S02]  /*1ac0*/  IMAD.WIDE R4, R11, 0x4, R4 ;  /* 0x000000040b047825 */ /* 0x004fe400078e0204 */
[----:B------:R-:W2:Y:S02]  /*1ad0*/  LDG.E R6, desc[UR8][R6.64] ;  /* 0x0000000806067981 */ /* 0x000ea4000c1e1900 */
[----:B------:R-:W-:Y:S02]  /*1ae0*/  IMAD.WIDE R2, R15, 0x4, R2 ;  /* 0x000000040f027825 */ /* 0x000fe400078e0202 */
[----:B------:R-:W2:Y:S04]  /*1af0*/  LDG.E R18, desc[UR8][R4.64] ;  /* 0x0000000804127981 */ /* 0x000ea8000c1e1900 */
[----:B------:R-:W3:Y:S04]  /*1b00*/  LDG.E R15, desc[UR8][R4.64+0x4] ;  /* 0x00000408040f7981 */ /* 0x000ee8000c1e1900 */
[----:B------:R-:W3:Y:S01]  /*1b10*/  LDG.E R2, desc[UR8][R2.64] ;  /* 0x0000000802027981 */ /* 0x000ee2000c1e1900 */
[----:B------:R-:W-:Y:S01]  /*1b20*/  IADD3 R11, PT, PT, R11, 0x2, RZ ;  /* 0x000000020b0b7810 */ /* 0x000fe20007ffe0ff */
[----:B--2---:R-:W-:-:S04]  /*1b30*/  FFMA R18, R18, R6, R19 ;  /* 0x0000000612127223 */ /* 0x004fc80000000013 */
[----:B---3--:R-:W-:-:S07]  /*1b40*/  FFMA R19, R15, R2, R18 ;  /* 0x000000020f137223 */ /* 0x008fce0000000012 */
.L_x_235:
[----:B------:R-:W-:Y:S05]  /*1b50*/  BSYNC.RECONVERGENT B1 ;  /* 0x0000000000017941 */ /* 0x000fea0003800200 */
.L_x_234:
[----:B------:R-:W-:Y:S05]  /*1b60*/  @P0 BRA `(.L_x_230) ;  /* 0x0000000400680947 */ /* 0x000fea0003800000 */
[----:B------:R-:W0:Y:S01]  /*1b70*/  LDC.64 R20, c[0x0][0x388] ;  /* 0x0000e200ff147b82 */ /* 0x000e220000000a00 */
[----:B------:R-:W-:Y:S01]  /*1b80*/  IABS R4, R10 ;  /* 0x0000000a00047213 */ /* 0x000fe20000000000 */
[----:B------:R-:W1:Y:S01]  /*1b90*/  LDCU.64 UR4, c[0x0][0x3b8] ;  /* 0x00007700ff0477ac */ /* 0x000e620008000a00 */
[----:B0-----:R-:W-:-:S05]  /*1ba0*/  IMAD.WIDE R20, R11, 0x4, R20 ;  /* 0x000000040b147825 */ /* 0x001fca00078e0214 */
[----:B------:R0:W2:Y:S01]  /*1bb0*/  LDG.E R7, desc[UR8][R20.64] ;  /* 0x0000000814077981 */ /* 0x0000a2000c1e1900 */
[----:B------:R-:W3:Y:S01]  /*1bc0*/  I2F.RP R5, R4 ;  /* 0x0000000400057306 */ /* 0x000ee20000209400 */
[----:B------:R-:W-:Y:S02]  /*1bd0*/  IABS R6, R13 ;  /* 0x0000000d00067213 */ /* 0x000fe40000000000 */
[----:B------:R-:W-:Y:S02]  /*1be0*/  IABS R15, R16 ;  /* 0x00000010000f7213 */ /* 0x000fe40000000000 */
[----:B------:R-:W-:Y:S02]  /*1bf0*/  IABS R18, R10 ;  /* 0x0000000a00127213 */ /* 0x000fe40000000000 */
[----:B------:R-:W-:Y:S01]  /*1c00*/  IABS R23, R16 ;  /* 0x0000001000177213 */ /* 0x000fe20000000000 */
[----:B0-----:R-:W0:Y:S01]  /*1c10*/  I2F.RP R20, R6 ;  /* 0x0000000600147306 */ /* 0x001e220000209400 */
[----:B------:R-:W-:-:S02]  /*1c20*/  IADD3 R18, PT, PT, RZ, -R18, RZ ;  /* 0x80000012ff127210 */ /* 0x000fc40007ffe0ff */
[----:B------:R-:W-:-:S05]  /*1c30*/  ISETP.NE.AND P5, PT, R13, RZ, PT ;  /* 0x000000ff0d00720c */ /* 0x000fca0003fa5270 */
[----:B---3--:R-:W3:Y:S08]  /*1c40*/  MUFU.RCP R5, R5 ;  /* 0x0000000500057308 */ /* 0x008ef00000001000 */
[----:B------:R-:W4:Y:S08]  /*1c50*/  I2F.RP R21, R15 ;  /* 0x0000000f00157306 */ /* 0x000f300000209400 */
[----:B0-----:R-:W-:Y:S01]  /*1c60*/  MUFU.RCP R20, R20 ;  /* 0x0000001400147308 */ /* 0x001fe20000001000 */
[----:B---3--:R-:W-:-:S07]  /*1c70*/  VIADD R2, R5, 0xffffffe ;  /* 0x0ffffffe05027836 */ /* 0x008fce0000000000 */
[----:B------:R0:W3:Y:S08]  /*1c80*/  F2I.FTZ.U32.TRUNC.NTZ R3, R2 ;  /* 0x0000000200037305 */ /* 0x0000f0000021f000 */
[----:B----4-:R-:W4:Y:S01]  /*1c90*/  MUFU.RCP R21, R21 ;  /* 0x0000001500157308 */ /* 0x010f220000001000 */
[----:B0-----:R-:W-:Y:S01]  /*1ca0*/  IMAD.MOV.U32 R2, RZ, RZ, RZ ;  /* 0x000000ffff027224 */ /* 0x001fe200078e00ff */
[----:B---3--:R-:W-:-:S05]  /*1cb0*/  IADD3 R17, PT, PT, RZ, -R3, RZ ;  /* 0x80000003ff117210 */ /* 0x008fca0007ffe0ff */
[----:B------:R-:W-:-:S04]  /*1cc0*/  IMAD R17, R17, R4, RZ ;  /* 0x0000000411117224 */ /* 0x000fc800078e02ff */
[----:B------:R-:W-:-:S04]  /*1cd0*/  IMAD.HI.U32 R2, R3, R17, R2 ;  /* 0x0000001103027227 */ /* 0x000fc800078e0002 */
[----:B------:R-:W-:-:S06]  /*1ce0*/  VIADD R3, R20, 0xffffffe ;  /* 0x0ffffffe14037836 */ /* 0x000fcc0000000000 */
[----:B------:R-:W0:Y:S01]  /*1cf0*/  F2I.FTZ.U32.TRUNC.NTZ R3, R3 ;  /* 0x0000000300037305 */ /* 0x000e22000021f000 */
[----:B--2---:R-:W-:-:S05]  /*1d00*/  IABS R5, R7 ;  /* 0x0000000700057213 */ /* 0x004fca0000000000 */
[----:B------:R-:W-:Y:S01]  /*1d10*/  IMAD.MOV.U32 R17, RZ, RZ, R5 ;  /* 0x000000ffff117224 */ /* 0x000fe200078e0005 */
[----:B------:R-:W-:-:S03]  /*1d20*/  MOV R5, R18 ;  /* 0x0000001200057202 */ /* 0x000fc60000000f00 */
[----:B------:R-:W-:Y:S01]  /*1d30*/  IMAD.HI.U32 R18, R2, R17, RZ ;  /* 0x0000001102127227 */ /* 0x000fe200078e00ff */
[----:B------:R-:W-:-:S03]  /*1d40*/  LOP3.LUT R2, R7, R10, RZ, 0x3c, !PT ;  /* 0x0000000a07027212 */ /* 0x000fc600078e3cff */
[----:B------:R-:W-:Y:S01]  /*1d50*/  IMAD R5, R18, R5, R17 ;  /* 0x0000000512057224 */ /* 0x000fe200078e0211 */
[----:B------:R-:W-:Y:S01]  /*1d60*/  ISETP.GE.AND P2, PT, R2, RZ, PT ;  /* 0x000000ff0200720c */ /* 0x000fe20003f46270 */
[----:B------:R-:W-:-:S03]  /*1d70*/  IMAD.MOV.U32 R2, RZ, RZ, RZ ;  /* 0x000000ffff027224 */ /* 0x000fc600078e00ff */
[----:B------:R-:W-:-:S13]  /*1d80*/  ISETP.GT.U32.AND P1, PT, R4, R5, PT ;  /* 0x000000050400720c */ /* 0x000fda0003f24070 */
[-C--:B------:R-:W-:Y:S02]  /*1d90*/  @!P1 IADD3 R5, PT, PT, R5, -R4.reuse, RZ ;  /* 0x8000000405059210 */ /* 0x080fe40007ffe0ff */
[----:B------:R-:W-:Y:S02]  /*1da0*/  @!P1 IADD3 R18, PT, PT, R18, 0x1, RZ ;  /* 0x0000000112129810 */ /* 0x000fe40007ffe0ff */
[----:B------:R-:W-:Y:S01]  /*1db0*/  ISETP.GE.U32.AND P0, PT, R5, R4, PT ;  /* 0x000000040500720c */ /* 0x000fe20003f06070 */
[----:B----4-:R-:W-:Y:S01]  /*1dc0*/  VIADD R4, R21, 0xffffffe ;  /* 0x0ffffffe15047836 */ /* 0x010fe20000000000 */
[----:B------:R-:W-:Y:S01]  /*1dd0*/  ISETP.NE.AND P1, PT, R10, RZ, PT ;  /* 0x000000ff0a00720c */ /* 0x000fe20003f25270 */
[----:B0-----:R-:W-:Y:S02]  /*1de0*/  IMAD.MOV R21, RZ, RZ, -R3 ;  /* 0x000000ffff157224 */ /* 0x001fe400078e0a03 */
[----:B------:R0:W2:Y:S02]  /*1df0*/  F2I.FTZ.U32.TRUNC.NTZ R5, R4 ;  /* 0x0000000400057305 */ /* 0x0000a4000021f000 */
[----:B------:R-:W-:-:S04]  /*1e00*/  IMAD R21, R21, R6, RZ ;  /* 0x0000000615157224 */ /* 0x000fc800078e02ff */
[----:B------:R-:W-:Y:S02]  /*1e10*/  IMAD.HI.U32 R2, R3, R21, R2 ;  /* 0x0000001503027227 */ /* 0x000fe400078e0002 */
[----:B------:R-:W-:Y:S02]  /*1e20*/  @P0 IADD3 R18, PT, PT, R18, 0x1, RZ ;  /* 0x0000000112120810 */ /* 0x000fe40007ffe0ff */
[----:B0-----:R-:W-:Y:S02]  /*1e30*/  IABS R4, R13 ;  /* 0x0000000d00047213 */ /* 0x001fe40000000000 */
[----:B------:R-:W-:Y:S02]  /*1e40*/  @!P2 IADD3 R18, PT, PT, -R18, RZ, RZ ;  /* 0x000000ff1212a210 */ /* 0x000fe40007ffe1ff */
[----:B------:R-:W-:Y:S01]  /*1e50*/  @!P1 LOP3.LUT R18, RZ, R10, RZ, 0x33, !PT ;  /* 0x0000000aff129212 */ /* 0x000fe200078e33ff */
[----:B--2---:R-:W-:Y:S01]  /*1e60*/  IMAD.MOV R20, RZ, RZ, -R5 ;  /* 0x000000ffff147224 */ /* 0x004fe200078e0a05 */
[----:B------:R-:W-:Y:S01]  /*1e70*/  IADD3 R22, PT, PT, RZ, -R4, RZ ;  /* 0x80000004ff167210 */ /* 0x000fe20007ffe0ff */
[----:B------:R-:W-:Y:S01]  /*1e80*/  IMAD.MOV.U32 R4, RZ, RZ, RZ ;  /* 0x000000ffff047224 */ /* 0x000fe200078e00ff */
[----:B------:R-:W-:Y:S01]  /*1e90*/  IABS R3, R18 ;  /* 0x0000001200037213 */ /* 0x000fe20000000000 */
[----:B------:R-:W-:Y:S01]  /*1ea0*/  IMAD R21, R20, R15, RZ ;  /* 0x0000000f14157224 */ /* 0x000fe200078e02ff */
[----:B------:R-:W-:-:S02]  /*1eb0*/  ISETP.GE.AND P2, PT, R18, RZ, PT ;  /* 0x000000ff1200720c */ /* 0x000fc40003f46270 */
[----:B------:R-:W-:Y:S01]  /*1ec0*/  IADD3 R18, PT, PT, -R18, RZ, RZ ;  /* 0x000000ff12127210 */ /* 0x000fe20007ffe1ff */
[----:B------:R-:W-:Y:S01]  /*1ed0*/  IMAD.HI.U32 R20, R5, R21, R4 ;  /* 0x0000001505147227 */ /* 0x000fe200078e0004 */
[----:B------:R-:W-:-:S03]  /*1ee0*/  IADD3 R5, PT, PT, RZ, -R23, RZ ;  /* 0x80000017ff057210 */ /* 0x000fc60007ffe0ff */
[----:B------:R-:W-:Y:S02]  /*1ef0*/  IMAD.MOV.U32 R4, RZ, RZ, R22 ;  /* 0x000000ffff047224 */ /* 0x000fe400078e0016 */
[----:B------:R-:W-:-:S04]  /*1f00*/  IMAD.HI.U32 R2, R2, R3, RZ ;  /* 0x0000000302027227 */ /* 0x000fc800078e00ff */
[----:B------:R-:W-:Y:S02]  /*1f10*/  IMAD R3, R2, R4, R3 ;  /* 0x0000000402037224 */ /* 0x000fe400078e0203 */
[----:B------:R-:W-:-:S03]  /*1f20*/  IMAD.HI.U32 R20, R20, R17, RZ ;  /* 0x0000001114147227 */ /* 0x000fc600078e00ff */
[----:B------:R-:W-:Y:S01]  /*1f30*/  ISETP.GT.U32.AND P0, PT, R6, R3, PT ;  /* 0x000000030600720c */ /* 0x000fe20003f04070 */
[----:B------:R-:W-:Y:S02]  /*1f40*/  IMAD R2, R20, R5, R17 ;  /* 0x0000000514027224 */ /* 0x000fe400078e0211 */
[----:B------:R-:W0:Y:S03]  /*1f50*/  LDC.64 R4, c[0x0][0x390] ;  /* 0x0000e400ff047b82 */ /* 0x000e260000000a00 */
[----:B------:R-:W-:-:S07]  /*1f60*/  ISETP.GT.U32.AND P3, PT, R15, R2, PT ;  /* 0x000000020f00720c */ /* 0x000fce0003f64070 */
[----:B------:R-:W-:-:S04]  /*1f70*/  @!P0 IADD3 R3, PT, PT, R3, -R6, RZ ;  /* 0x8000000603038210 */ /* 0x000fc80007ffe0ff */
[----:B------:R-:W-:Y:S02]  /*1f80*/  ISETP.GT.U32.AND P1, PT, R6, R3, PT ;  /* 0x000000030600720c */ /* 0x000fe40003f24070 */
[----:B------:R-:W-:Y:S01]  /*1f90*/  @!P3 IMAD.IADD R2, R2, 0x1, -R15 ;  /* 0x000000010202b824 */ /* 0x000fe200078e0a0f */
[----:B------:R-:W-:-:S04]  /*1fa0*/  @!P3 IADD3 R20, PT, PT, R20, 0x1, RZ ;  /* 0x000000011414b810 */ /* 0x000fc80007ffe0ff */
[----:B------:R-:W-:Y:S02]  /*1fb0*/  ISETP.GE.U32.AND P0, PT, R2, R15, PT ;  /* 0x0000000f0200720c */ /* 0x000fe40003f06070 */
[----:B------:R-:W-:Y:S01]  /*1fc0*/  LOP3.LUT R2, R7, R16, RZ, 0x3c, !PT ;  /* 0x0000001007027212 */ /* 0x000fe200078e3cff */
[----:B------:R-:W-:Y:S02]  /*1fd0*/  IMAD R7, R10, R18, R7 ;  /* 0x000000120a077224 */ /* 0x000fe400078e0207 */
[----:B0-----:R-:W-:Y:S01]  /*1fe0*/  IMAD.WIDE R4, R11, 0x4, R4 ;  /* 0x000000040b047825 */ /* 0x001fe200078e0204 */
[----:B------:R-:W-:-:S03]  /*1ff0*/  ISETP.GE.AND P4, PT, R2, RZ, PT ;  /* 0x000000ff0200720c */ /* 0x000fc60003f86270 */
[----:B------:R-:W-:Y:S01]  /*2000*/  @!P1 IMAD.IADD R3, R3, 0x1, -R6 ;  /* 0x0000000103039824 */ /* 0x000fe200078e0a06 */
[----:B------:R-:W-:Y:S01]  /*2010*/  ISETP.NE.AND P1, PT, R16, RZ, PT ;  /* 0x000000ff1000720c */ /* 0x000fe20003f25270 */
[----:B-1----:R-:W-:Y:S01]  /*2020*/  IMAD R7, R7, UR5, R14 ;  /* 0x0000000507077c24 */ /* 0x002fe2000f8e020e */
[----:B------:R-:W2:Y:S01]  /*2030*/  LDG.E R4, desc[UR8][R4.64] ;  /* 0x0000000804047981 */ /* 0x000ea2000c1e1900 */
[----:B------:R-:W-:Y:S01]  /*2040*/  IMAD.MOV.U32 R15, RZ, RZ, R3 ;  /* 0x000000ffff0f7224 */ /* 0x000fe200078e0003 */
[----:B------:R-:W-:Y:S01]  /*2050*/  @P0 IADD3 R20, PT, PT, R20, 0x1, RZ ;  /* 0x0000000114140810 */ /* 0x000fe20007ffe0ff */
[----:B------:R-:W0:Y:S03]  /*2060*/  LDC.64 R2, c[0x0][0x398] ;  /* 0x0000e600ff027b82 */ /* 0x000e260000000a00 */
[----:B------:R-:W-:Y:S01]  /*2070*/  @!P2 IADD3 R15, PT, PT, -R15, RZ, RZ ;  /* 0x000000ff0f0fa210 */ /* 0x000fe20007ffe1ff */
[----:B------:R-:W-:Y:S01]  /*2080*/  @!P4 IMAD.MOV R20, RZ, RZ, -R20 ;  /* 0x000000ffff14c224 */ /* 0x000fe200078e0a14 */
[----:B------:R-:W-:-:S03]  /*2090*/  @!P5 LOP3.LUT R15, RZ, R13, RZ, 0x33, !PT ;  /* 0x0000000dff0fd212 */ /* 0x000fc600078e33ff */
[----:B------:R-:W-:Y:S02]  /*20a0*/  @!P1 LOP3.LUT R20, RZ, R16, RZ, 0x33, !PT ;  /* 0x00000010ff149212 */ /* 0x000fe400078e33ff */
[----:B------:R-:W-:-:S04]  /*20b0*/  IMAD R12, R15, UR4, R12 ;  /* 0x000000040f0c7c24 */ /* 0x000fc8000f8e020c */
[----:B------:R-:W-:-:S04]  /*20c0*/  IMAD R12, R13, R20, R12 ;  /* 0x000000140d0c7224 */ /* 0x000fc800078e020c */
[----:B------:R-:W-:-:S04]  /*20d0*/  IMAD R7, R10, R12, R7 ;  /* 0x0000000c0a077224 */ /* 0x000fc800078e0207 */
[----:B0-----:R-:W-:-:S06]  /*20e0*/  IMAD.WIDE R2, R7, 0x4, R2 ;  /* 0x0000000407027825 */ /* 0x001fcc00078e0202 */
[----:B------:R-:W2:Y:S02]  /*20f0*/  LDG.E R2, desc[UR8][R2.64] ;  /* 0x0000000802027981 */ /* 0x000ea4000c1e1900 */
[----:B--2---:R-:W-:-:S07]  /*2100*/  FFMA R19, R4, R2, R19 ;  /* 0x0000000204137223 */ /* 0x004fce0000000013 */
.L_x_230:
[----:B------:R-:W-:Y:S05]  /*2110*/  BSYNC.RECONVERGENT B0 ;  /* 0x0000000000007941 */ /* 0x000fea0003800200 */
.L_x_229:
[----:B------:R-:W0:Y:S01]  /*2120*/  LDCU UR4, c[0x0][0x3dc] ;  /* 0x00007b80ff0477ac */ /* 0x000e220008000800 */
[----:B------:R-:W1:Y:S01]  /*2130*/  LDC.64 R2, c[0x0][0x3d0] ;  /* 0x0000f400ff027b82 */ /* 0x000e620000000a00 */
[----:B------:R-:W2:Y:S01]  /*2140*/  LDCU UR5, c[0x0][0x3e0] ;  /* 0x00007c00ff0577ac */ /* 0x000ea20008000800 */
[----:B0-----:R-:W-:-:S04]  /*2150*/  IMAD R9, R9, UR4, R8 ;  /* 0x0000000409097c24 */ /* 0x001fc8000f8e0208 */
[----:B--2---:R-:W-:-:S04]  /*2160*/  IMAD R9, R9, UR5, R0 ;  /* 0x0000000509097c24 */ /* 0x004fc8000f8e0200 */
[----:B-1----:R-:W-:-:S05]  /*2170*/  IMAD.WIDE R2, R9, 0x4, R2 ;  /* 0x0000000409027825 */ /* 0x002fca00078e0202 */
[----:B------:R-:W-:Y:S01]  /*2180*/  STG.E desc[UR8][R2.64], R19 ;  /* 0x0000001302007986 */ /* 0x000fe2000c101908 */
[----:B------:R-:W-:Y:S05]  /*2190*/  EXIT ;  /* 0x000000000000794d */ /* 0x000fea0003800000 */
.L_x_236:
        /* <DEDUP_REMOVED lines=14> */
.L_x_374:


//--------------------- .text._Z16sconv_batch_baseIiEvPKiS1_PKT_S4_iiiiiiiiiS4_PS2_iii --------------------------
	.section	.text._Z16sconv_batch_baseIiEvPKiS1_PKT_S4_iiiiiiiiiS4_PS2_iii,"ax",@progbits
	.align	128
        .global         _Z16sconv_batch_baseIiEvPKiS1_PKT_S4_iiiiiiiiiS4_PS2_iii
        .type           _Z16sconv_batch_baseIiEvPKiS1_PKT_S4_iiiiiiiiiS4_PS2_iii,@function
        .size           _Z16sconv_batch_baseIiEvPKiS1_PKT_S4_iiiiiiiiiS4_PS2_iii,(.L_x_375 - _Z16sconv_batch_baseIiEvPKiS1_PKT_S4_iiiiiiiiiS4_PS2_iii)
        .other          _Z16sconv_batch_baseIiEvPKiS1_PKT_S4_iiiiiiiiiS4_PS2_iii,@"STO_CUDA_ENTRY STV_DEFAULT"
_Z16sconv_batch_baseIiEvPKiS1_PKT_S4_iiiiiiiiiS4_PS2_iii:
.text._Z16sconv_batch_baseIiEvPKiS1_PKT_S4_iiiiiiiiiS4_PS2_iii:
        /* <DEDUP_REMOVED lines=80> */
.L_x_241:
        /* <DEDUP_REMOVED lines=32> */
[----:B--2---:R-:W-:-:S04]  /*0700*/  IMAD R25, R27, R25, R22 ;  /* 0x000000191b197224 */ /* 0x004fc800078e0216 */
[----:B---3--:R-:W-:Y:S01]  /*0710*/  IMAD R25, R29, R8, R25 ;  /* 0x000000081d197224 */ /* 0x008fe200078e0219 */
[C---:B------:R-:W-:Y:S01]  /*0720*/  LEA R8, P1, R9.reuse, UR12, 0x2 ;  /* 0x0000000c09087c11 */ /* 0x040fe2000f8210ff */
[----:B------:R-:W2:Y:S01]  /*0730*/  LDG.E R29, desc[UR8][R2.64+0x1c] ;  /* 0x00001c08021d7981 */ /* 0x000ea2000c1e1900 */
[C---:B----4-:R-:W-:Y:S02]  /*0740*/  IADD3 R22, P2, PT, R24.reuse, R17, RZ ;  /* 0x0000001118167210 */ /* 0x050fe40007f5e0ff */
[----:B------:R-:W-:Y:S02]  /*0750*/  LEA.HI.X R9, R9, UR13, R28, 0x2, P1 ;  /* 0x0000000d09097c11 */ /* 0x000fe400088f141c */
[----:B------:R-:W-:Y:S02]  /*0760*/  LEA.HI.X.SX32 R27, R24, R18, 0x1, P2 ;  /* 0x00000012181b7211 */ /* 0x000fe400010f0eff */
[----:B0-----:R-:W-:Y:S01]  /*0770*/  LEA R20, P1, R22, UR12, 0x2 ;  /* 0x0000000c16147c11 */ /* 0x001fe2000f8210ff */
[----:B------:R-:W-:-:S03]  /*0780*/  IMAD R26, R26, R21, R25 ;  /* 0x000000151a1a7224 */ /* 0x000fc600078e0219 */
[----:B------:R-:W-:Y:S01]  /*0790*/  LEA.HI.X R21, R22, UR13, R27, 0x2, P1 ;  /* 0x0000000d16157c11 */ /* 0x000fe200088f141b */
[----:B------:R0:W3:Y:S01]  /*07a0*/  LDG.E R25, desc[UR8][R8.64] ;  /* 0x0000000808197981 */ /* 0x0000e2000c1e1900 */
[----:B-1----:R-:W-:-:S03]  /*07b0*/  IADD3 R5, P1, PT, R7, R17, RZ ;  /* 0x0000001107057210 */ /* 0x002fc60007f3e0ff */
[----:B------:R-:W3:Y:S01]  /*07c0*/  LDG.E R22, desc[UR8][R2.64+0xc] ;  /* 0x00000c0802167981 */ /* 0x000ee2000c1e1900 */
[CC--:B------:R-:W-:Y:S02]  /*07d0*/  IADD3 R27, P2, PT, R6.reuse, R17.reuse, RZ ;  /* 0x00000011061b7210 */ /* 0x0c0fe40007f5e0ff */
[-C--:B------:R-:W-:Y:S01]  /*07e0*/  LEA.HI.X.SX32 R7, R7, R18.reuse, 0x1, P1 ;  /* 0x0000001207077211 */ /* 0x080fe200008f0eff */
[----:B------:R-:W4:Y:S01]  /*07f0*/  LDG.E R20, desc[UR8][R20.64] ;  /* 0x0000000814147981 */ /* 0x000f22000c1e1900 */
[----:B------:R-:W-:Y:S02]  /*0800*/  LEA R4, P1, R5, UR12, 0x2 ;  /* 0x0000000c05047c11 */ /* 0x000fe4000f8210ff */
[----:B------:R-:W-:Y:S02]  /*0810*/  LEA.HI.X.SX32 R28, R6, R18, 0x1, P2 ;  /* 0x00000012061c7211 */ /* 0x000fe400010f0eff */
[----:B------:R-:W-:Y:S02]  /*0820*/  LEA R6, P2, R27, UR12, 0x2 ;  /* 0x0000000c1b067c11 */ /* 0x000fe4000f8410ff */
[----:B------:R-:W-:-:S02]  /*0830*/  IADD3 R24, P3, PT, R23, R17, RZ ;  /* 0x0000001117187210 */ /* 0x000fc40007f7e0ff */
[----:B------:R-:W-:Y:S01]  /*0840*/  LEA.HI.X R5, R5, UR13, R7, 0x2, P1 ;  /* 0x0000000d05057c11 */ /* 0x000fe200088f1407 */
[----:B------:R-:W5:Y:S01]  /*0850*/  LDG.E R21, desc[UR8][R2.64+0x14] ;  /* 0x0000140802157981 */ /* 0x000f62000c1e1900 */
[----:B------:R-:W-:-:S03]  /*0860*/  LEA.HI.X R7, R27, UR13, R28, 0x2, P2 ;  /* 0x0000000d1b077c11 */ /* 0x000fc600090f141c */
[----:B------:R-:W4:Y:S01]  /*0870*/  LDG.E R27, desc[UR8][R2.64+0x10] ;  /* 0x00001008021b7981 */ /* 0x000f22000c1e1900 */
[----:B------:R-:W-:Y:S02]  /*0880*/  LEA.HI.X.SX32 R23, R23, R18, 0x1, P3 ;  /* 0x0000001217177211 */ /* 0x000fe400018f0eff */
[C---:B0-----:R-:W-:Y:S01]  /*0890*/  LEA R8, P1, R24.reuse, UR12, 0x2 ;  /* 0x0000000c18087c11 */ /* 0x041fe2000f8210ff */
[----:B------:R-:W5:Y:S03]  /*08a0*/  LDG.E R4, desc[UR8][R4.64] ;  /* 0x0000000804047981 */ /* 0x000f66000c1e1900 */
[----:B------:R-:W-:Y:S01]  /*08b0*/  LEA.HI.X R9, R24, UR13, R23, 0x2, P1 ;  /* 0x0000000d18097c11 */ /* 0x000fe200088f1417 */
[----:B------:R-:W2:Y:S04]  /*08c0*/  LDG.E R6, desc[UR8][R6.64] ;  /* 0x0000000806067981 */ /* 0x000ea8000c1e1900 */
[----:B------:R-:W2:Y:S04]  /*08d0*/  LDG.E R23, desc[UR8][R2.64+0x18] ;  /* 0x0000180802177981 */ /* 0x000ea8000c1e1900 */
[----:B------:R-:W2:Y:S01]  /*08e0*/  LDG.E R8, desc[UR8][R8.64] ;  /* 0x0000000808087981 */ /* 0x000ea2000c1e1900 */
[----:B------:R-:W-:-:S05]  /*08f0*/  VIADD R14, R14, 0x8 ;  /* 0x000000080e0e7836 */ /* 0x000fca0000000000 */
[----:B------:R-:W-:Y:S01]  /*0900*/  ISETP.NE.AND P1, PT, R14, RZ, PT ;  /* 0x000000ff0e00720c */ /* 0x000fe20003f25270 */
[----:B------:R-:W-:Y:S02]  /*0910*/  VIADD R15, R15, 0x8 ;  /* 0x000000080f0f7836 */ /* 0x000fe40000000000 */
[----:B---3--:R-:W-:-:S04]  /*0920*/  IMAD R22, R22, R25, R26 ;  /* 0x0000001916167224 */ /* 0x008fc800078e021a */
[----:B----4-:R-:W-:-:S04]  /*0930*/  IMAD R20, R27, R20, R22 ;  /* 0x000000141b147224 */ /* 0x010fc800078e0216 */
[----:B-----5:R-:W-:-:S04]  /*0940*/  IMAD R20, R21, R4, R20 ;  /* 0x0000000415147224 */ /* 0x020fc800078e0214 */
[----:B--2---:R-:W-:-:S04]  /*0950*/  IMAD R20, R23, R6, R20 ;  /* 0x0000000617147224 */ /* 0x004fc800078e0214 */
[----:B------:R-:W-:Y:S01]  /*0960*/  IMAD R22, R29, R8, R20 ;  /* 0x000000081d167224 */ /* 0x000fe200078e0214 */
[----:B------:R-:W-:Y:S06]  /*0970*/  @P1 BRA `(.L_x_241) ;  /* 0xfffffff800e01947 */ /* 0x000fec000383ffff */
.L_x_240:
[----:B------:R-:W-:Y:S05]  /*0980*/  BSYNC.RECONVERGENT B1 ;  /* 0x0000000000017941 */ /* 0x000fea0003800200 */
.L_x_239:
        /* <DEDUP_REMOVED lines=40> */
[----:B---3--:R-:W-:-:S04]  /*0c10*/  IMAD R9, R19, R9, R22 ;  /* 0x0000000913097224 */ /* 0x008fc800078e0216 */
[----:B----4-:R-:W-:-:S04]  /*0c20*/  IMAD R9, R14, R6, R9 ;  /* 0x000000060e097224 */ /* 0x010fc800078e0209 */
[----:B-----5:R-:W-:-:S04]  /*0c30*/  IMAD R8, R8, R4, R9 ;  /* 0x0000000408087224 */ /* 0x020fc800078e0209 */
[----:B--2---:R-:W-:-:S07]  /*0c40*/  IMAD R22, R25, R20, R8 ;  /* 0x0000001419167224 */ /* 0x004fce00078e0208 */
.L_x_243:
[----:B------:R-:W-:Y:S05]  /*0c50*/  BSYNC.RECONVERGENT B1 ;  /* 0x0000000000017941 */ /* 0x000fea0003800200 */
.L_x_242:
        /* <DEDUP_REMOVED lines=26> */
[----:B--2---:R-:W-:-:S04]  /*0e00*/  IMAD R9, R9, R2, R22 ;  /* 0x0000000209097224 */ /* 0x004fc800078e0216 */
[----:B-----5:R-:W-:-:S07]  /*0e10*/  IMAD R22, R8, R6, R9 ;  /* 0x0000000608167224 */ /* 0x020fce00078e0209 */
.L_x_245:
[----:B------:R-:W-:Y:S05]  /*0e20*/  BSYNC.RECONVERGENT B1 ;  /* 0x0000000000017941 */ /* 0x000fea0003800200 */
.L_x_244:
        /* <DEDUP_REMOVED lines=13> */
[----:B--2---:R-:W-:-:S07]  /*0f00*/  IMAD R22, R3, R6, R22 ;  /* 0x0000000603167224 */ /* 0x004fce00078e0216 */
.L_x_238:
[----:B------:R-:W-:Y:S05]  /*0f10*/  BSYNC.RECONVERGENT B0 ;  /* 0x0000000000007941 */ /* 0x000fea0003800200 */
.L_x_237:
[----:B------:R-:W0:Y:S01]  /*0f20*/  LDC.64 R2, c[0x0][0x3d0] ;  /* 0x0000f400ff027b82 */ /* 0x000e220000000a00 */
[----:B------:R-:W-:-:S04]  /*0f30*/  IMAD R0, R13, R0, R12 ;  /* 0x000000000d007224 */ /* 0x000fc800078e020c */
[----:B------:R-:W-:-:S04]  /*0f40*/  IMAD R11, R0, UR10, R11 ;  /* 0x0000000a000b7c24 */ /* 0x000fc8000f8e020b */
[----:B------:R-:W-:-:S04]  /*0f50*/  IMAD R11, R11, UR7, R10 ;  /* 0x000000070b0b7c24 */ /* 0x000fc8000f8e020a */
[----:B0-----:R-:W-:-:S05]  /*0f60*/  IMAD.WIDE R2, R11, 0x4, R2 ;  /* 0x000000040b027825 */ /* 0x001fca00078e0202 */
[----:B------:R-:W-:Y:S01]  /*0f70*/  STG.E desc[UR8][R2.64], R22 ;  /* 0x0000001602007986 */ /* 0x000fe2000c101908 */
[----:B------:R-:W-:Y:S05]  /*0f80*/  EXIT ;  /* 0x000000000000794d */ /* 0x000fea0003800000 */
.L_x_246:
        /* <DEDUP_REMOVED lines=15> */
.L_x_375:


//--------------------- .text._Z10sconv_baseIiEvPKiS1_PKT_S4_iiiiiiiiS4_PS2_iii --------------------------
	.section	.text._Z10sconv_baseIiEvPKiS1_PKT_S4_iiiiiiiiS4_PS2_iii,"ax",@progbits
	.align	128
        .global         _Z10sconv_baseIiEvPKiS1_PKT_S4_iiiiiiiiS4_PS2_iii
        .type           _Z10sconv_baseIiEvPKiS1_PKT_S4_iiiiiiiiS4_PS2_iii,@function
        .size           _Z10sconv_baseIiEvPKiS1_PKT_S4_iiiiiiiiS4_PS2_iii,(.L_x_376 - _Z10sconv_baseIiEvPKiS1_PKT_S4_iiiiiiiiS4_PS2_iii)
        .other          _Z10sconv_baseIiEvPKiS1_PKT_S4_iiiiiiiiS4_PS2_iii,@"STO_CUDA_ENTRY STV_DEFAULT"
_Z10sconv_baseIiEvPKiS1_PKT_S4_iiiiiiiiS4_PS2_iii:
.text._Z10sconv_baseIiEvPKiS1_PKT_S4_iiiiiiiiS4_PS2_iii:
        /* <DEDUP_REMOVED lines=54> */
.L_x_251:
        /* <DEDUP_REMOVED lines=17> */
[----:B------:R-:W-:Y:S01]  /*0470*/  LEA R10, P2, R11, UR4, 0x2 ;  /* 0x000000040b0a7c11 */ /* 0x000fe2000f8410ff */
[----:B------:R-:W2:Y:S01]  /*0480*/  LDG.E R26, desc[UR6][R6.64] ;  /* 0x00000006061a7981 */ /* 0x000ea2000c1e1900 */
[----:B----4-:R-:W-:-:S02]  /*0490*/  IADD3 R21, P1, PT, R20, R14, RZ ;  /* 0x0000000e14157210 */ /* 0x010fc40007f3e0ff */
[----:B------:R-:W-:Y:S01]  /*04a0*/  LEA.HI.X R11, R11, UR5, R24, 0x2, P2 ;  /* 0x000000050b0b7c11 */ /* 0x000fe200090f1418 */
[----:B------:R-:W5:Y:S01]  /*04b0*/  LDG.E R9, desc[UR6][R8.64] ;  /* 0x0000000608097981 */ /* 0x000f62000c1e1900 */
[----:B------:R-:W-:Y:S02]  /*04c0*/  LEA.HI.X.SX32 R24, R20, R15, 0x1, P1 ;  /* 0x0000000f14187211 */ /* 0x000fe400008f0eff */
[C---:B------:R-:W-:Y:S01]  /*04d0*/  LEA R20, P1, R21.reuse, UR4, 0x2 ;  /* 0x0000000415147c11 */ /* 0x040fe2000f8210ff */
[----:B------:R-:W3:Y:S03]  /*04e0*/  LDG.E R10, desc[UR6][R10.64] ;  /* 0x000000060a0a7981 */ /* 0x000ee6000c1e1900 */
[----:B------:R-:W-:Y:S02]  /*04f0*/  LEA.HI.X R21, R21, UR5, R24, 0x2, P1 ;  /* 0x0000000515157c11 */ /* 0x000fe400088f1418 */
[----:B------:R-:W4:Y:S04]  /*0500*/  LDG.E R24, desc[UR6][R6.64+0xc] ;  /* 0x00000c0606187981 */ /* 0x000f28000c1e1900 */
[----:B------:R0:W4:Y:S04]  /*0510*/  LDG.E R20, desc[UR6][R20.64] ;  /* 0x0000000614147981 */ /* 0x000128000c1e1900 */
[----:B------:R-:W3:Y:S01]  /*0520*/  LDG.E R11, desc[UR6][R4.64+0x4] ;  /* 0x00000406040b7981 */ /* 0x000ee2000c1e1900 */
[----:B-----5:R-:W-:Y:S01]  /*0530*/  IMAD R9, R28, R9, R22 ;  /* 0x000000091c097224 */ /* 0x020fe200078e0216 */
[----:B------:R-:W-:-:S02]  /*0540*/  IADD3 R28, P1, PT, R29, R14, RZ ;  /* 0x0000000e1d1c7210 */ /* 0x000fc40007f3e0ff */
[----:B--2---:R-:W-:Y:S02]  /*0550*/  IADD3 R22, P2, PT, R26, R14, RZ ;  /* 0x0000000e1a167210 */ /* 0x004fe40007f5e0ff */
[-C--:B------:R-:W-:Y:S02]  /*0560*/  LEA.HI.X.SX32 R29, R29, R15.reuse, 0x1, P1 ;  /* 0x0000000f1d1d7211 */ /* 0x080fe400008f0eff */
[----:B------:R-:W-:Y:S02]  /*0570*/  LEA R8, P1, R28, UR4, 0x2 ;  /* 0x000000041c087c11 */ /* 0x000fe4000f8210ff */
[----:B0-----:R-:W-:Y:S01]  /*0580*/  LEA.HI.X.SX32 R21, R26, R15, 0x1, P2 ;  /* 0x0000000f1a157211 */ /* 0x001fe200010f0eff */
[----:B---3--:R-:W-:Y:S01]  /*0590*/  IMAD R11, R11, R10, R9 ;  /* 0x0000000a0b0b7224 */ /* 0x008fe200078e0209 */
[----:B------:R-:W-:Y:S02]  /*05a0*/  LEA.HI.X R9, R28, UR5, R29, 0x2, P1 ;  /* 0x000000051c097c11 */ /* 0x000fe400088f141d */
[C---:B------:R-:W-:Y:S01]  /*05b0*/  LEA R10, P1, R22.reuse, UR4, 0x2 ;  /* 0x00000004160a7c11 */ /* 0x040fe2000f8210ff */
[----:B----4-:R-:W-:Y:S01]  /*05c0*/  IMAD R27, R27, R20, R11 ;  /* 0x000000141b1b7224 */ /* 0x010fe200078e020b */
[----:B------:R-:W2:Y:S02]  /*05d0*/  LDG.E R29, desc[UR6][R4.64+0x10] ;  /* 0x00001006041d7981 */ /* 0x000ea4000c1e1900 */
[----:B------:R-:W-:-:S02]  /*05e0*/  LEA.HI.X R11, R22, UR5, R21, 0x2, P1 ;  /* 0x00000005160b7c11 */ /* 0x000fc400088f1415 */
[-C--:B------:R-:W-:Y:S01]  /*05f0*/  IADD3 R7, P1, PT, R25, R14.reuse, RZ ;  /* 0x0000000e19077210 */ /* 0x080fe20007f3e0ff */
[----:B------:R0:W3:Y:S01]  /*0600*/  LDG.E R22, desc[UR6][R8.64] ;  /* 0x0000000608167981 */ /* 0x0000e2000c1e1900 */
[-C--:B------:R-:W-:Y:S02]  /*0610*/  IADD3 R21, P2, PT, R23, R14.reuse, RZ ;  /* 0x0000000e17157210 */ /* 0x080fe40007f5e0ff */
[-C--:B------:R-:W-:Y:S01]  /*0620*/  LEA.HI.X.SX32 R28, R25, R15.reuse, 0x1, P1 ;  /* 0x0000000f191c7211 */ /* 0x080fe200008f0eff */
[----:B------:R-:W2:Y:S01]  /*0630*/  LDG.E R10, desc[UR6][R10.64] ;  /* 0x000000060a0a7981 */ /* 0x000ea2000c1e1900 */
[----:B------:R-:W-:Y:S02]  /*0640*/  LEA R6, P1, R7, UR4, 0x2 ;  /* 0x0000000407067c11 */ /* 0x000fe4000f8210ff */
[----:B------:R-:W-:Y:S02]  /*0650*/  LEA.HI.X.SX32 R26, R23, R15, 0x1, P2 ;  /* 0x0000000f171a7211 */ /* 0x000fe400010f0eff */
[----:B------:R-:W3:Y:S01]  /*0660*/  LDG.E R23, desc[UR6][R4.64+0xc] ;  /* 0x00000c0604177981 */ /* 0x000ee2000c1e1900 */
[----:B------:R-:W-:-:S02]  /*0670*/  IADD3 R25, P3, PT, R24, R14, RZ ;  /* 0x0000000e18197210 */ /* 0x000fc40007f7e0ff */
[----:B------:R-:W-:Y:S02]  /*0680*/  LEA R20, P2, R21, UR4, 0x2 ;  /* 0x0000000415147c11 */ /* 0x000fe4000f8410ff */
[----:B------:R-:W-:Y:S01]  /*0690*/  LEA.HI.X R7, R7, UR5, R28, 0x2, P1 ;  /* 0x0000000507077c11 */ /* 0x000fe200088f141c */
[----:B------:R-:W4:Y:S01]  /*06a0*/  LDG.E R11, desc[UR6][R4.64+0x14] ;  /* 0x00001406040b7981 */ /* 0x000f22000c1e1900 */
[----:B------:R-:W-:Y:S02]  /*06b0*/  LEA.HI.X.SX32 R24, R24, R15, 0x1, P3 ;  /* 0x0000000f18187211 */ /* 0x000fe400018f0eff */
[----:B0-----:R-:W-:Y:S01]  /*06c0*/  LEA R8, P1, R25, UR4, 0x2 ;  /* 0x0000000419087c11 */ /* 0x001fe2000f8210ff */
[----:B------:R-:W4:Y:S01]  /*06d0*/  LDG.E R6, desc[UR6][R6.64] ;  /* 0x0000000606067981 */ /* 0x000f22000c1e1900 */
[----:B------:R-:W-:Y:S02]  /*06e0*/  LEA.HI.X R21, R21, UR5, R26, 0x2, P2 ;  /* 0x0000000515157c11 */ /* 0x000fe400090f141a */
[----:B------:R-:W-:-:S02]  /*06f0*/  LEA.HI.X R9, R25, UR5, R24, 0x2, P1 ;  /* 0x0000000519097c11 */ /* 0x000fc400088f1418 */
[----:B------:R-:W5:Y:S04]  /*0700*/  LDG.E R25, desc[UR6][R4.64+0x18] ;  /* 0x0000180604197981 */ /* 0x000f68000c1e1900 */
[----:B------:R-:W5:Y:S04]  /*0710*/  LDG.E R20, desc[UR6][R20.64] ;  /* 0x0000000614147981 */ /* 0x000f68000c1e1900 */
[----:B------:R-:W5:Y:S04]  /*0720*/  LDG.E R24, desc[UR6][R4.64+0x1c] ;  /* 0x00001c0604187981 */ /* 0x000f68000c1e1900 */
[----:B------:R-:W5:Y:S01]  /*0730*/  LDG.E R9, desc[UR6][R8.64] ;  /* 0x0000000608097981 */ /* 0x000f62000c1e1900 */
[----:B------:R-:W-:-:S05]  /*0740*/  VIADD R16, R16, 0x8 ;  /* 0x0000000810107836 */ /* 0x000fca0000000000 */
[----:B------:R-:W-:Y:S01]  /*0750*/  ISETP.NE.AND P1, PT, R16, RZ, PT ;  /* 0x000000ff1000720c */ /* 0x000fe20003f25270 */
[----:B------:R-:W-:Y:S02]  /*0760*/  VIADD R17, R17, 0x8 ;  /* 0x0000000811117836 */ /* 0x000fe40000000000 */
[----:B---3--:R-:W-:-:S04]  /*0770*/  IMAD R22, R23, R22, R27 ;  /* 0x0000001617167224 */ /* 0x008fc800078e021b */
[----:B--2---:R-:W-:-:S04]  /*0780*/  IMAD R10, R29, R10, R22 ;  /* 0x0000000a1d0a7224 */ /* 0x004fc800078e0216 */
[----:B----4-:R-:W-:-:S04]  /*0790*/  IMAD R10, R11, R6, R10 ;  /* 0x000000060b0a7224 */ /* 0x010fc800078e020a */
[----:B-----5:R-:W-:-:S04]  /*07a0*/  IMAD R10, R25, R20, R10 ;  /* 0x00000014190a7224 */ /* 0x020fc800078e020a */
[----:B------:R-:W-:Y:S01]  /*07b0*/  IMAD R22, R24, R9, R10 ;  /* 0x0000000918167224 */ /* 0x000fe200078e020a */
[----:B------:R-:W-:Y:S06]  /*07c0*/  @P1 BRA `(.L_x_251) ;  /* 0xfffffff800e41947 */ /* 0x000fec000383ffff */
.L_x_250:
[----:B------:R-:W-:Y:S05]  /*07d0*/  BSYNC.RECONVERGENT B1 ;  /* 0x0000000000017941 */ /* 0x000fea0003800200 */
.L_x_249:
        /* <DEDUP_REMOVED lines=44> */
.L_x_253:
[----:B------:R-:W-:Y:S05]  /*0aa0*/  BSYNC.RECONVERGENT B1 ;  /* 0x0000000000017941 */ /* 0x000fea0003800200 */
.L_x_252:
        /* <DEDUP_REMOVED lines=28> */
.L_x_255:
[----:B------:R-:W-:Y:S05]  /*0c70*/  BSYNC.RECONVERGENT B1 ;  /* 0x0000000000017941 */ /* 0x000fea0003800200 */
.L_x_254:
        /* <DEDUP_REMOVED lines=14> */
.L_x_248:
[----:B------:R-:W-:Y:S05]  /*0d60*/  BSYNC.RECONVERGENT B0 ;  /* 0x0000000000007941 */ /* 0x000fea0003800200 */
.L_x_247:
[----:B------:R-:W0:Y:S01]  /*0d70*/  LDC.64 R2, c[0x0][0x3c8] ;  /* 0x0000f200ff027b82 */ /* 0x000e220000000a00 */
[----:B------:R-:W-:-:S04]  /*0d80*/  IMAD R13, R13, UR9, R0 ;  /* 0x000000090d0d7c24 */ /* 0x000fc8000f8e0200 */
[----:B------:R-:W-:-:S04]  /*0d90*/  IMAD R13, R13, UR10, R12 ;  /* 0x0000000a0d0d7c24 */ /* 0x000fc8000f8e020c */
[----:B0-----:R-:W-:-:S05]  /*0da0*/  IMAD.WIDE R2, R13, 0x4, R2 ;  /* 0x000000040d027825 */ /* 0x001fca00078e0202 */
[----:B------:R-:W-:Y:S01]  /*0db0*/  STG.E desc[UR6][R2.64], R22 ;  /* 0x0000001602007986 */ /* 0x000fe2000c101906 */
[----:B------:R-:W-:Y:S05]  /*0dc0*/  EXIT ;  /* 0x000000000000794d */ /* 0x000fea0003800000 */
.L_x_256:
        /* <DEDUP_REMOVED lines=11> */
.L_x_376:


//--------------------- .text._Z15sconv_relu_baseIiEvPKiS1_PKT_S4_iiiiiiiiS4_PS2_iii --------------------------
	.section	.text._Z15sconv_relu_baseIiEvPKiS1_PKT_S4_iiiiiiiiS4_PS2_iii,"ax",@progbits
	.align	128
        .global         _Z15sconv_relu_baseIiEvPKiS1_PKT_S4_iiiiiiiiS4_PS2_iii
        .type           _Z15sconv_relu_baseIiEvPKiS1_PKT_S4_iiiiiiiiS4_PS2_iii,@function
        .size           _Z15sconv_relu_baseIiEvPKiS1_PKT_S4_iiiiiiiiS4_PS2_iii,(.L_x_377 - _Z15sconv_relu_baseIiEvPKiS1_PKT_S4_iiiiiiiiS4_PS2_iii)
        .other          _Z15sconv_relu_baseIiEvPKiS1_PKT_S4_iiiiiiiiS4_PS2_iii,@"STO_CUDA_ENTRY STV_DEFAULT"
_Z15sconv_relu_baseIiEvPKiS1_PKT_S4_iiiiiiiiS4_PS2_iii:
.text._Z15sconv_relu_baseIiEvPKiS1_PKT_S4_iiiiiiiiS4_PS2_iii:
        /* <DEDUP_REMOVED lines=54> */
.L_x_261:
        /* <DEDUP_REMOVED lines=21> */
[----:B------:R-:W3:Y:S01]  /*04b0*/  LDG.E R9, desc[UR6][R8.64] ;  /* 0x0000000608097981 */ /* 0x000ee2000c1e1900 */
[----:B------:R-:W-:Y:S02]  /*04c0*/  LEA.HI.X.SX32 R24, R20, R16, 0x1, P1 ;  /* 0x0000001014187211 */ /* 0x000fe400008f0eff */
[C---:B------:R-:W-:Y:S01]  /*04d0*/  LEA R20, P1, R21.reuse, UR4, 0x2 ;  /* 0x0000000415147c11 */ /* 0x040fe2000f8210ff */
[----:B------:R-:W4:Y:S03]  /*04e0*/  LDG.E R10, desc[UR6][R10.64] ;  /* 0x000000060a0a7981 */ /* 0x000f26000c1e1900 */
[----:B------:R-:W-:Y:S02]  /*04f0*/  LEA.HI.X R21, R21, UR5, R24, 0x2, P1 ;  /* 0x0000000515157c11 */ /* 0x000fe400088f1418 */
[----:B------:R-:W4:Y:S04]  /*0500*/  LDG.E R24, desc[UR6][R6.64+0xc] ;  /* 0x00000c0606187981 */ /* 0x000f28000c1e1900 */
[----:B------:R0:W4:Y:S04]  /*0510*/  LDG.E R20, desc[UR6][R20.64] ;  /* 0x0000000614147981 */ /* 0x000128000c1e1900 */
[----:B------:R-:W4:Y:S01]  /*0520*/  LDG.E R11, desc[UR6][R4.64+0x4] ;  /* 0x00000406040b7981 */ /* 0x000f22000c1e1900 */
[----:B---3-5:R-:W-:Y:S01]  /*0530*/  IMAD R9, R28, R9, R22 ;  /* 0x000000091c097224 */ /* 0x028fe200078e0216 */
[----:B------:R-:W-:-:S02]  /*0540*/  IADD3 R28, P1, PT, R29, R15, RZ ;  /* 0x0000000f1d1c7210 */ /* 0x000fc40007f3e0ff */
[----:B--2---:R-:W-:Y:S02]  /*0550*/  IADD3 R22, P2, PT, R26, R15, RZ ;  /* 0x0000000f1a167210 */ /* 0x004fe40007f5e0ff */
[-C--:B------:R-:W-:Y:S02]  /*0560*/  LEA.HI.X.SX32 R29, R29, R16.reuse, 0x1, P1 ;  /* 0x000000101d1d7211 */ /* 0x080fe400008f0eff */
[----:B------:R-:W-:Y:S02]  /*0570*/  LEA R8, P1, R28, UR4, 0x2 ;  /* 0x000000041c087c11 */ /* 0x000fe4000f8210ff */
[----:B0-----:R-:W-:Y:S01]  /*0580*/  LEA.HI.X.SX32 R21, R26, R16, 0x1, P2 ;  /* 0x000000101a157211 */ /* 0x001fe200010f0eff */
[----:B----4-:R-:W-:Y:S01]  /*0590*/  IMAD R11, R11, R10, R9 ;  /* 0x0000000a0b0b7224 */ /* 0x010fe200078e0209 */
[----:B------:R-:W-:Y:S02]  /*05a0*/  LEA.HI.X R9, R28, UR5, R29, 0x2, P1 ;  /* 0x000000051c097c11 */ /* 0x000fe400088f141d */
[C---:B------:R-:W-:Y:S01]  /*05b0*/  LEA R10, P1, R22.reuse, UR4, 0x2 ;  /* 0x00000004160a7c11 */ /* 0x040fe2000f8210ff */
[----:B------:R-:W-:Y:S01]  /*05c0*/  IMAD R27, R27, R20, R11 ;  /* 0x000000141b1b7224 */ /* 0x000fe200078e020b */
        /* <DEDUP_REMOVED lines=19> */
[----:B------:R-:W4:Y:S04]  /*0700*/  LDG.E R25, desc[UR6][R4.64+0x18] ;  /* 0x0000180604197981 */ /* 0x000f28000c1e1900 */
[----:B------:R-:W4:Y:S04]  /*0710*/  LDG.E R20, desc[UR6][R20.64] ;  /* 0x0000000614147981 */ /* 0x000f28000c1e1900 */
[----:B------:R-:W4:Y:S04]  /*0720*/  LDG.E R24, desc[UR6][R4.64+0x1c] ;  /* 0x00001c0604187981 */ /* 0x000f28000c1e1900 */
[----:B------:R-:W4:Y:S01]  /*0730*/  LDG.E R9, desc[UR6][R8.64] ;  /* 0x0000000608097981 */ /* 0x000f22000c1e1900 */
[----:B------:R-:W-:-:S05]  /*0740*/  VIADD R14, R14, 0x8 ;  /* 0x000000080e0e7836 */ /* 0x000fca0000000000 */
[----:B------:R-:W-:Y:S01]  /*0750*/  ISETP.NE.AND P1, PT, R14, RZ, PT ;  /* 0x000000ff0e00720c */ /* 0x000fe20003f25270 */
[----:B------:R-:W-:Y:S02]  /*0760*/  VIADD R17, R17, 0x8 ;  /* 0x0000000811117836 */ /* 0x000fe40000000000 */
[----:B---3--:R-:W-:-:S04]  /*0770*/  IMAD R22, R23, R22, R27 ;  /* 0x0000001617167224 */ /* 0x008fc800078e021b */
[----:B--2---:R-:W-:-:S04]  /*0780*/  IMAD R10, R29, R10, R22 ;  /* 0x0000000a1d0a7224 */ /* 0x004fc800078e0216 */
[----:B----4-:R-:W-:-:S04]  /*0790*/  IMAD R10, R11, R6, R10 ;  /* 0x000000060b0a7224 */ /* 0x010fc800078e020a */
[----:B------:R-:W-:-:S04]  /*07a0*/  IMAD R10, R25, R20, R10 ;  /* 0x00000014190a7224 */ /* 0x000fc800078e020a */
[----:B------:R-:W-:Y:S01]  /*07b0*/  IMAD R22, R24, R9, R10 ;  /* 0x0000000918167224 */ /* 0x000fe200078e020a */
[----:B------:R-:W-:Y:S06]  /*07c0*/  @P1 BRA `(.L_x_261) ;  /* 0xfffffff800e41947 */ /* 0x000fec000383ffff */
.L_x_260:
[----:B------:R-:W-:Y:S05]  /*07d0*/  BSYNC.RECONVERGENT B1 ;  /* 0x0000000000017941 */ /* 0x000fea0003800200 */
.L_x_259:
        /* <DEDUP_REMOVED lines=40> */
[----:B---3-5:R-:W-:-:S04]  /*0a60*/  IMAD R9, R19, R9, R22 ;  /* 0x0000000913097224 */ /* 0x028fc800078e0216 */
[----:B----4-:R-:W-:-:S04]  /*0a70*/  IMAD R9, R20, R4, R9 ;  /* 0x0000000414097224 */ /* 0x010fc800078e0209 */
[----:B--2---:R-:W-:-:S04]  /*0a80*/  IMAD R8, R8, R6, R9 ;  /* 0x0000000608087224 */ /* 0x004fc800078e0209 */
[----:B------:R-:W-:-:S07]  /*0a90*/  IMAD R22, R21, R10, R8 ;  /* 0x0000000a15167224 */ /* 0x000fce00078e0208 */
.L_x_263:
[----:B------:R-:W-:Y:S05]  /*0aa0*/  BSYNC.RECONVERGENT B1 ;  /* 0x0000000000017941 */ /* 0x000fea0003800200 */
.L_x_262:
        /* <DEDUP_REMOVED lines=26> */
[----:B--2--5:R-:W-:-:S04]  /*0c50*/  IMAD R9, R9, R2, R22 ;  /* 0x0000000209097224 */ /* 0x024fc800078e0216 */
[----:B---3--:R-:W-:-:S07]  /*0c60*/  IMAD R22, R8, R6, R9 ;  /* 0x0000000608167224 */ /* 0x008fce00078e0209 */
.L_x_265:
[----:B------:R-:W-:Y:S05]  /*0c70*/  BSYNC.RECONVERGENT B1 ;  /* 0x0000000000017941 */ /* 0x000fea0003800200 */
.L_x_264:
        /* <DEDUP_REMOVED lines=13> */
[----:B--2--5:R-:W-:-:S07]  /*0d50*/  IMAD R22, R3, R6, R22 ;  /* 0x0000000603167224 */ /* 0x024fce00078e0216 */
.L_x_258:
[----:B------:R-:W-:Y:S05]  /*0d60*/  BSYNC.RECONVERGENT B0 ;  /* 0x0000000000007941 */ /* 0x000fea0003800200 */
.L_x_257:
[----:B------:R-:W0:Y:S01]  /*0d70*/  LDC.64 R2, c[0x0][0x3c8] ;  /* 0x0000f200ff027b82 */ /* 0x000e220000000a00 */
[----:B------:R-:W-:Y:S01]  /*0d80*/  IMAD R13, R13, UR9, R0 ;  /* 0x000000090d0d7c24 */ /* 0x000fe2000f8e0200 */
[----:B-----5:R-:W-:-:S03]  /*0d90*/  VIMNMX R5, PT, PT, RZ, R22, !PT ;  /* 0x00000016ff057248 */ /* 0x020fc60007fe0100 */
[----:B------:R-:W-:-:S04]  /*0da0*/  IMAD R13, R13, UR10, R12 ;  /* 0x0000000a0d0d7c24 */ /* 0x000fc8000f8e020c */
[----:B0-----:R-:W-:-:S05]  /*0db0*/  IMAD.WIDE R2, R13, 0x4, R2 ;  /* 0x000000040d027825 */ /* 0x001fca00078e0202 */
[----:B------:R-:W-:Y:S01]  /*0dc0*/  STG.E desc[UR6][R2.64], R5 ;  /* 0x0000000502007986 */ /* 0x000fe2000c101906 */
[----:B------:R-:W-:Y:S05]  /*0dd0*/  EXIT ;  /* 0x000000000000794d */ /* 0x000fea0003800000 */
.L_x_266:
        /* <DEDUP_REMOVED lines=10> */
.L_x_377:


//--------------------- .text._Z17sconv_batch_tiledIiLi2ELi16ELi16ELi56ELi1ELi0EEvPKiS1_PKT_S4_iiiiiiiiiS4_PS2_iiii --------------------------
	.section	.text._Z17sconv_batch_tiledIiLi2ELi16ELi16ELi56ELi1ELi0EEvPKiS1_PKT_S4_iiiiiiiiiS4_PS2_iiii,"ax",@progbits
	.align	128
        .global         _Z17sconv_batch_tiledIiLi2ELi16ELi16ELi56ELi1ELi0EEvPKiS1_PKT_S4_iiiiiiiiiS4_PS2_iiii
        .type           _Z17sconv_batch_tiledIiLi2ELi16ELi16ELi56ELi1ELi0EEvPKiS1_PKT_S4_iiiiiiiiiS4_PS2_iiii,@function
        .size           _Z17sconv_batch_tiledIiLi2ELi16ELi16ELi56ELi1ELi0EEvPKiS1_PKT_S4_iiiiiiiiiS4_PS2_iiii,(.L_x_378 - _Z17sconv_batch_tiledIiLi2ELi16ELi16ELi56ELi1ELi0EEvPKiS1_PKT_S4_iiiiiiiiiS4_PS2_iiii)
        .other          _Z17sconv_batch_tiledIiLi2ELi16ELi16ELi56ELi1ELi0EEvPKiS1_PKT_S4_iiiiiiiiiS4_PS2_iiii,@"STO_CUDA_ENTRY STV_DEFAULT"
_Z17sconv_batch_tiledIiLi2ELi16ELi16ELi56ELi1ELi0EEvPKiS1_PKT_S4_iiiiiiiiiS4_PS2_iiii:
.text._Z17sconv_batch_tiledIiLi2ELi16ELi16ELi56ELi1ELi0EEvPKiS1_PKT_S4_iiiiiiiiiS4_PS2_iiii:
        /* <DEDUP_REMOVED lines=74> */
.L_x_292:
        /* <DEDUP_REMOVED lines=94> */
.L_x_277:
        /* <DEDUP_REMOVED lines=14> */
[----:B--2---:R-:W-:-:S04]  /*0b60*/  IMAD R12, R12, R20, R27 ;  /* 0x000000140c0c7224 */ /* 0x004fc800078e021b */
[----:B---3--:R-:W-:Y:S01]  /*0b70*/  IMAD R27, R28, R13, R12 ;  /* 0x0000000d1c1b7224 */ /* 0x008fe200078e020c */
        /* <DEDUP_REMOVED lines=12> */
[----:B--2---:R-:W-:-:S04]  /*0c40*/  IMAD R12, R12, R20, R27 ;  /* 0x000000140c0c7224 */ /* 0x004fc800078e021b */
[----:B---3--:R-:W-:Y:S01]  /*0c50*/  IMAD R27, R28, R13, R12 ;  /* 0x0000000d1c1b7224 */ /* 0x008fe200078e020c */
        /* <DEDUP_REMOVED lines=67> */
[----:B--2---:R-:W-:-:S03]  /*1090*/  IMAD R14, R14, R20, R13 ;  /* 0x000000140e0e7224 */ /* 0x004fc600078e020d */
[----:B------:R-:W0:Y:S01]  /*10a0*/  LDS.64 R12, [R17+0x30] ;  /* 0x00003000110c7984 */ /* 0x000e220000000a00 */
[----:B---3--:R-:W-:Y:S01]  /*10b0*/  IMAD R29, R29, R15, R14 ;  /* 0x0000000f1d1d7224 */ /* 0x008fe200078e020e */
        /* <DEDUP_REMOVED lines=9> */
[----:B------:R-:W-:-:S05]  /*1150*/  LEA.HI.X R13, R27, UR5, R28, 0x2, P3 ;  /* 0x000000051b0d7c11 */ /* 0x000fca00098f141c */
[----:B------:R-:W2:Y:S01]  /*1160*/  LDG.E.CONSTANT R12, desc[UR8][R12.64] ;  /* 0x000000080c0c7981 */ /* 0x000ea2000c1e9900 */
[----:B------:R-:W-:-:S05]  /*1170*/  VIADD R16, R16, 0x10 ;  /* 0x0000001010107836 */ /* 0x000fca0000000000 */
[----:B------:R-:W-:Y:S01]  /*1180*/  ISETP.GE.AND P3, PT, R16, -0xc, PT ;  /* 0xfffffff41000780c */ /* 0x000fe20003f66270 */
[----:B------:R-:W-:Y:S02]  /*1190*/  VIADD R17, R17, 0x40 ;  /* 0x0000004011117836 */ /* 0x000fe40000000000 */
[----:B0-----:R-:W-:Y:S02]  /*11a0*/  VIADD R18, R18, 0x40 ;  /* 0x0000004012127836 */ /* 0x001fe40000000000 */
[----:B-1----:R-:W-:-:S04]  /*11b0*/  IMAD R14, R14, R20, R29 ;  /* 0x000000140e0e7224 */ /* 0x002fc800078e021d */
[----:B--2---:R-:W-:-:S04]  /*11c0*/  IMAD R27, R12, R15, R14 ;  /* 0x0000000f0c1b7224 */ /* 0x004fc800078e020e */
[----:B------:R-:W-:Y:S05]  /*11d0*/  @!P3 BRA `(.L_x_277) ;  /* 0xfffffff80028b947 */ /* 0x000fea000383ffff */
[----:B------:R-:W-:Y:S05]  /*11e0*/  BSYNC.RECONVERGENT B4 ;  /* 0x0000000000047941 */ /* 0x000fea0003800200 */
.L_x_276:
[----:B------:R-:W-:-:S07]  /*11f0*/  IMAD.MOV.U32 R29, RZ, RZ, R19 ;  /* 0x000000ffff1d7224 */ /* 0x000fce00078e0013 */
.L_x_275:
[----:B------:R-:W-:Y:S05]  /*1200*/  BSYNC.RECONVERGENT B3 ;  /* 0x0000000000037941 */ /* 0x000fea0003800200 */
.L_x_274:
        /* <DEDUP_REMOVED lines=18> */
[----:B--2---:R-:W-:Y:S01]  /*1330*/  IMAD R12, R12, R20, R27 ;  /* 0x000000140c0c7224 */ /* 0x004fe200078e021b */
        /* <DEDUP_REMOVED lines=8> */
[----:B---3--:R-:W-:Y:S02]  /*13c0*/  IMAD R19, R19, R13, R12 ;  /* 0x0000000d13137224 */ /* 0x008fe400078e020c */
[----:B------:R-:W2:Y:S01]  /*13d0*/  LDS.64 R12, [R18] ;  /* 0x00000000120c7984 */ /* 0x000ea20000000a00 */
[----:B------:R-:W-:-:S03]  /*13e0*/  LEA.HI.X R29, R14, UR5, R15, 0x2, P0 ;  /* 0x000000050e1d7c11 */ /* 0x000fc600080f140f */
[----:B------:R-:W0:Y:S04]  /*13f0*/  LDS.64 R14, [R17+0x8] ;  /* 0x00000800110e7984 */ /* 0x000e280000000a00 */
[----:B------:R-:W3:Y:S01]  /*1400*/  LDG.E.CONSTANT R28, desc[UR8][R28.64] ;  /* 0x000000081c1c7981 */ /* 0x000ee2000c1e9900 */
[----:B--2---:R-:W-:Y:S01]  /*1410*/  IMAD R12, R12, R21, R19 ;  /* 0x000000150c0c7224 */ /* 0x004fe200078e0213 */
        /* <DEDUP_REMOVED lines=9> */
[----:B---3--:R-:W-:Y:S02]  /*14b0*/  IMAD R28, R28, R13, R12 ;  /* 0x0000000d1c1c7224 */ /* 0x008fe400078e020c */
[----:B------:R-:W-:Y:S04]  /*14c0*/  LDS.64 R12, [R18+0x8] ;  /* 0x00000800120c7984 */ /* 0x000fe80000000a00 */
[----:B------:R0:W3:Y:S04]  /*14d0*/  LDG.E.CONSTANT R19, desc[UR8][R14.64] ;  /* 0x000000080e137981 */ /* 0x0000e8000c1e9900 */
[----:B0-----:R-:W0:Y:S02]  /*14e0*/  LDS.64 R14, [R17+0x10] ;  /* 0x00001000110e7984 */ /* 0x001e240000000a00 */
[----:B0-----:R-:W-:Y:S01]  /*14f0*/  IADD3 R27, P0, PT, R14, R3, RZ ;  /* 0x000000030e1b7210 */ /* 0x001fe20007f1e0ff */
[----:B--2---:R-:W-:-:S03]  /*1500*/  IMAD R12, R12, R21, R28 ;  /* 0x000000150c0c7224 */ /* 0x004fc600078e021c */
[----:B------:R-:W-:Y:S02]  /*1510*/  LEA.HI.X.SX32 R28, R14, R7, 0x1, P0 ;  /* 0x000000070e1c7211 */ /* 0x000fe400000f0eff */
[----:B------:R-:W-:-:S04]  /*1520*/  LEA R20, P0, R27, UR4, 0x2 ;  /* 0x000000041b147c11 */ /* 0x000fc8000f8010ff */
[----:B------:R-:W-:Y:S02]  /*1530*/  LEA.HI.X R21, R27, UR5, R28, 0x2, P0 ;  /* 0x000000051b157c11 */ /* 0x000fe400080f141c */
[----:B------:R-:W-:-:S04]  /*1540*/  IADD3 R27, P0, PT, R3, R15, RZ ;  /* 0x0000000f031b7210 */ /* 0x000fc80007f1e0ff */
[----:B------:R-:W-:Y:S01]  /*1550*/  LEA.HI.X.SX32 R28, R15, R7, 0x1, P0 ;  /* 0x000000070f1c7211 */ /* 0x000fe200000f0eff */
[----:B------:R-:W2:Y:S01]  /*1560*/  LDG.E.CONSTANT R21, desc[UR8][R20.64] ;  /* 0x0000000814157981 */ /* 0x000ea2000c1e9900 */
[----:B------:R-:W-:-:S04]  /*1570*/  LEA R14, P0, R27, UR4, 0x2 ;  /* 0x000000041b0e7c11 */ /* 0x000fc8000f8010ff */
[----:B------:R-:W-:-:S05]  /*1580*/  LEA.HI.X R15, R27, UR5, R28, 0x2, P0 ;  /* 0x000000051b0f7c11 */ /* 0x000fca00080f141c */
[----:B------:R-:W4:Y:S01]  /*1590*/  LDG.E.CONSTANT R14, desc[UR8][R14.64] ;  /* 0x000000080e0e7981 */ /* 0x000f22000c1e9900 */
[----:B---3--:R-:W-:Y:S01]  /*15a0*/  IMAD R19, R19, R13, R12 ;  /* 0x0000000d13137224 */ /* 0x008fe200078e020c */
[----:B------:R-:W-:Y:S01]  /*15b0*/  PLOP3.LUT P0, PT, PT, PT, PT, 0x8, 0x80 ;  /* 0x000000000080781c */ /* 0x000fe20003f0e170 */
[----:B------:R-:W-:Y:S01]  /*15c0*/  VIADD R16, R16, 0x8 ;  /* 0x0000000810107836 */ /* 0x000fe20000000000 */
[----:B------:R0:W2:Y:S01]  /*15d0*/  LDS.64 R12, [R18+0x10] ;  /* 0x00001000120c7984 */ /* 0x0000a20000000a00 */
[----:B------:R-:W-:Y:S01]  /*15e0*/  LOP3.LUT R29, R26, 0x7fc, RZ, 0xc0, !PT ;  /* 0x000007fc1a1d7812 */ /* 0x000fe200078ec0ff */
[----:B------:R-:W-:Y:S02]  /*15f0*/  VIADD R17, R17, 0x20 ;  /* 0x0000002011117836 */ /* 0x000fe40000000000 */
[----:B0-----:R-:W-:Y:S02]  /*1600*/  VIADD R18, R18, 0x20 ;  /* 0x0000002012127836 */ /* 0x001fe40000000000 */
[----:B--2---:R-:W-:-:S04]  /*1610*/  IMAD R12, R12, R21, R19 ;  /* 0x000000150c0c7224 */ /* 0x004fc800078e0213 */
[----:B----4-:R-:W-:-:S07]  /*1620*/  IMAD R27, R14, R13, R12 ;  /* 0x0000000d0e1b7224 */ /* 0x010fce00078e020c */
.L_x_279:
[----:B------:R-:W-:Y:S05]  /*1630*/  BSYNC.RECONVERGENT B3 ;  /* 0x0000000000037941 */ /* 0x000fea0003800200 */
.L_x_278:
[----:B------:R-:W-:-:S13]  /*1640*/  ISETP.NE.OR P0, PT, R16, RZ, P0 ;  /* 0x000000ff1000720c */ /* 0x000fda0000705670 */
[----:B------:R-:W-:Y:S05]  /*1650*/  @!P0 BREAK.RELIABLE B0 ;  /* 0x0000000000008942 */ /* 0x000fea0003800100 */
[----:B------:R-:W-:Y:S05]  /*1660*/  @!P0 BRA `(.L_x_271) ;  /* 0x0000000000988947 */ /* 0x000fea0003800000 */
.L_x_273:
[----:B------:R-:W-:Y:S05]  /*1670*/  BSYNC.RELIABLE B0 ;  /* 0x0000000000007941 */ /* 0x000fea0003800100 */
.L_x_272:
[----:B------:R-:W-:Y:S01]  /*1680*/  BSSY.RECONVERGENT B0, `(.L_x_271) ;  /* 0x0000024000007945 */ /* 0x000fe20003800200 */
[----:B------:R-:W-:-:S07]  /*1690*/  LOP3.LUT R29, R26, 0x7fc, RZ, 0xc0, !PT ;  /* 0x000007fc1a1d7812 */ /* 0x000fce00078ec0ff */
.L_x_280:
        /* <DEDUP_REMOVED lines=14> */
[----:B--2---:R-:W-:-:S04]  /*1780*/  IMAD R14, R14, R20, R27 ;  /* 0x000000140e0e7224 */ /* 0x004fc800078e021b */
[----:B---3--:R-:W-:Y:S01]  /*1790*/  IMAD R27, R19, R15, R14 ;  /* 0x0000000f131b7224 */ /* 0x008fe200078e020e */
        /* <DEDUP_REMOVED lines=9> */
[----:B------:R-:W-:-:S05]  /*1830*/  LEA.HI.X R13, R19, UR5, R28, 0x2, P0 ;  /* 0x00000005130d7c11 */ /* 0x000fca00080f141c */
[----:B------:R-:W2:Y:S01]  /*1840*/  LDG.E.CONSTANT R12, desc[UR8][R12.64] ;  /* 0x000000080c0c7981 */ /* 0x000ea2000c1e9900 */
[----:B------:R-:W-:-:S05]  /*1850*/  VIADD R16, R16, 0x4 ;  /* 0x0000000410107836 */ /* 0x000fca0000000000 */
[----:B------:R-:W-:Y:S01]  /*1860*/  ISETP.NE.AND P0, PT, R16, RZ, PT ;  /* 0x000000ff1000720c */ /* 0x000fe20003f05270 */
[----:B------:R-:W-:Y:S02]  /*1870*/  VIADD R17, R17, 0x10 ;  /* 0x0000001011117836 */ /* 0x000fe40000000000 */
[----:B0-----:R-:W-:Y:S02]  /*1880*/  VIADD R18, R18, 0x10 ;  /* 0x0000001012127836 */ /* 0x001fe40000000000 */
[----:B-1----:R-:W-:-:S04]  /*1890*/  IMAD R14, R14, R20, R27 ;  /* 0x000000140e0e7224 */ /* 0x002fc800078e021b */
[----:B--2---:R-:W-:-:S04]  /*18a0*/  IMAD R27, R12, R15, R14 ;  /* 0x0000000f0c1b7224 */ /* 0x004fc800078e020e */
[----:B------:R-:W-:Y:S05]  /*18b0*/  @P0 BRA `(.L_x_280) ;  /* 0xfffffffc00780947 */ /* 0x000fea000383ffff */
[----:B------:R-:W-:Y:S05]  /*18c0*/  BSYNC.RECONVERGENT B0 ;  /* 0x0000000000007941 */ /* 0x000fea0003800200 */
.L_x_271:
[----:B------:R-:W-:Y:S05]  /*18d0*/  BSYNC.RECONVERGENT B1 ;  /* 0x0000000000017941 */ /* 0x000fea0003800200 */
.L_x_270:
        /* <DEDUP_REMOVED lines=13> */
[----:B--2---:R-:W-:-:S06]  /*19b0*/  IMAD R27, R16, R12, R27 ;  /* 0x0000000c101b7224 */ /* 0x004fcc00078e021b */
        /* <DEDUP_REMOVED lines=12> */
[----:B--2---:R-:W-:-:S04]  /*1a80*/  IMAD R27, R12, R17, R27 ;  /* 0x000000110c1b7224 */ /* 0x004fc800078e021b */
[----:B---3--:R-:W-:-:S07]  /*1a90*/  @P0 IMAD R27, R20, R18, R27 ;  /* 0x00000012141b0224 */ /* 0x008fce00078e021b */
.L_x_269:
[----:B------:R-:W-:Y:S05]  /*1aa0*/  BSYNC.RECONVERGENT B2 ;  /* 0x0000000000027941 */ /* 0x000fea0003800200 */
.L_x_268:
        /* <DEDUP_REMOVED lines=21> */
.L_x_289:
        /* <DEDUP_REMOVED lines=17> */
[----:B------:R1:W3:Y:S01]  /*1d10*/  LDG.E.CONSTANT R17, desc[UR8][R12.64] ;  /* 0x000000080c117981 */ /* 0x0002e2000c1e9900 */
[----:B------:R-:W-:-:S04]  /*1d20*/  IADD3 R18, P2, PT, R5, R19, RZ ;  /* 0x0000001305127210 */ /* 0x000fc80007f5e0ff */
[----:B------:R-:W-:Y:S01]  /*1d30*/  LEA.HI.X.SX32 R19, R19, R9, 0x1, P2 ;  /* 0x0000000913137211 */ /* 0x000fe200010f0eff */
[----:B-1----:R-:W2:Y:S02]  /*1d40*/  LDS.128 R12, [R14] ;  /* 0x000000000e0c7984 */ /* 0x002ea40000000c00 */
[----:B--2---:R-:W-:Y:S01]  /*1d50*/  IMAD R16, R12, R16, R25 ;  /* 0x000000100c107224 */ /* 0x004fe200078e0219 */
[----:B------:R-:W-:-:S03]  /*1d60*/  LEA R12, P2, R18, UR4, 0x2 ;  /* 0x00000004120c7c11 */ /* 0x000fc6000f8410ff */
[----:B----4-:R-:W-:Y:S01]  /*1d70*/  IMAD R16, R28, R13, R16 ;  /* 0x0000000d1c107224 */ /* 0x010fe200078e0210 */
[----:B------:R-:W-:-:S05]  /*1d80*/  LEA.HI.X R13, R18, UR5, R19, 0x2, P2 ;  /* 0x00000005120d7c11 */ /* 0x000fca00090f1413 */
[----:B------:R-:W2:Y:S01]  /*1d90*/  LDG.E.CONSTANT R25, desc[UR8][R12.64] ;  /* 0x000000080c197981 */ /* 0x000ea2000c1e9900 */
[----:B---3--:R-:W-:-:S03]  /*1da0*/  IMAD R28, R17, R14, R16 ;  /* 0x0000000e111c7224 */ /* 0x008fc600078e0210 */
[----:B------:R-:W1:Y:S01]  /*1db0*/  LDS.128 R16, [R26+0x10] ;  /* 0x000010001a107984 */ /* 0x000e620000000c00 */
[----:B--2---:R-:W-:Y:S01]  /*1dc0*/  IMAD R25, R25, R15, R28 ;  /* 0x0000000f19197224 */ /* 0x004fe200078e021c */
        /* <DEDUP_REMOVED lines=12> */
[----:B--2---:R-:W-:-:S04]  /*1e90*/  IMAD R16, R12, R16, R25 ;  /* 0x000000100c107224 */ /* 0x004fc800078e0219 */
[----:B----4-:R-:W-:Y:S01]  /*1ea0*/  IMAD R17, R28, R13, R16 ;  /* 0x0000000d1c117224 */ /* 0x010fe200078e0210 */
[----:B------:R-:W-:-:S04]  /*1eb0*/  IADD3 R16, P2, PT, R5, R18, RZ ;  /* 0x0000001205107210 */ /* 0x000fc80007f5e0ff */
[----:B------:R-:W-:Y:S02]  /*1ec0*/  LEA.HI.X.SX32 R25, R18, R9, 0x1, P2 ;  /* 0x0000000912197211 */ /* 0x000fe400010f0eff */
[----:B------:R-:W-:-:S04]  /*1ed0*/  LEA R12, P2, R16, UR4, 0x2 ;  /* 0x00000004100c7c11 */ /* 0x000fc8000f8410ff */
[----:B------:R-:W-:-:S05]  /*1ee0*/  LEA.HI.X R13, R16, UR5, R25, 0x2, P2 ;  /* 0x00000005100d7c11 */ /* 0x000fca00090f1419 */
[----:B------:R1:W2:Y:S01]  /*1ef0*/  LDG.E.CONSTANT R16, desc[UR8][R12.64] ;  /* 0x000000080c107981 */ /* 0x0002a2000c1e9900 */
[----:B------:R-:W-:-:S04]  /*1f00*/  IADD3 R18, P2, PT, R5, R19, RZ ;  /* 0x0000001305127210 */ /* 0x000fc80007f5e0ff */
[----:B------:R-:W-:Y:S02]  /*1f10*/  LEA.HI.X.SX32 R19, R19, R9, 0x1, P2 ;  /* 0x0000000913137211 */ /* 0x000fe400010f0eff */
[----:B-1----:R-:W-:-:S04]  /*1f20*/  LEA R12, P2, R18, UR4, 0x2 ;  /* 0x00000004120c7c11 */ /* 0x002fc8000f8410ff */
[----:B------:R-:W-:-:S05]  /*1f30*/  LEA.HI.X R13, R18, UR5, R19, 0x2, P2 ;  /* 0x00000005120d7c11 */ /* 0x000fca00090f1413 */
[----:B------:R-:W3:Y:S01]  /*1f40*/  LDG.E.CONSTANT R25, desc[UR8][R12.64] ;  /* 0x000000080c197981 */ /* 0x000ee2000c1e9900 */
[----:B--2---:R-:W-:-:S03]  /*1f50*/  IMAD R14, R16, R14, R17 ;  /* 0x0000000e100e7224 */ /* 0x004fc600078e0211 */
[----:B------:R-:W1:Y:S01]  /*1f60*/  LDS.128 R16, [R26+0x20] ;  /* 0x000020001a107984 */ /* 0x000e620000000c00 */
[----:B---3--:R-:W-:Y:S01]  /*1f70*/  IMAD R25, R25, R15, R14 ;  /* 0x0000000f19197224 */ /* 0x008fe200078e020e */
        /* <DEDUP_REMOVED lines=24> */
[----:B--2---:R-:W-:-:S03]  /*2100*/  IMAD R14, R16, R14, R17 ;  /* 0x0000000e100e7224 */ /* 0x004fc600078e0211 */
[----:B-1----:R-:W1:Y:S01]  /*2110*/  LDS.128 R16, [R26+0x30] ;  /* 0x000030001a107984 */ /* 0x002e620000000c00 */
[----:B---3--:R-:W-:Y:S01]  /*2120*/  IMAD R25, R25, R15, R14 ;  /* 0x0000000f19197224 */ /* 0x008fe200078e020e */
        /* <DEDUP_REMOVED lines=8> */
[----:B------:R-:W-:-:S05]  /*21b0*/  LEA.HI.X R17, R14, UR5, R17, 0x2, P2 ;  /* 0x000000050e117c11 */ /* 0x000fca00090f1411 */
[----:B------:R-:W3:Y:S01]  /*21c0*/  LDG.E.CONSTANT R16, desc[UR8][R16.64] ;  /* 0x0000000810107981 */ /* 0x000ee2000c1e9900 */
[----:B------:R-:W-:-:S06]  /*21d0*/  IMAD R14, R21, 0x4, R22 ;  /* 0x00000004150e7824 */ /* 0x000fcc00078e0216 */
[----:B-1----:R-:W2:Y:S01]  /*21e0*/  LDS.128 R12, [R14+0x30] ;  /* 0x000030000e0c7984 */ /* 0x002ea20000000c00 */
[----:B------:R-:W-:Y:S01]  /*21f0*/  IADD3 R26, P2, PT, R5, R18, RZ ;  /* 0x00000012051a7210 */ /* 0x000fe20007f5e0ff */
[----:B--2---:R-:W-:-:S04]  /*2200*/  IMAD R28, R12, R28, R25 ;  /* 0x0000001c0c1c7224 */ /* 0x004fc800078e0219 */
[----:B---3--:R-:W-:Y:S01]  /*2210*/  IMAD R25, R16, R13, R28 ;  /* 0x0000000d10197224 */ /* 0x008fe200078e021c */
[----:B------:R-:W-:Y:S02]  /*2220*/  LEA.HI.X.SX32 R28, R18, R9, 0x1, P2 ;  /* 0x00000009121c7211 */ /* 0x000fe400010f0eff */
[C---:B------:R-:W-:Y:S02]  /*2230*/  LEA R12, P2, R26.reuse, UR4, 0x2 ;  /* 0x000000041a0c7c11 */ /* 0x040fe4000f8410ff */
[----:B------:R-:W-:Y:S02]  /*2240*/  IADD3 R18, P3, PT, R5, R19, RZ ;  /* 0x0000001305127210 */ /* 0x000fe40007f7e0ff */
[----:B------:R-:W-:Y:S02]  /*2250*/  LEA.HI.X R13, R26, UR5, R28, 0x2, P2 ;  /* 0x000000051a0d7c11 */ /* 0x000fe400090f141c */
[----:B------:R-:W-:Y:S02]  /*2260*/  LEA.HI.X.SX32 R19, R19, R9, 0x1, P3 ;  /* 0x0000000913137211 */ /* 0x000fe400018f0eff */
[C---:B------:R-:W-:Y:S01]  /*2270*/  LEA R16, P2, R18.reuse, UR4, 0x2 ;  /* 0x0000000412107c11 */ /* 0x040fe2000f8410ff */
[----:B------:R-:W2:Y:S03]  /*2280*/  LDG.E.CONSTANT R12, desc[UR8][R12.64] ;  /* 0x000000080c0c7981 */ /* 0x000ea6000c1e9900 */
[----:B------:R-:W-:-:S05]  /*2290*/  LEA.HI.X R17, R18, UR5, R19, 0x2, P2 ;  /* 0x0000000512117c11 */ /* 0x000fca00090f1413 */
[----:B------:R-:W3:Y:S01]  /*22a0*/  LDG.E.CONSTANT R16, desc[UR8][R16.64] ;  /* 0x0000000810107981 */ /* 0x000ee2000c1e9900 */
[----:B------:R-:W-:-:S05]  /*22b0*/  VIADD R21, R21, 0x10 ;  /* 0x0000001015157836 */ /* 0x000fca0000000000 */
[----:B------:R-:W-:Y:S01]  /*22c0*/  ISETP.GE.AND P2, PT, R21, R20, PT ;  /* 0x000000141500720c */ /* 0x000fe20003f46270 */
[----:B--2---:R-:W-:-:S04]  /*22d0*/  IMAD R14, R12, R14, R25 ;  /* 0x0000000e0c0e7224 */ /* 0x004fc800078e0219 */
[----:B---3--:R-:W-:-:S08]  /*22e0*/  IMAD R25, R16, R15, R14 ;  /* 0x0000000f10197224 */ /* 0x008fd000078e020e */
[----:B------:R-:W-:Y:S05]  /*22f0*/  @!P2 BRA `(.L_x_289) ;  /* 0xfffffff80040a947 */ /* 0x000fea000383ffff */
.L_x_288:
[----:B01----:R-:W-:Y:S05]  /*2300*/  BSYNC.RECONVERGENT B3 ;  /* 0x0000000000037941 */ /* 0x003fea0003800200 */
.L_x_287:
        /* <DEDUP_REMOVED lines=15> */
[----:B------:R-:W-:-:S05]  /*2400*/  LEA.HI.X R17, R12, UR7, R17, 0x2, P0 ;  /* 0x000000070c117c11 */ /* 0x000fca00080f1411 */
[----:B------:R-:W3:Y:S01]  /*2410*/  LDG.E.CONSTANT R16, desc[UR8][R16.64] ;  /* 0x0000000810107981 */ /* 0x000ee2000c1e9900 */
[----:B------:R-:W-:-:S05]  /*2420*/  IMAD R20, R21, 0x4, R22 ;  /* 0x0000000415147824 */ /* 0x000fca00078e0216 */
[----:B0-----:R-:W2:Y:S02]  /*2430*/  LDS.128 R12, [R20] ;  /* 0x00000000140c7984 */ /* 0x001ea40000000c00 */
        /* <DEDUP_REMOVED lines=28> */
[----:B--2---:R-:W-:Y:S01]  /*2600*/  IMAD R25, R12, R16, R25 ;  /* 0x000000100c197224 */ /* 0x004fe200078e0219 */
        /* <DEDUP_REMOVED lines=10> */
[----:B------:R-:W-:Y:S02]  /*26b0*/  VIADD R21, R21, 0x8 ;  /* 0x0000000815157836 */ /* 0x000fe40000000000 */
[----:B--2---:R-:W-:-:S04]  /*26c0*/  IMAD R14, R17, R14, R13 ;  /* 0x0000000e110e7224 */ /* 0x004fc800078e020d */
[----:B----4-:R-:W-:-:S07]  /*26d0*/  IMAD R25, R18, R15, R14 ;  /* 0x0000000f12197224 */ /* 0x010fce00078e020e */
.L_x_291:
[----:B------:R-:W-:Y:S05]  /*26e0*/  BSYNC.RECONVERGENT B3 ;  /* 0x0000000000037941 */ /* 0x000fea0003800200 */
.L_x_290:
[----:B------:R-:W-:-:S13]  /*26f0*/  ISETP.NE.OR P0, PT, R21, R29, P0 ;  /* 0x0000001d1500720c */ /* 0x000fda0000705670 */
[----:B------:R-:W-:Y:S05]  /*2700*/  @!P0 BREAK.RELIABLE B2 ;  /* 0x0000000000028942 */ /* 0x000fea0003800100 */
[----:B------:R-:W-:Y:S05]  /*2710*/  @!P0 BRA `(.L_x_284) ;  /* 0x0000000000808947 */ /* 0x000fea0003800000 */
.L_x_286:
[----:B01----:R-:W-:Y:S05]  /*2720*/  BSYNC.RELIABLE B2 ;  /* 0x0000000000027941 */ /* 0x003fea0003800100 */
.L_x_285:
        /* <DEDUP_REMOVED lines=14> */
[----:B--2---:R-:W-:Y:S01]  /*2810*/  IMAD R25, R16, R26, R25 ;  /* 0x0000001a10197224 */ /* 0x004fe200078e0219 */
        /* <DEDUP_REMOVED lines=8> */
[----:B------:R-:W-:-:S05]  /*28a0*/  LEA.HI.X R15, R26, UR11, R15, 0x2, P0 ;  /* 0x0000000b1a0f7c11 */ /* 0x000fca00080f140f */
[----:B------:R-:W4:Y:S01]  /*28b0*/  LDG.E.CONSTANT R14, desc[UR8][R14.64] ;  /* 0x000000080e0e7981 */ /* 0x000f22000c1e9900 */
[----:B------:R-:W-:Y:S02]  /*28c0*/  VIADD R21, R21, 0x4 ;  /* 0x0000000415157836 */ /* 0x000fe40000000000 */
[----:B---3--:R-:W-:-:S03]  /*28d0*/  IMAD R17, R20, R17, R25 ;  /* 0x0000001114117224 */ /* 0x008fc600078e0219 */
[----:B------:R-:W-:Y:S01]  /*28e0*/  ISETP.NE.AND P0, PT, R21, R29, PT ;  /* 0x0000001d1500720c */ /* 0x000fe20003f05270 */
[----:B--2---:R-:W-:-:S04]  /*28f0*/  IMAD R16, R16, R18, R17 ;  /* 0x0000001210107224 */ /* 0x004fc800078e0211 */
[----:B----4-:R-:W-:-:S08]  /*2900*/  IMAD R25, R14, R19, R16 ;  /* 0x000000130e197224 */ /* 0x010fd000078e0210 */
[----:B------:R-:W-:Y:S05]  /*2910*/  @P0 BRA `(.L_x_285) ;  /* 0xfffffffc00840947 */ /* 0x000fea000383ffff */
.L_x_284:
[----:B01----:R-:W-:Y:S05]  /*2920*/  BSYNC.RECONVERGENT B1 ;  /* 0x0000000000017941 */ /* 0x003fea0003800200 */
.L_x_283:
        /* <DEDUP_REMOVED lines=31> */
.L_x_282:
[----:B01----:R-:W-:Y:S05]  /*2b20*/  BSYNC.RECONVERGENT B0 ;  /* 0x0000000000007941 */ /* 0x003fea0003800200 */
.L_x_281:
[----:B------:R-:W-:Y:S05]  /*2b30*/  WARPSYNC.ALL ;  /* 0x0000000000007948 */ /* 0x000fea0003800000 */
[----:B------:R-:W-:Y:S01]  /*2b40*/  VIADD R6, R6, 0x400 ;  /* 0x0000040006067836 */ /* 0x000fe20000000000 */
[----:B------:R-:W-:Y:S01]  /*2b50*/  BAR.SYNC.DEFER_BLOCKING 0x0 ;  /* 0x0000000000007b1d */ /* 0x000fe20000010000 */
[----:B------:R-:W-:Y:S02]  /*2b60*/  IMAD.IADD R13, R0, 0x1, -R11 ;  /* 0x00000001000d7824 */ /* 0x000fe400078e0a0b */
[----:B------:R-:W-:-:S03]  /*2b70*/  VIADD R8, R8, 0xfffffc00 ;  /* 0xfffffc0008087836 */ /* 0x000fc60000000000 */
[----:B------:R-:W-:-:S13]  /*2b80*/  ISETP.GE.AND P0, PT, R6, R13, PT ;  /* 0x0000000d0600720c */ /* 0x000fda0003f06270 */
[----:B------:R-:W-:Y:S05]  /*2b90*/  @!P0 BRA `(.L_x_292) ;  /* 0xffffffd800408947 */ /* 0x000fea000383ffff */
.L_x_267:
        /* <DEDUP_REMOVED lines=19> */
.L_x_293:
        /* <DEDUP_REMOVED lines=11> */
.L_x_378:


//--------------------- .text._Z17sconv_batch_tiledIiLi1ELi16ELi16ELi56ELi1ELi0EEvPKiS1_PKT_S4_iiiiiiiiiS4_PS2_iiii --------------------------
	.section	.text._Z17sconv_batch_tiledIiLi1ELi16ELi16ELi56ELi1ELi0EEvPKiS1_PKT_S4_iiiiiiiiiS4_PS2_iiii,"ax",@progbits
	.align	128
        .global         _Z17sconv_batch_tiledIiLi1ELi16ELi16ELi56ELi1ELi0EEvPKiS1_PKT_S4_iiiiiiiiiS4_PS2_iiii
        .type           _Z17sconv_batch_tiledIiLi1ELi16ELi16ELi56ELi1ELi0EEvPKiS1_PKT_S4_iiiiiiiiiS4_PS2_iiii,@function
        .size           _Z17sconv_batch_tiledIiLi1ELi16ELi16ELi56ELi1ELi0EEvPKiS1_PKT_S4_iiiiiiiiiS4_PS2_iiii,(.L_x_379 - _Z17sconv_batch_tiledIiLi1ELi16ELi16ELi56ELi1ELi0EEvPKiS1_PKT_S4_iiiiiiiiiS4_PS2_iiii)
        .other          _Z17sconv_batch_tiledIiLi1ELi16ELi16ELi56ELi1ELi0EEvPKiS1_PKT_S4_iiiiiiiiiS4_PS2_iiii,@"STO_CUDA_ENTRY STV_DEFAULT"
_Z17sconv_batch_tiledIiLi1ELi16ELi16ELi56ELi1ELi0EEvPKiS1_PKT_S4_iiiiiiiiiS4_PS2_iiii:
.text._Z17sconv_batch_tiledIiLi1ELi16ELi16ELi56ELi1ELi0EEvPKiS1_PKT_S4_iiiiiiiiiS4_PS2_iiii:
        /* <DEDUP_REMOVED lines=71> */
.L_x_305:
        /* <DEDUP_REMOVED lines=79> */
.L_x_300:
        /* <DEDUP_REMOVED lines=17> */
[----:B------:R0:W4:Y:S01]  /*0a70*/  LDG.E.CONSTANT R23, desc[UR8][R28.64] ;  /* 0x000000081c177981 */ /* 0x000122000c1e9900 */
[----:B------:R-:W-:Y:S02]  /*0a80*/  LEA.HI.X.SX32 R14, R15, R17, 0x1, P1 ;  /* 0x000000110f0e7211 */ /* 0x000fe400008f0eff */
[----:B------:R-:W-:-:S04]  /*0a90*/  LEA R24, P1, R13, UR14, 0x2 ;  /* 0x0000000e0d187c11 */ /* 0x000fc8000f8210ff */
[----:B------:R-:W-:Y:S01]  /*0aa0*/  LEA.HI.X R25, R13, UR15, R14, 0x2, P1 ;  /* 0x0000000f0d197c11 */ /* 0x000fe200088f140e */
[----:B--2---:R-:W-:Y:S02]  /*0ab0*/  IMAD R27, R8, R12, R27 ;  /* 0x0000000c081b7224 */ /* 0x004fe400078e021b */
[----:B------:R-:W1:Y:S04]  /*0ac0*/  LDS.128 R12, [R21] ;  /* 0x00000000150c7984 */ /* 0x000e680000000c00 */
[----:B------:R-:W2:Y:S01]  /*0ad0*/  LDG.E.CONSTANT R8, desc[UR8][R24.64] ;  /* 0x0000000818087981 */ /* 0x000ea2000c1e9900 */
[----:B---3--:R-:W-:Y:S01]  /*0ae0*/  IMAD R9, R26, R9, R27 ;  /* 0x000000091a097224 */ /* 0x008fe200078e021b */
[----:B-1----:R-:W-:-:S04]  /*0af0*/  IADD3 R26, P1, PT, R12, R7, RZ ;  /* 0x000000070c1a7210 */ /* 0x002fc80007f3e0ff */
[----:B------:R-:W-:Y:S02]  /*0b00*/  LEA.HI.X.SX32 R27, R12, R17, 0x1, P1 ;  /* 0x000000110c1b7211 */ /* 0x000fe400008f0eff */
[C---:B0-----:R-:W-:Y:S02]  /*0b10*/  LEA R28, P1, R26.reuse, UR14, 0x2 ;  /* 0x0000000e1a1c7c11 */ /* 0x041fe4000f8210ff */
[----:B------:R-:W-:Y:S02]  /*0b20*/  IADD3 R12, P2, PT, R7, R13, RZ ;  /* 0x0000000d070c7210 */ /* 0x000fe40007f5e0ff */
[----:B------:R-:W-:Y:S02]  /*0b30*/  LEA.HI.X R29, R26, UR15, R27, 0x2, P1 ;  /* 0x0000000f1a1d7c11 */ /* 0x000fe400088f141b */
[----:B------:R-:W-:Y:S02]  /*0b40*/  LEA.HI.X.SX32 R13, R13, R17, 0x1, P2 ;  /* 0x000000110d0d7211 */ /* 0x000fe400010f0eff */
[C---:B------:R-:W-:Y:S01]  /*0b50*/  LEA R26, P1, R12.reuse, UR14, 0x2 ;  /* 0x0000000e0c1a7c11 */ /* 0x040fe2000f8210ff */
[----:B------:R-:W3:Y:S03]  /*0b60*/  LDG.E.CONSTANT R25, desc[UR8][R28.64] ;  /* 0x000000081c197981 */ /* 0x000ee6000c1e9900 */
[----:B------:R-:W-:-:S02]  /*0b70*/  LEA.HI.X R27, R12, UR15, R13, 0x2, P1 ;  /* 0x0000000f0c1b7c11 */ /* 0x000fc400088f140d */
[----:B------:R-:W-:-:S03]  /*0b80*/  IADD3 R13, P1, PT, R7, R14, RZ ;  /* 0x0000000e070d7210 */ /* 0x000fc60007f3e0ff */
[----:B------:R0:W5:Y:S01]  /*0b90*/  LDG.E.CONSTANT R24, desc[UR8][R26.64] ;  /* 0x000000081a187981 */ /* 0x000162000c1e9900 */
[----:B------:R-:W-:Y:S02]  /*0ba0*/  LEA.HI.X.SX32 R14, R14, R17, 0x1, P1 ;  /* 0x000000110e0e7211 */ /* 0x000fe400008f0eff */
[----:B------:R-:W-:-:S04]  /*0bb0*/  LEA R12, P1, R13, UR14, 0x2 ;  /* 0x0000000e0d0c7c11 */ /* 0x000fc8000f8210ff */
[----:B------:R-:W-:Y:S02]  /*0bc0*/  LEA.HI.X R13, R13, UR15, R14, 0x2, P1 ;  /* 0x0000000f0d0d7c11 */ /* 0x000fe400088f140e */
[----:B0-----:R-:W-:-:S04]  /*0bd0*/  IADD3 R26, P2, PT, R7, R15, RZ ;  /* 0x0000000f071a7210 */ /* 0x001fc80007f5e0ff */
[----:B------:R-:W5:Y:S01]  /*0be0*/  LDG.E.CONSTANT R13, desc[UR8][R12.64] ;  /* 0x000000080c0d7981 */ /* 0x000f62000c1e9900 */
[----:B------:R-:W-:Y:S02]  /*0bf0*/  LEA.HI.X.SX32 R15, R15, R17, 0x1, P2 ;  /* 0x000000110f0f7211 */ /* 0x000fe400010f0eff */
[----:B------:R-:W-:-:S04]  /*0c00*/  LEA R14, P1, R26, UR14, 0x2 ;  /* 0x0000000e1a0e7c11 */ /* 0x000fc8000f8210ff */
[----:B------:R-:W-:-:S05]  /*0c10*/  LEA.HI.X R15, R26, UR15, R15, 0x2, P1 ;  /* 0x0000000f1a0f7c11 */ /* 0x000fca00088f140f */
[----:B------:R-:W5:Y:S01]  /*0c20*/  LDG.E.CONSTANT R14, desc[UR8][R14.64] ;  /* 0x000000080e0e7981 */ /* 0x000f62000c1e9900 */
[----:B----4-:R-:W-:Y:S02]  /*0c30*/  IMAD R9, R23, R10, R9 ;  /* 0x0000000a17097224 */ /* 0x010fe400078e0209 */
[----:B------:R-:W-:-:S05]  /*0c40*/  VIADD R20, R20, 0x8 ;  /* 0x0000000814147836 */ /* 0x000fca0000000000 */
[----:B------:R-:W-:Y:S01]  /*0c50*/  ISETP.NE.AND P1, PT, R20, RZ, PT ;  /* 0x000000ff1400720c */ /* 0x000fe20003f25270 */
[----:B------:R-:W-:Y:S02]  /*0c60*/  VIADD R21, R21, 0x20 ;  /* 0x0000002015157836 */ /* 0x000fe40000000000 */
[----:B--2---:R-:W-:Y:S02]  /*0c70*/  IMAD R23, R8, R11, R9 ;  /* 0x0000000b08177224 */ /* 0x004fe400078e0209 */
[----:B------:R0:W3:Y:S02]  /*0c80*/  LDS.128 R8, [R19] ;  /* 0x0000000013087984 */ /* 0x0000e40000000c00 */
[----:B0-----:R-:W-:Y:S02]  /*0c90*/  VIADD R19, R19, 0x20 ;  /* 0x0000002013137836 */ /* 0x001fe40000000000 */
[----:B---3--:R-:W-:-:S04]  /*0ca0*/  IMAD R8, R8, R25, R23 ;  /* 0x0000001908087224 */ /* 0x008fc800078e0217 */
[----:B-----5:R-:W-:-:S04]  /*0cb0*/  IMAD R8, R24, R9, R8 ;  /* 0x0000000918087224 */ /* 0x020fc800078e0208 */
[----:B------:R-:W-:-:S04]  /*0cc0*/  IMAD R8, R13, R10, R8 ;  /* 0x0000000a0d087224 */ /* 0x000fc800078e0208 */
[----:B------:R-:W-:Y:S01]  /*0cd0*/  IMAD R27, R14, R11, R8 ;  /* 0x0000000b0e1b7224 */ /* 0x000fe200078e0208 */
[----:B------:R-:W-:Y:S06]  /*0ce0*/  @P1 BRA `(.L_x_300) ;  /* 0xfffffffc001c1947 */ /* 0x000fec000383ffff */
[----:B------:R-:W-:Y:S05]  /*0cf0*/  BSYNC.RECONVERGENT B2 ;  /* 0x0000000000027941 */ /* 0x000fea0003800200 */
.L_x_299:
[----:B------:R-:W-:-:S04]  /*0d00*/  VIMNMX R8, PT, PT, R16, 0x400, PT ;  /* 0x0000040010087848 */ /* 0x000fc80003fe0100 */
[----:B------:R-:W-:-:S04]  /*0d10*/  VIMNMX R8, PT, PT, R8, 0x1, !PT ;  /* 0x0000000108087848 */ /* 0x000fc80007fe0100 */
[----:B------:R-:W-:-:S07]  /*0d20*/  LOP3.LUT R20, R8, 0x7f8, RZ, 0xc0, !PT ;  /* 0x000007f808147812 */ /* 0x000fce00078ec0ff */
.L_x_298:
[----:B------:R-:W-:Y:S05]  /*0d30*/  BSYNC.RECONVERGENT B1 ;  /* 0x0000000000017941 */ /* 0x000fea0003800200 */
.L_x_297:
        /* <DEDUP_REMOVED lines=17> */
[----:B------:R-:W-:Y:S02]  /*0e50*/  LEA.HI.X.SX32 R24, R10, R17, 0x1, P1 ;  /* 0x000000110a187211 */ /* 0x000fe400008f0eff */
[----:B-1----:R-:W-:-:S02]  /*0e60*/  LEA R14, P1, R15, UR10, 0x2 ;  /* 0x0000000a0f0e7c11 */ /* 0x002fc4000f8210ff */
[----:B------:R-:W-:Y:S02]  /*0e70*/  LEA.HI.X.SX32 R10, R11, R17, 0x1, P2 ;  /* 0x000000110b0a7211 */ /* 0x000fe400010f0eff */
        /* <DEDUP_REMOVED lines=13> */
[----:B------:R-:W-:-:S05]  /*0f50*/  LEA.HI.X R25, R8, UR11, R9, 0x2, P1 ;  /* 0x0000000b08197c11 */ /* 0x000fca00088f1409 */
[----:B------:R-:W5:Y:S01]  /*0f60*/  LDG.E.CONSTANT R24, desc[UR8][R24.64] ;  /* 0x0000000818187981 */ /* 0x000f62000c1e9900 */
[----:B------:R-:W-:-:S06]  /*0f70*/  ULEA UR5, UR5, UR6, 0x18 ;  /* 0x0000000605057291 */ /* 0x000fcc000f8ec0ff */
[----:B------:R-:W-:-:S05]  /*0f80*/  LEA R23, R20, UR5, 0x2 ;  /* 0x0000000514177c11 */ /* 0x000fca000f8e10ff */
[----:B------:R-:W2:Y:S04]  /*0f90*/  LDS.64 R8, [R23] ;  /* 0x0000000017087984 */ /* 0x000ea80000000a00 */
[----:B0-----:R-:W4:Y:S01]  /*0fa0*/  LDS.64 R14, [R23+0x8] ;  /* 0x00000800170e7984 */ /* 0x001f220000000a00 */
[----:B------:R-:W-:Y:S02]  /*0fb0*/  VIADD R20, R20, 0x4 ;  /* 0x0000000414147836 */ /* 0x000fe40000000000 */
[----:B--2---:R-:W-:-:S04]  /*0fc0*/  IMAD R8, R8, R21, R27 ;  /* 0x0000001508087224 */ /* 0x004fc800078e021b */
[----:B---3--:R-:W-:-:S04]  /*0fd0*/  IMAD R9, R12, R9, R8 ;  /* 0x000000090c097224 */ /* 0x008fc800078e0208 */
[----:B----4-:R-:W-:-:S04]  /*0fe0*/  IMAD R14, R14, R10, R9 ;  /* 0x0000000a0e0e7224 */ /* 0x010fc800078e0209 */
[----:B-----5:R-:W-:-:S07]  /*0ff0*/  IMAD R27, R24, R15, R14 ;  /* 0x0000000f181b7224 */ /* 0x020fce00078e020e */
.L_x_302:
[----:B------:R-:W-:Y:S05]  /*1000*/  BSYNC.RECONVERGENT B1 ;  /* 0x0000000000017941 */ /* 0x000fea0003800200 */
.L_x_301:
        /* <DEDUP_REMOVED lines=28> */
[----:B--2---:R-:W-:-:S04]  /*11d0*/  IMAD R24, R12, R8, R27 ;  /* 0x000000080c187224 */ /* 0x004fc800078e021b */
[----:B---3--:R-:W-:-:S07]  /*11e0*/  IMAD R27, R10, R13, R24 ;  /* 0x0000000d0a1b7224 */ /* 0x008fce00078e0218 */
.L_x_304:
[----:B------:R-:W-:Y:S05]  /*11f0*/  BSYNC.RECONVERGENT B1 ;  /* 0x0000000000017941 */ /* 0x000fea0003800200 */
.L_x_303:
        /* <DEDUP_REMOVED lines=13> */
[----:B--2---:R-:W-:-:S07]  /*12d0*/  IMAD R27, R10, R8, R27 ;  /* 0x000000080a1b7224 */ /* 0x004fce00078e021b */
.L_x_296:
[----:B------:R-:W-:Y:S05]  /*12e0*/  BSYNC.RECONVERGENT B0 ;  /* 0x0000000000007941 */ /* 0x000fea0003800200 */
.L_x_295:
[----:B------:R-:W-:Y:S01]  /*12f0*/  VIADD R18, R18, 0x400 ;  /* 0x0000040012127836 */ /* 0x000fe20000000000 */
[----:B------:R-:W-:Y:S01]  /*1300*/  BAR.SYNC.DEFER_BLOCKING 0x0 ;  /* 0x0000000000007b1d */ /* 0x000fe20000010000 */
[----:B------:R-:W-:Y:S02]  /*1310*/  IMAD.IADD R9, R0, 0x1, -R3 ;  /* 0x0000000100097824 */ /* 0x000fe400078e0a03 */
[----:B------:R-:W-:-:S03]  /*1320*/  VIADD R16, R16, 0xfffffc00 ;  /* 0xfffffc0010107836 */ /* 0x000fc60000000000 */
[----:B------:R-:W-:-:S13]  /*1330*/  ISETP.GE.AND P1, PT, R18, R9, PT ;  /* 0x000000091200720c */ /* 0x000fda0003f26270 */
[----:B------:R-:W-:Y:S05]  /*1340*/  @!P1 BRA `(.L_x_305) ;  /* 0xfffffff000489947 */ /* 0x000fea000383ffff */
.L_x_294:
        /* <DEDUP_REMOVED lines=15> */
.L_x_306:
        /* <DEDUP_REMOVED lines=12> */
.L_x_379:


//--------------------- .text._Z9sconv_shmIiLi16ELi16EEvPKiS1_PKT_S4_iiiiiiiiS4_PS2_iii --------------------------
	.section	.text._Z9sconv_shmIiLi16ELi16EEvPKiS1_PKT_S4_iiiiiiiiS4_PS2_iii,"ax",@progbits
	.align	128
        .global         _Z9sconv_shmIiLi16ELi16EEvPKiS1_PKT_S4_iiiiiiiiS4_PS2_iii
        .type           _Z9sconv_shmIiLi16ELi16EEvPKiS1_PKT_S4_iiiiiiiiS4_PS2_iii,@function
        .size           _Z9sconv_shmIiLi16ELi16EEvPKiS1_PKT_S4_iiiiiiiiS4_PS2_iii,(.L_x_380 - _Z9sconv_shmIiLi16ELi16EEvPKiS1_PKT_S4_iiiiiiiiS4_PS2_iii)
        .other          _Z9sconv_shmIiLi16ELi16EEvPKiS1_PKT_S4_iiiiiiiiS4_PS2_iii,@"STO_CUDA_ENTRY STV_DEFAULT"
_Z9sconv_shmIiLi16ELi16EEvPKiS1_PKT_S4_iiiiiiiiS4_PS2_iii:
.text._Z9sconv_shmIiLi16ELi16EEvPKiS1_PKT_S4_iiiiiiiiS4_PS2_iii:
        /* <DEDUP_REMOVED lines=45> */
.L_x_318:
        /* <DEDUP_REMOVED lines=79> */
.L_x_313:
        /* <DEDUP_REMOVED lines=16> */
[----:B------:R-:W-:-:S04]  /*08c0*/  IADD3 R13, P1, PT, R6, R15, RZ ;  /* 0x0000000f060d7210 */ /* 0x000fc80007f3e0ff */
[----:B------:R-:W-:Y:S01]  /*08d0*/  LEA.HI.X.SX32 R14, R15, R7, 0x1, P1 ;  /* 0x000000070f0e7211 */ /* 0x000fe200008f0eff */
[----:B------:R-:W4:Y:S01]  /*08e0*/  LDG.E.CONSTANT R25, desc[UR8][R24.64] ;  /* 0x0000000818197981 */ /* 0x000f22000c1e9900 */
[----:B------:R-:W-:-:S04]  /*08f0*/  LEA R28, P1, R13, UR10, 0x2 ;  /* 0x0000000a0d1c7c11 */ /* 0x000fc8000f8210ff */
[----:B------:R-:W-:Y:S01]  /*0900*/  LEA.HI.X R29, R13, UR11, R14, 0x2, P1 ;  /* 0x0000000b0d1d7c11 */ /* 0x000fe200088f140e */
[----:B--2---:R-:W-:Y:S02]  /*0910*/  IMAD R27, R8, R12, R27 ;  /* 0x0000000c081b7224 */ /* 0x004fe400078e021b */
[----:B------:R-:W0:Y:S04]  /*0920*/  LDS.128 R12, [R21] ;  /* 0x00000000150c7984 */ /* 0x000e280000000c00 */
[----:B------:R1:W2:Y:S01]  /*0930*/  LDG.E.CONSTANT R8, desc[UR8][R28.64] ;  /* 0x000000081c087981 */ /* 0x0002a2000c1e9900 */
[----:B---3--:R-:W-:Y:S01]  /*0940*/  IMAD R9, R22, R9, R27 ;  /* 0x0000000916097224 */ /* 0x008fe200078e021b */
[----:B0-----:R-:W-:-:S04]  /*0950*/  IADD3 R22, P1, PT, R12, R6, RZ ;  /* 0x000000060c167210 */ /* 0x001fc80007f3e0ff */
[----:B------:R-:W-:Y:S02]  /*0960*/  LEA.HI.X.SX32 R27, R12, R7, 0x1, P1 ;  /* 0x000000070c1b7211 */ /* 0x000fe400008f0eff */
[----:B------:R-:W-:Y:S02]  /*0970*/  LEA R26, P1, R22, UR10, 0x2 ;  /* 0x0000000a161a7c11 */ /* 0x000fe4000f8210ff */
[----:B------:R-:W-:Y:S02]  /*0980*/  IADD3 R12, P2, PT, R6, R13, RZ ;  /* 0x0000000d060c7210 */ /* 0x000fe40007f5e0ff */
[----:B------:R-:W-:Y:S02]  /*0990*/  LEA.HI.X R27, R22, UR11, R27, 0x2, P1 ;  /* 0x0000000b161b7c11 */ /* 0x000fe400088f141b */
[----:B------:R-:W-:Y:S02]  /*09a0*/  LEA.HI.X.SX32 R13, R13, R7, 0x1, P2 ;  /* 0x000000070d0d7211 */ /* 0x000fe400010f0eff */
[----:B-1----:R-:W-:-:S02]  /*09b0*/  LEA R28, P1, R12, UR10, 0x2 ;  /* 0x0000000a0c1c7c11 */ /* 0x002fc4000f8210ff */
[----:B------:R-:W3:Y:S02]  /*09c0*/  LDG.E.CONSTANT R27, desc[UR8][R26.64] ;  /* 0x000000081a1b7981 */ /* 0x000ee4000c1e9900 */
[----:B------:R-:W-:Y:S02]  /*09d0*/  LEA.HI.X R29, R12, UR11, R13, 0x2, P1 ;  /* 0x0000000b0c1d7c11 */ /* 0x000fe400088f140d */
[C---:B------:R-:W-:Y:S02]  /*09e0*/  IADD3 R13, P1, PT, R6.reuse, R14, RZ ;  /* 0x0000000e060d7210 */ /* 0x040fe40007f3e0ff */
[----:B------:R-:W-:Y:S01]  /*09f0*/  IADD3 R24, P2, PT, R6, R15, RZ ;  /* 0x0000000f06187210 */ /* 0x000fe20007f5e0ff */
[----:B------:R-:W5:Y:S01]  /*0a00*/  LDG.E.CONSTANT R22, desc[UR8][R28.64] ;  /* 0x000000081c167981 */ /* 0x000f62000c1e9900 */
[----:B------:R-:W-:Y:S02]  /*0a10*/  LEA.HI.X.SX32 R14, R14, R7, 0x1, P1 ;  /* 0x000000070e0e7211 */ /* 0x000fe400008f0eff */
[----:B------:R-:W-:-:S02]  /*0a20*/  LEA R12, P1, R13, UR10, 0x2 ;  /* 0x0000000a0d0c7c11 */ /* 0x000fc4000f8210ff */
[----:B------:R-:W-:Y:S02]  /*0a30*/  LEA.HI.X.SX32 R15, R15, R7, 0x1, P2 ;  /* 0x000000070f0f7211 */ /* 0x000fe400010f0eff */
[----:B------:R-:W-:Y:S02]  /*0a40*/  LEA.HI.X R13, R13, UR11, R14, 0x2, P1 ;  /* 0x0000000b0d0d7c11 */ /* 0x000fe400088f140e */
[----:B------:R-:W-:-:S04]  /*0a50*/  LEA R14, P1, R24, UR10, 0x2 ;  /* 0x0000000a180e7c11 */ /* 0x000fc8000f8210ff */
[----:B------:R-:W-:Y:S01]  /*0a60*/  LEA.HI.X R15, R24, UR11, R15, 0x2, P1 ;  /* 0x0000000b180f7c11 */ /* 0x000fe200088f140f */
[----:B------:R-:W5:Y:S04]  /*0a70*/  LDG.E.CONSTANT R13, desc[UR8][R12.64] ;  /* 0x000000080c0d7981 */ /* 0x000f68000c1e9900 */
        /* <DEDUP_REMOVED lines=14> */
.L_x_312:
[----:B------:R-:W-:-:S04]  /*0b60*/  VIMNMX R8, PT, PT, R16, 0x400, PT ;  /* 0x0000040010087848 */ /* 0x000fc80003fe0100 */
[----:B------:R-:W-:-:S04]  /*0b70*/  VIMNMX R8, PT, PT, R8, 0x1, !PT ;  /* 0x0000000108087848 */ /* 0x000fc80007fe0100 */
[----:B------:R-:W-:-:S07]  /*0b80*/  LOP3.LUT R20, R8, 0x7f8, RZ, 0xc0, !PT ;  /* 0x000007f808147812 */ /* 0x000fce00078ec0ff */
.L_x_311:
[----:B------:R-:W-:Y:S05]  /*0b90*/  BSYNC.RECONVERGENT B1 ;  /* 0x0000000000017941 */ /* 0x000fea0003800200 */
.L_x_310:
        /* <DEDUP_REMOVED lines=17> */
[----:B------:R-:W-:Y:S02]  /*0cb0*/  LEA.HI.X.SX32 R22, R10, R7, 0x1, P1 ;  /* 0x000000070a167211 */ /* 0x000fe400008f0eff */
[----:B-1----:R-:W-:-:S02]  /*0cc0*/  LEA R14, P1, R15, UR6, 0x2 ;  /* 0x000000060f0e7c11 */ /* 0x002fc4000f8210ff */
[-C--:B------:R-:W-:Y:S02]  /*0cd0*/  LEA.HI.X.SX32 R10, R11, R7.reuse, 0x1, P2 ;  /* 0x000000070b0a7211 */ /* 0x080fe400010f0eff */
        /* <DEDUP_REMOVED lines=24> */
.L_x_315:
[----:B------:R-:W-:Y:S05]  /*0e60*/  BSYNC.RECONVERGENT B1 ;  /* 0x0000000000017941 */ /* 0x000fea0003800200 */
.L_x_314:
        /* <DEDUP_REMOVED lines=28> */
[----:B--2---:R-:W-:-:S04]  /*1030*/  IMAD R14, R12, R8, R27 ;  /* 0x000000080c0e7224 */ /* 0x004fc800078e021b */
[----:B---3--:R-:W-:-:S07]  /*1040*/  IMAD R27, R10, R13, R14 ;  /* 0x0000000d0a1b7224 */ /* 0x008fce00078e020e */
.L_x_317:
[----:B------:R-:W-:Y:S05]  /*1050*/  BSYNC.RECONVERGENT B1 ;  /* 0x0000000000017941 */ /* 0x000fea0003800200 */
.L_x_316:
        /* <DEDUP_REMOVED lines=16> */
[----:B--2---:R-:W-:-:S07]  /*1160*/  IMAD R27, R20, R8, R27 ;  /* 0x00000008141b7224 */ /* 0x004fce00078e021b */
.L_x_309:
[----:B------:R-:W-:Y:S05]  /*1170*/  BSYNC.RECONVERGENT B0 ;  /* 0x0000000000007941 */ /* 0x000fea0003800200 */
.L_x_308:
[----:B------:R-:W-:Y:S01]  /*1180*/  VIADD R17, R17, 0x400 ;  /* 0x0000040011117836 */ /* 0x000fe20000000000 */
[----:B------:R-:W-:Y:S01]  /*1190*/  BAR.SYNC.DEFER_BLOCKING 0x0 ;  /* 0x0000000000007b1d */ /* 0x000fe20000010000 */
[----:B------:R-:W-:Y:S02]  /*11a0*/  IMAD.IADD R8, R0, 0x1, -R3 ;  /* 0x0000000100087824 */ /* 0x000fe400078e0a03 */
[----:B------:R-:W-:-:S03]  /*11b0*/  VIADD R16, R16, 0xfffffc00 ;  /* 0xfffffc0010107836 */ /* 0x000fc60000000000 */
[----:B------:R-:W-:-:S13]  /*11c0*/  ISETP.GE.AND P1, PT, R17, R8, PT ;  /* 0x000000081100720c */ /* 0x000fda0003f26270 */
[----:B------:R-:W-:Y:S05]  /*11d0*/  @!P1 BRA `(.L_x_318) ;  /* 0xfffffff0003c9947 */ /* 0x000fea000383ffff */
.L_x_307:
        /* <DEDUP_REMOVED lines=11> */
.L_x_319:
        /* <DEDUP_REMOVED lines=15> */
.L_x_380:


//--------------------- .text._Z9sconv_shmIiLi32ELi8EEvPKiS1_PKT_S4_iiiiiiiiS4_PS2_iii --------------------------
	.section	.text._Z9sconv_shmIiLi32ELi8EEvPKiS1_PKT_S4_iiiiiiiiS4_PS2_iii,"ax",@progbits
	.align	128
        .global         _Z9sconv_shmIiLi32ELi8EEvPKiS1_PKT_S4_iiiiiiiiS4_PS2_iii
        .type           _Z9sconv_shmIiLi32ELi8EEvPKiS1_PKT_S4_iiiiiiiiS4_PS2_iii,@function
        .size           _Z9sconv_shmIiLi32ELi8EEvPKiS1_PKT_S4_iiiiiiiiS4_PS2_iii,(.L_x_381 - _Z9sconv_shmIiLi32ELi8EEvPKiS1_PKT_S4_iiiiiiiiS4_PS2_iii)
        .other          _Z9sconv_shmIiLi32ELi8EEvPKiS1_PKT_S4_iiiiiiiiS4_PS2_iii,@"STO_CUDA_ENTRY STV_DEFAULT"
_Z9sconv_shmIiLi32ELi8EEvPKiS1_PKT_S4_iiiiiiiiS4_PS2_iii:
.text._Z9sconv_shmIiLi32ELi8EEvPKiS1_PKT_S4_iiiiiiiiS4_PS2_iii:
        /* <DEDUP_REMOVED lines=45> */
.L_x_331:
        /* <DEDUP_REMOVED lines=79> */
.L_x_326:
        /* <DEDUP_REMOVED lines=58> */
.L_x_325:
[----:B------:R-:W-:-:S04]  /*0b60*/  VIMNMX R8, PT, PT, R16, 0x400, PT ;  /* 0x0000040010087848 */ /* 0x000fc80003fe0100 */
[----:B------:R-:W-:-:S04]  /*0b70*/  VIMNMX R8, PT, PT, R8, 0x1, !PT ;  /* 0x0000000108087848 */ /* 0x000fc80007fe0100 */
[----:B------:R-:W-:-:S07]  /*0b80*/  LOP3.LUT R20, R8, 0x7f8, RZ, 0xc0, !PT ;  /* 0x000007f808147812 */ /* 0x000fce00078ec0ff */
.L_x_324:
[----:B------:R-:W-:Y:S05]  /*0b90*/  BSYNC.RECONVERGENT B1 ;  /* 0x0000000000017941 */ /* 0x000fea0003800200 */
.L_x_323:
        /* <DEDUP_REMOVED lines=44> */
.L_x_328:
[----:B------:R-:W-:Y:S05]  /*0e60*/  BSYNC.RECONVERGENT B1 ;  /* 0x0000000000017941 */ /* 0x000fea0003800200 */
.L_x_327:
        /* <DEDUP_REMOVED lines=30> */
.L_x_330:
[----:B------:R-:W-:Y:S05]  /*1050*/  BSYNC.RECONVERGENT B1 ;  /* 0x0000000000017941 */ /* 0x000fea0003800200 */
.L_x_329:
        /* <DEDUP_REMOVED lines=17> */
.L_x_322:
[----:B------:R-:W-:Y:S05]  /*1170*/  BSYNC.RECONVERGENT B0 ;  /* 0x0000000000007941 */ /* 0x000fea0003800200 */
.L_x_321:
[----:B------:R-:W-:Y:S01]  /*1180*/  VIADD R17, R17, 0x400 ;  /* 0x0000040011117836 */ /* 0x000fe20000000000 */
[----:B------:R-:W-:Y:S01]  /*1190*/  BAR.SYNC.DEFER_BLOCKING 0x0 ;  /* 0x0000000000007b1d */ /* 0x000fe20000010000 */
[----:B------:R-:W-:Y:S02]  /*11a0*/  IMAD.IADD R8, R0, 0x1, -R3 ;  /* 0x0000000100087824 */ /* 0x000fe400078e0a03 */
[----:B------:R-:W-:-:S03]  /*11b0*/  VIADD R16, R16, 0xfffffc00 ;  /* 0xfffffc0010107836 */ /* 0x000fc60000000000 */
[----:B------:R-:W-:-:S13]  /*11c0*/  ISETP.GE.AND P1, PT, R17, R8, PT ;  /* 0x000000081100720c */ /* 0x000fda0003f26270 */
[----:B------:R-:W-:Y:S05]  /*11d0*/  @!P1 BRA `(.L_x_331) ;  /* 0xfffffff0003c9947 */ /* 0x000fea000383ffff */
.L_x_320:
        /* <DEDUP_REMOVED lines=11> */
.L_x_332:
        /* <DEDUP_REMOVED lines=15> */
.L_x_381:


//--------------------- .text._Z16sconv_relu_tiledIiLi16ELi16EEvPKiS1_PKT_S4_iiiiiiiiS4_PS2_iii --------------------------
	.section	.text._Z16sconv_relu_tiledIiLi16ELi16EEvPKiS1_PKT_S4_iiiiiiiiS4_PS2_iii,"ax",@progbits
	.align	128
        .global         _Z16sconv_relu_tiledIiLi16ELi16EEvPKiS1_PKT_S4_iiiiiiiiS4_PS2_iii
        .type           _Z16sconv_relu_tiledIiLi16ELi16EEvPKiS1_PKT_S4_iiiiiiiiS4_PS2_iii,@function
        .size           _Z16sconv_relu_tiledIiLi16ELi16EEvPKiS1_PKT_S4_iiiiiiiiS4_PS2_iii,(.L_x_382 - _Z16sconv_relu_tiledIiLi16ELi16EEvPKiS1_PKT_S4_iiiiiiiiS4_PS2_iii)
        .other          _Z16sconv_relu_tiledIiLi16ELi16EEvPKiS1_PKT_S4_iiiiiiiiS4_PS2_iii,@"STO_CUDA_ENTRY STV_DEFAULT"
_Z16sconv_relu_tiledIiLi16ELi16EEvPKiS1_PKT_S4_iiiiiiiiS4_PS2_iii:
.text._Z16sconv_relu_tiledIiLi16ELi16EEvPKiS1_PKT_S4_iiiiiiiiS4_PS2_iii:
        /* <DEDUP_REMOVED lines=46> */
.L_x_344:
        /* <DEDUP_REMOVED lines=79> */
.L_x_339:
        /* <DEDUP_REMOVED lines=21> */
[----:B--2--5:R-:W-:Y:S02]  /*0920*/  IMAD R27, R8, R12, R27 ;  /* 0x0000000c081b7224 */ /* 0x024fe400078e021b */
[----:B------:R-:W1:Y:S04]  /*0930*/  LDS.128 R12, [R21] ;  /* 0x00000000150c7984 */ /* 0x000e680000000c00 */
[----:B------:R-:W2:Y:S01]  /*0940*/  LDG.E.CONSTANT R8, desc[UR8][R24.64] ;  /* 0x0000000818087981 */ /* 0x000ea2000c1e9900 */
[----:B---3--:R-:W-:Y:S01]  /*0950*/  IMAD R9, R26, R9, R27 ;  /* 0x000000091a097224 */ /* 0x008fe200078e021b */
[----:B-1----:R-:W-:-:S04]  /*0960*/  IADD3 R26, P1, PT, R12, R6, RZ ;  /* 0x000000060c1a7210 */ /* 0x002fc80007f3e0ff */
[----:B------:R-:W-:Y:S02]  /*0970*/  LEA.HI.X.SX32 R27, R12, R7, 0x1, P1 ;  /* 0x000000070c1b7211 */ /* 0x000fe400008f0eff */
[----:B0-----:R-:W-:Y:S02]  /*0980*/  LEA R28, P1, R26, UR10, 0x2 ;  /* 0x0000000a1a1c7c11 */ /* 0x001fe4000f8210ff */
[----:B------:R-:W-:Y:S02]  /*0990*/  IADD3 R12, P2, PT, R6, R13, RZ ;  /* 0x0000000d060c7210 */ /* 0x000fe40007f5e0ff */
[----:B------:R-:W-:Y:S02]  /*09a0*/  LEA.HI.X R29, R26, UR11, R27, 0x2, P1 ;  /* 0x0000000b1a1d7c11 */ /* 0x000fe400088f141b */
[----:B------:R-:W-:Y:S02]  /*09b0*/  LEA.HI.X.SX32 R13, R13, R7, 0x1, P2 ;  /* 0x000000070d0d7211 */ /* 0x000fe400010f0eff */
[C---:B------:R-:W-:Y:S01]  /*09c0*/  LEA R26, P1, R12.reuse, UR10, 0x2 ;  /* 0x0000000a0c1a7c11 */ /* 0x040fe2000f8210ff */
[----:B------:R-:W3:Y:S03]  /*09d0*/  LDG.E.CONSTANT R25, desc[UR8][R28.64] ;  /* 0x000000081c197981 */ /* 0x000ee6000c1e9900 */
[----:B------:R-:W-:-:S02]  /*09e0*/  LEA.HI.X R27, R12, UR11, R13, 0x2, P1 ;  /* 0x0000000b0c1b7c11 */ /* 0x000fc400088f140d */
[----:B------:R-:W-:-:S03]  /*09f0*/  IADD3 R13, P1, PT, R6, R14, RZ ;  /* 0x0000000e060d7210 */ /* 0x000fc60007f3e0ff */
[----:B------:R0:W3:Y:S01]  /*0a00*/  LDG.E.CONSTANT R24, desc[UR8][R26.64] ;  /* 0x000000081a187981 */ /* 0x0000e2000c1e9900 */
[----:B------:R-:W-:Y:S02]  /*0a10*/  LEA.HI.X.SX32 R14, R14, R7, 0x1, P1 ;  /* 0x000000070e0e7211 */ /* 0x000fe400008f0eff */
[----:B------:R-:W-:-:S04]  /*0a20*/  LEA R12, P1, R13, UR10, 0x2 ;  /* 0x0000000a0d0c7c11 */ /* 0x000fc8000f8210ff */
[----:B------:R-:W-:Y:S02]  /*0a30*/  LEA.HI.X R13, R13, UR11, R14, 0x2, P1 ;  /* 0x0000000b0d0d7c11 */ /* 0x000fe400088f140e */
[----:B0-----:R-:W-:-:S04]  /*0a40*/  IADD3 R26, P2, PT, R6, R15, RZ ;  /* 0x0000000f061a7210 */ /* 0x001fc80007f5e0ff */
[----:B------:R-:W3:Y:S01]  /*0a50*/  LDG.E.CONSTANT R13, desc[UR8][R12.64] ;  /* 0x000000080c0d7981 */ /* 0x000ee2000c1e9900 */
[----:B------:R-:W-:Y:S02]  /*0a60*/  LEA.HI.X.SX32 R15, R15, R7, 0x1, P2 ;  /* 0x000000070f0f7211 */ /* 0x000fe400010f0eff */
[----:B------:R-:W-:-:S04]  /*0a70*/  LEA R14, P1, R26, UR10, 0x2 ;  /* 0x0000000a1a0e7c11 */ /* 0x000fc8000f8210ff */
[----:B------:R-:W-:-:S05]  /*0a80*/  LEA.HI.X R15, R26, UR11, R15, 0x2, P1 ;  /* 0x0000000b1a0f7c11 */ /* 0x000fca00088f140f */
[----:B------:R-:W3:Y:S01]  /*0a90*/  LDG.E.CONSTANT R14, desc[UR8][R14.64] ;  /* 0x000000080e0e7981 */ /* 0x000ee2000c1e9900 */
        /* <DEDUP_REMOVED lines=8> */
[----:B------:R-:W-:-:S04]  /*0b20*/  IMAD R8, R24, R9, R8 ;  /* 0x0000000918087224 */ /* 0x000fc800078e0208 */
[----:B------:R-:W-:-:S04]  /*0b30*/  IMAD R8, R13, R10, R8 ;  /* 0x0000000a0d087224 */ /* 0x000fc800078e0208 */
[----:B------:R-:W-:Y:S01]  /*0b40*/  IMAD R27, R14, R11, R8 ;  /* 0x0000000b0e1b7224 */ /* 0x000fe200078e0208 */
[----:B------:R-:W-:Y:S06]  /*0b50*/  @P1 BRA `(.L_x_339) ;  /* 0xfffffffc001c1947 */ /* 0x000fec000383ffff */
[----:B------:R-:W-:Y:S05]  /*0b60*/  BSYNC.RECONVERGENT B2 ;  /* 0x0000000000027941 */ /* 0x000fea0003800200 */
.L_x_338:
[----:B------:R-:W-:-:S04]  /*0b70*/  VIMNMX R8, PT, PT, R16, 0x400, PT ;  /* 0x0000040010087848 */ /* 0x000fc80003fe0100 */
[----:B------:R-:W-:-:S04]  /*0b80*/  VIMNMX R8, PT, PT, R8, 0x1, !PT ;  /* 0x0000000108087848 */ /* 0x000fc80007fe0100 */
[----:B------:R-:W-:-:S07]  /*0b90*/  LOP3.LUT R20, R8, 0x7f8, RZ, 0xc0, !PT ;  /* 0x000007f808147812 */ /* 0x000fce00078ec0ff */
.L_x_337:
[----:B------:R-:W-:Y:S05]  /*0ba0*/  BSYNC.RECONVERGENT B1 ;  /* 0x0000000000017941 */ /* 0x000fea0003800200 */
.L_x_336:
        /* <DEDUP_REMOVED lines=34> */
[----:B------:R-:W4:Y:S01]  /*0dd0*/  LDG.E.CONSTANT R24, desc[UR8][R24.64] ;  /* 0x0000000818187981 */ /* 0x000f22000c1e9900 */
[----:B------:R-:W-:-:S06]  /*0de0*/  ULEA UR4, UR5, UR4, 0x18 ;  /* 0x0000000405047291 */ /* 0x000fcc000f8ec0ff */
[----:B------:R-:W-:-:S05]  /*0df0*/  LEA R23, R20, UR4, 0x2 ;  /* 0x0000000414177c11 */ /* 0x000fca000f8e10ff */
[----:B------:R-:W2:Y:S04]  /*0e00*/  LDS.64 R8, [R23] ;  /* 0x0000000017087984 */ /* 0x000ea80000000a00 */
[----:B0-----:R-:W4:Y:S01]  /*0e10*/  LDS.64 R14, [R23+0x8] ;  /* 0x00000800170e7984 */ /* 0x001f220000000a00 */
[----:B------:R-:W-:Y:S02]  /*0e20*/  VIADD R20, R20, 0x4 ;  /* 0x0000000414147836 */ /* 0x000fe40000000000 */
[----:B--2--5:R-:W-:-:S04]  /*0e30*/  IMAD R8, R8, R21, R27 ;  /* 0x0000001508087224 */ /* 0x024fc800078e021b */
[----:B---3--:R-:W-:-:S04]  /*0e40*/  IMAD R9, R12, R9, R8 ;  /* 0x000000090c097224 */ /* 0x008fc800078e0208 */
[----:B----4-:R-:W-:-:S04]  /*0e50*/  IMAD R14, R14, R10, R9 ;  /* 0x0000000a0e0e7224 */ /* 0x010fc800078e0209 */
[----:B------:R-:W-:-:S07]  /*0e60*/  IMAD R27, R24, R15, R14 ;  /* 0x0000000f181b7224 */ /* 0x000fce00078e020e */
.L_x_341:
[----:B------:R-:W-:Y:S05]  /*0e70*/  BSYNC.RECONVERGENT B1 ;  /* 0x0000000000017941 */ /* 0x000fea0003800200 */
.L_x_340:
        /* <DEDUP_REMOVED lines=28> */
[----:B--2--5:R-:W-:-:S04]  /*1040*/  IMAD R14, R12, R8, R27 ;  /* 0x000000080c0e7224 */ /* 0x024fc800078e021b */
[----:B---3--:R-:W-:-:S07]  /*1050*/  IMAD R27, R10, R13, R14 ;  /* 0x0000000d0a1b7224 */ /* 0x008fce00078e020e */
.L_x_343:
[----:B------:R-:W-:Y:S05]  /*1060*/  BSYNC.RECONVERGENT B1 ;  /* 0x0000000000017941 */ /* 0x000fea0003800200 */
.L_x_342:
        /* <DEDUP_REMOVED lines=16> */
[----:B--2--5:R-:W-:-:S07]  /*1170*/  IMAD R27, R20, R8, R27 ;  /* 0x00000008141b7224 */ /* 0x024fce00078e021b */
.L_x_335:
[----:B------:R-:W-:Y:S05]  /*1180*/  BSYNC.RECONVERGENT B0 ;  /* 0x0000000000007941 */ /* 0x000fea0003800200 */
.L_x_334:
[----:B------:R-:W-:Y:S01]  /*1190*/  VIADD R17, R17, 0x400 ;  /* 0x0000040011117836 */ /* 0x000fe20000000000 */
[----:B------:R-:W-:Y:S01]  /*11a0*/  BAR.SYNC.DEFER_BLOCKING 0x0 ;  /* 0x0000000000007b1d */ /* 0x000fe20000010000 */
[----:B------:R-:W-:Y:S02]  /*11b0*/  IMAD.IADD R8, R0, 0x1, -R3 ;  /* 0x0000000100087824 */ /* 0x000fe400078e0a03 */
[----:B------:R-:W-:-:S03]  /*11c0*/  VIADD R16, R16, 0xfffffc00 ;  /* 0xfffffc0010107836 */ /* 0x000fc60000000000 */
[----:B------:R-:W-:-:S13]  /*11d0*/  ISETP.GE.AND P1, PT, R17, R8, PT ;  /* 0x000000081100720c */ /* 0x000fda0003f26270 */
[----:B------:R-:W-:Y:S05]  /*11e0*/  @!P1 BRA `(.L_x_344) ;  /* 0xfffffff0003c9947 */ /* 0x000fea000383ffff */
.L_x_333:
        /* <DEDUP_REMOVED lines=8> */
[----:B-----5:R-:W-:-:S03]  /*1270*/  VIMNMX R27, PT, PT, RZ, R27, !PT ;  /* 0x0000001bff1b7248 */ /* 0x020fc60007fe0100 */
[----:B------:R-:W-:-:S04]  /*1280*/  IMAD R3, R2, R0, R5 ;  /* 0x0000000002037224 */ /* 0x000fc800078e0205 */
[----:B-1----:R-:W-:-:S05]  /*1290*/  IMAD.WIDE R2, R3, 0x4, R6 ;  /* 0x0000000403027825 */ /* 0x002fca00078e0206 */
[----:B------:R-:W-:Y:S01]  /*12a0*/  STG.E desc[UR8][R2.64], R27 ;  /* 0x0000001b02007986 */ /* 0x000fe2000c101908 */
[----:B------:R-:W-:Y:S05]  /*12b0*/  EXIT ;  /* 0x000000000000794d */ /* 0x000fea0003800000 */
.L_x_345:
        /* <DEDUP_REMOVED lines=12> */
.L_x_382:


//--------------------- .text._Z14sconv_dilationIiEvPKiS1_PKT_S4_iiiiiiiiiiS4_PS2_iii --------------------------
	.section	.text._Z14sconv_dilationIiEvPKiS1_PKT_S4_iiiiiiiiiiS4_PS2_iii,"ax",@progbits
	.align	128
        .global         _Z14sconv_dilationIiEvPKiS1_PKT_S4_iiiiiiiiiiS4_PS2_iii
        .type           _Z14sconv_dilationIiEvPKiS1_PKT_S4_iiiiiiiiiiS4_PS2_iii,@function
        .size           _Z14sconv_dilationIiEvPKiS1_PKT_S4_iiiiiiiiiiS4_PS2_iii,(.L_x_383 - _Z14sconv_dilationIiEvPKiS1_PKT_S4_iiiiiiiiiiS4_PS2_iii)
        .other          _Z14sconv_dilationIiEvPKiS1_PKT_S4_iiiiiiiiiiS4_PS2_iii,@"STO_CUDA_ENTRY STV_DEFAULT"
_Z14sconv_dilationIiEvPKiS1_PKT_S4_iiiiiiiiiiS4_PS2_iii:
.text._Z14sconv_dilationIiEvPKiS1_PKT_S4_iiiiiiiiiiS4_PS2_iii:
        /* <DEDUP_REMOVED lines=56> */
.L_x_350:
        /* <DEDUP_REMOVED lines=225> */
[----:B---3--:R-:W-:-:S03]  /*1190*/  IMAD R32, R34, R32, R19 ;  /* 0x0000002022207224 */ /* 0x008fc600078e0213 */
[----:B------:R-:W5:Y:S01]  /*11a0*/  LDG.E R19, desc[UR8][R4.64+0x8] ;  /* 0x0000080804137981 */ /* 0x000f62000c1e1900 */
[----:B------:R-:W-:-:S05]  /*11b0*/  VIADD R18, R18, 0x4 ;  /* 0x0000000412127836 */ /* 0x000fca0000000000 */
[----:B------:R-:W-:Y:S02]  /*11c0*/  ISETP.NE.AND P0, PT, R18, RZ, PT ;  /* 0x000000ff1200720c */ /* 0x000fe40003f05270 */
[----:B------:R-:W-:Y:S01]  /*11d0*/  IADD3 R11, PT, PT, R11, 0x4, RZ ;  /* 0x000000040b0b7810 */ /* 0x000fe20007ffe0ff */
[----:B----4-:R-:W-:-:S04]  /*11e0*/  IMAD R6, R23, R6, R32 ;  /* 0x0000000617067224 */ /* 0x010fc800078e0220 */
[----:B-----5:R-:W-:-:S04]  /*11f0*/  IMAD R19, R19, R20, R6 ;  /* 0x0000001413137224 */ /* 0x020fc800078e0206 */
[----:B--2---:R-:W-:Y:S02]  /*1200*/  IMAD R19, R24, R3, R19 ;  /* 0x0000000318137224 */ /* 0x004fe400078e0213 */
[----:B------:R-:W-:Y:S05]  /*1210*/  @P0 BRA `(.L_x_350) ;  /* 0xfffffff000580947 */ /* 0x000fea000383ffff */
.L_x_349:
[----:B------:R-:W-:Y:S05]  /*1220*/  BSYNC.RECONVERGENT B1 ;  /* 0x0000000000017941 */ /* 0x000fea0003800200 */
.L_x_348:
        /* <DEDUP_REMOVED lines=144> */
[----:B--2---:R-:W-:-:S04]  /*1b30*/  IMAD R18, R18, R6, R19 ;  /* 0x0000000612127224 */ /* 0x004fc800078e0213 */
[----:B---3--:R-:W-:-:S07]  /*1b40*/  IMAD R19, R15, R2, R18 ;  /* 0x000000020f137224 */ /* 0x008fce00078e0212 */
.L_x_352:
[----:B------:R-:W-:Y:S05]  /*1b50*/  BSYNC.RECONVERGENT B1 ;  /* 0x0000000000017941 */ /* 0x000fea0003800200 */
.L_x_351:
        /* <DEDUP_REMOVED lines=90> */
[----:B--2---:R-:W-:-:S07]  /*2100*/  IMAD R19, R4, R2, R19 ;  /* 0x0000000204137224 */ /* 0x004fce00078e0213 */
.L_x_347:
[----:B------:R-:W-:Y:S05]  /*2110*/  BSYNC.RECONVERGENT B0 ;  /* 0x0000000000007941 */ /* 0x000fea0003800200 */
.L_x_346:
        /* <DEDUP_REMOVED lines=8> */
.L_x_353:
        /* <DEDUP_REMOVED lines=14> */
.L_x_383:


//--------------------- .text._Z14stretch_kernelPKiPiiiiiiii --------------------------
	.section	.text._Z14stretch_kernelPKiPiiiiiiii,"ax",@progbits
	.align	128
        .global         _Z14stretch_kernelPKiPiiiiiiii
        .type           _Z14stretch_kernelPKiPiiiiiiii,@function
        .size           _Z14stretch_kernelPKiPiiiiiiii,(.L_x_384 - _Z14stretch_kernelPKiPiiiiiiii)
        .other          _Z14stretch_kernelPKiPiiiiiiii,@"STO_CUDA_ENTRY STV_DEFAULT"
_Z14stretch_kernelPKiPiiiiiiii:
.text._Z14stretch_kernelPKiPiiiiiiii:
[----:B------:R-:W-:Y:S01]  /*0000*/  LDC R1, c[0x0][0x37c] ;  /* 0x0000df00ff017b82 */ /* 0x000fe20000000800 */
[----:B------:R-:W0:Y:S07]  /*0010*/  S2R R0, SR_TID.X ;  /* 0x0000000000007919 */ /* 0x000e2e0000002100 */
[----:B------:R-:W0:Y:S01]  /*0020*/  S2UR UR4, SR_CTAID.X ;  /* 0x00000000000479c3 */ /* 0x000e220000002500 */
[----:B------:R-:W1:Y:S07]  /*0030*/  LDCU UR5, c[0x0][0x390] ;  /* 0x00007200ff0577ac */ /* 0x000e6e0008000800 */
[----:B------:R-:W0:Y:S02]  /*0040*/  LDC R5, c[0x0][0x360] ;  /* 0x0000d800ff057b82 */ /* 0x000e240000000800 */
[----:B0-----:R-:W-:-:S05]  /*0050*/  IMAD R5, R5, UR4, R0 ;  /* 0x0000000405057c24 */ /* 0x001fca000f8e0200 */
[----:B-1----:R-:W-:-:S13]  /*0060*/  ISETP.GE.AND P0, PT, R5, UR5, PT ;  /* 0x0000000505007c0c */ /* 0x002fda000bf06270 */
[----:B------:R-:W-:Y:S05]  /*0070*/  @P0 EXIT ;  /* 0x000000000000094d */ /* 0x000fea0003800000 */
[----:B------:R-:W0:Y:S01]  /*0080*/  LDC.64 R2, c[0x0][0x380] ;  /* 0x0000e000ff027b82 */ /* 0x000e220000000a00 */
[----:B------:R-:W1:Y:S01]  /*0090*/  LDCU.64 UR10, c[0x0][0x358] ;  /* 0x00006b00ff0a77ac */ /* 0x000e620008000a00 */
[----:B0-----:R-:W-:-:S05]  /*00a0*/  IMAD.WIDE R2, R5, 0x4, R2 ;  /* 0x0000000405027825 */ /* 0x001fca00078e0202 */
[----:B-1----:R-:W2:Y:S04]  /*00b0*/  LDG.E R17, desc[UR10][R2.64] ;  /* 0x0000000a02117981 */ /* 0x002ea8000c1e1900 */
[----:B------:R-:W2:Y:S02]  /*00c0*/  LDG.E R0, desc[UR10][R2.64+0x4] ;  /* 0x0000040a02007981 */ /* 0x000ea4000c1e1900 */
[----:B--2---:R-:W-:-:S13]  /*00d0*/  ISETP.GE.AND P0, PT, R17, R0, PT ;  /* 0x000000001100720c */ /* 0x004fda0003f06270 */
[----:B------:R-:W-:Y:S05]  /*00e0*/  @P0 EXIT ;  /* 0x000000000000094d */ /* 0x000fea0003800000 */
[----:B------:R-:W0:Y:S01]  /*00f0*/  LDC R14, c[0x0][0x3a8] ;  /* 0x0000ea00ff0e7b82 */ /* 0x000e220000000800 */
[----:B------:R-:W1:Y:S01]  /*0100*/  LDCU.64 UR6, c[0x0][0x3a0] ;  /* 0x00007400ff0677ac */ /* 0x000e620008000a00 */
[----:B------:R-:W2:Y:S06]  /*0110*/  LDCU UR4, c[0x0][0x394] ;  /* 0x00007280ff0477ac */ /* 0x000eac0008000800 */
[----:B------:R-:W3:Y:S01]  /*0120*/  LDC R12, c[0x0][0x3a8] ;  /* 0x0000ea00ff0c7b82 */ /* 0x000ee20000000800 */
[----:B------:R-:W2:Y:S07]  /*0130*/  LDCU.64 UR8, c[0x0][0x398] ;  /* 0x00007300ff0877ac */ /* 0x000eae0008000a00 */
[----:B------:R-:W4:Y:S01]  /*0140*/  LDC R13, c[0x0][0x3a4] ;  /* 0x0000e900ff0d7b82 */ /* 0x000f220000000800 */
[----:B0-----:R-:W-:-:S07]  /*0150*/  IABS R0, R14 ;  /* 0x0000000e00007213 */ /* 0x001fce0000000000 */
[----:B------:R-:W0:Y:S01]  /*0160*/  LDC.64 R4, c[0x0][0x388] ;  /* 0x0000e200ff047b82 */ /* 0x000e220000000a00 */
[----:B-1----:R-:W-:Y:S01]  /*0170*/  IMAD R14, R14, UR7, RZ ;  /* 0x000000070e0e7c24 */ /* 0x002fe2000f8e02ff */
[----:B--2---:R-:W-:Y:S01]  /*0180*/  UIADD3 UR4, UPT, UPT, UR9, UR4, URZ ;  /* 0x0000000409047290 */ /* 0x004fe2000fffe0ff */
[----:B------:R-:W1:Y:S01]  /*0190*/  I2F.RP R8, R0 ;  /* 0x0000000000087306 */ /* 0x000e620000209400 */
[----:B------:R-:W-:Y:S02]  /*01a0*/  UIADD3 UR5, UPT, UPT, UR6, UR8, URZ ;  /* 0x0000000806057290 */ /* 0x000fe4000fffe0ff */
[----:B------:R-:W-:Y:S02]  /*01b0*/  ISETP.NE.AND P0, PT, R14, RZ, PT ;  /* 0x000000ff0e00720c */ /* 0x000fe40003f05270 */
[----:B------:R-:W-:-:S03]  /*01c0*/  LOP3.LUT R16, RZ, R14, RZ, 0x33, !PT ;  /* 0x0000000eff107212 */ /* 0x000fc600078e33ff */
[----:B-1----:R-:W1:Y:S02]  /*01d0*/  MUFU.RCP R8, R8 ;  /* 0x0000000800087308 */ /* 0x002e640000001000 */
[----:B-1----:R-:W-:-:S06]  /*01e0*/  VIADD R6, R8, 0xffffffe ;  /* 0x0ffffffe08067836 */ /* 0x002fcc0000000000 */
[----:B------:R1:W2:Y:S02]  /*01f0*/  F2I.FTZ.U32.TRUNC.NTZ R7, R6 ;  /* 0x0000000600077305 */ /* 0x0002a4000021f000 */
[----:B-1----:R-:W-:Y:S02]  /*0200*/  HFMA2 R6, -RZ, RZ, 0, 0 ;  /* 0x00000000ff067431 */ /* 0x002fe400000001ff */
[----:B--2---:R-:W-:-:S04]  /*0210*/  IMAD.MOV R15, RZ, RZ, -R7 ;  /* 0x000000ffff0f7224 */ /* 0x004fc800078e0a07 */
[----:B------:R-:W-:-:S04]  /*0220*/  IMAD R15, R15, R0, RZ ;  /* 0x000000000f0f7224 */ /* 0x000fc800078e02ff */
[----:B0--34-:R-:W-:-:S07]  /*0230*/  IMAD.HI.U32 R15, R7, R15, R6 ;  /* 0x0000000f070f7227 */ /* 0x019fce00078e0006 */
.L_x_354:
[----:B------:R-:W-:-:S05]  /*0240*/  IMAD.WIDE R6, R17, 0x4, R4 ;  /* 0x0000000411067825 */ /* 0x000fca00078e0204 */
[----:B------:R-:W2:Y:S01]  /*0250*/  LDG.E R19, desc[UR10][R6.64] ;  /* 0x0000000a06137981 */ /* 0x000ea2000c1e1900 */
[----:B------:R-:W-:Y:S02]  /*0260*/  IABS R20, R13 ;  /* 0x0000000d00147213 */ /* 0x000fe40000000000 */
[----:B------:R-:W-:Y:S02]  /*0270*/  IABS R18, R14 ;  /* 0x0000000e00127213 */ /* 0x000fe40000000000 */
[----:B------:R-:W0:Y:S01]  /*0280*/  I2F.RP R21, R20 ;  /* 0x0000001400157306 */ /* 0x000e220000209400 */
[----:B------:R-:W-:Y:S02]  /*0290*/  IABS R10, R12 ;  /* 0x0000000c000a7213 */ /* 0x000fe40000000000 */
[----:B------:R-:W-:-:S05]  /*02a0*/  IABS R24, R14 ;  /* 0x0000000e00187213 */ /* 0x000fca0000000000 */
[----:B------:R-:W1:Y:S08]  /*02b0*/  I2F.RP R23, R18 ;  /* 0x0000001200177306 */ /* 0x000e700000209400 */
[----:B0-----:R-:W0:Y:S08]  /*02c0*/  MUFU.RCP R21, R21 ;  /* 0x0000001500157308 */ /* 0x001e300000001000 */
[----:B-1----:R-:W1:Y:S01]  /*02d0*/  MUFU.RCP R23, R23 ;  /* 0x0000001700177308 */ /* 0x002e620000001000 */
[----:B0-----:R-:W-:-:S07]  /*02e0*/  VIADD R9, R21, 0xffffffe ;  /* 0x0ffffffe15097836 */ /* 0x001fce0000000000 */
[----:B------:R-:W0:Y:S01]  /*02f0*/  F2I.FTZ.U32.TRUNC.NTZ R9, R9 ;  /* 0x0000000900097305 */ /* 0x000e22000021f000 */
[----:B--2---:R-:W-:-:S05]  /*0300*/  IABS R22, R19 ;  /* 0x0000001300167213 */ /* 0x004fca0000000000 */
[----:B------:R-:W-:-:S04]  /*0310*/  IMAD.HI.U32 R8, R15, R22, RZ ;  /* 0x000000160f087227 */ /* 0x000fc800078e00ff */
[----:B------:R-:W-:-:S04]  /*0320*/  IMAD.MOV R11, RZ, RZ, -R8 ;  /* 0x000000ffff0b7224 */ /* 0x000fc800078e0a08 */
[----:B------:R-:W-:-:S05]  /*0330*/  IMAD R11, R10, R11, R22 ;  /* 0x0000000b0a0b7224 */ /* 0x000fca00078e0216 */
[----:B------:R-:W-:-:S13]  /*0340*/  ISETP.GT.U32.AND P2, PT, R0, R11, PT ;  /* 0x0000000b0000720c */ /* 0x000fda0003f44070 */
[----:B------:R-:W-:Y:S01]  /*0350*/  @!P2 IADD3 R11, PT, PT, R11, -R10, RZ ;  /* 0x8000000a0b0ba210 */ /* 0x000fe20007ffe0ff */
[----:B------:R-:W-:Y:S01]  /*0360*/  @!P2 VIADD R8, R8, 0x1 ;  /* 0x000000010808a836 */ /* 0x000fe20000000000 */
[----:B------:R-:W-:Y:S02]  /*0370*/  LOP3.LUT R10, R19, R12, RZ, 0x3c, !PT ;  /* 0x0000000c130a7212 */ /* 0x000fe400078e3cff */
[----:B------:R-:W-:Y:S01]  /*0380*/  ISETP.GE.U32.AND P1, PT, R11, R0, PT ;  /* 0x000000000b00720c */ /* 0x000fe20003f26070 */
[----:B-1----:R-:W-:Y:S01]  /*0390*/  VIADD R11, R23, 0xffffffe ;  /* 0x0ffffffe170b7836 */ /* 0x002fe20000000000 */
[----:B------:R-:W-:Y:S01]  /*03a0*/  ISETP.GE.AND P3, PT, R10, RZ, PT ;  /* 0x000000ff0a00720c */ /* 0x000fe20003f66270 */
[----:B0-----:R-:W-:Y:S01]  /*03b0*/  IMAD.MOV R23, RZ, RZ, -R9 ;  /* 0x000000ffff177224 */ /* 0x001fe200078e0a09 */
[----:B------:R-:W-:Y:S02]  /*03c0*/  ISETP.NE.AND P2, PT, R12, RZ, PT ;  /* 0x000000ff0c00720c */ /* 0x000fe40003f45270 */
[----:B------:R-:W-:Y:S01]  /*03d0*/  MOV R10, RZ ;  /* 0x000000ff000a7202 */ /* 0x000fe20000000f00 */
[----:B------:R-:W0:Y:S01]  /*03e0*/  F2I.FTZ.U32.TRUNC.NTZ R11, R11 ;  /* 0x0000000b000b7305 */ /* 0x000e22000021f000 */
[----:B------:R-:W-:-:S05]  /*03f0*/  IMAD R23, R23, R20, RZ ;  /* 0x0000001417177224 */ /* 0x000fca00078e02ff */
[----:B------:R-:W-:-:S05]  /*0400*/  @P1 IADD3 R8, PT, PT, R8, 0x1, RZ ;  /* 0x0000000108081810 */ /* 0x000fca0007ffe0ff */
[----:B------:R-:W-:Y:S02]  /*0410*/  IMAD.MOV.U32 R21, RZ, RZ, R8 ;  /* 0x000000ffff157224 */ /* 0x000fe400078e0008 */
[----:B------:R-:W-:Y:S02]  /*0420*/  IMAD.MOV.U32 R8, RZ, RZ, RZ ;  /* 0x000000ffff087224 */ /* 0x000fe400078e00ff */
[----:B0-----:R-:W-:Y:S01]  /*0430*/  IMAD.MOV R25, RZ, RZ, -R11 ;  /* 0x000000ffff197224 */ /* 0x001fe200078e0a0b */
[----:B------:R-:W-:Y:S01]  /*0440*/  @!P3 IADD3 R21, PT, PT, -R21, RZ, RZ ;  /* 0x000000ff1515b210 */ /* 0x000fe20007ffe1ff */
[----:B------:R-:W-:Y:S01]  /*0450*/  IMAD.HI.U32 R8, R9, R23, R8 ;  /* 0x0000001709087227 */ /* 0x000fe200078e0008 */
[----:B------:R-:W-:-:S03]  /*0460*/  @!P2 LOP3.LUT R21, RZ, R12, RZ, 0x33, !PT ;  /* 0x0000000cff15a212 */ /* 0x000fc600078e33ff */
[----:B------:R-:W-:Y:S01]  /*0470*/  IMAD R23, R25, R18, RZ ;  /* 0x0000001219177224 */ /* 0x000fe200078e02ff */
[----:B------:R-:W-:Y:S02]  /*0480*/  IABS R9, R21 ;  /* 0x0000001500097213 */ /* 0x000fe40000000000 */
[----:B------:R-:W-:Y:S01]  /*0490*/  ISETP.GE.AND P5, PT, R21, RZ, PT ;  /* 0x000000ff1500720c */ /* 0x000fe20003fa6270 */
[----:B------:R-:W-:-:S04]  /*04a0*/  IMAD.HI.U32 R11, R11, R23, R10 ;  /* 0x000000170b0b7227 */ /* 0x000fc800078e000a */
[----:B------:R-:W-:-:S04]  /*04b0*/  IMAD.HI.U32 R8, R8, R9, RZ ;  /* 0x0000000908087227 */ /* 0x000fc800078e00ff */
[----:B------:R-:W-:Y:S02]  /*04c0*/  IMAD.MOV R23, RZ, RZ, -R24 ;  /* 0x000000ffff177224 */ /* 0x000fe400078e0a18 */
[----:B------:R-:W-:-:S04]  /*04d0*/  IMAD.HI.U32 R11, R11, R22, RZ ;  /* 0x000000160b0b7227 */ /* 0x000fc800078e00ff */
[----:B------:R-:W-:Y:S02]  /*04e0*/  IMAD.MOV R8, RZ, RZ, -R8 ;  /* 0x000000ffff087224 */ /* 0x000fe400078e0a08 */
[----:B------:R-:W-:Y:S02]  /*04f0*/  IMAD R23, R11, R23, R22 ;  /* 0x000000170b177224 */ /* 0x000fe400078e0216 */
[----:B------:R-:W-:Y:S01]  /*0500*/  IMAD R9, R20, R8, R9 ;  /* 0x0000000814097224 */ /* 0x000fe200078e0209 */
[----:B------:R-:W-:Y:S01]  /*0510*/  LOP3.LUT R8, R19, R14, RZ, 0x3c, !PT ;  /* 0x0000000e13087212 */ /* 0x000fe200078e3cff */
[----:B------:R-:W-:Y:S01]  /*0520*/  IMAD.MOV R21, RZ, RZ, -R21 ;  /* 0x000000ffff157224 */ /* 0x000fe200078e0a15 */
[----:B------:R-:W-:Y:S02]  /*0530*/  ISETP.GT.U32.AND P4, PT, R18, R23, PT ;  /* 0x000000171200720c */ /* 0x000fe40003f84070 */
[----:B------:R-:W-:Y:S02]  /*0540*/  ISETP.GT.U32.AND P1, PT, R20, R9, PT ;  /* 0x000000091400720c */ /* 0x000fe40003f24070 */
[----:B------:R-:W-:Y:S01]  /*0550*/  ISETP.GE.AND P3, PT, R8, RZ, PT ;  /* 0x000000ff0800720c */ /* 0x000fe20003f66270 */
[----:B------:R-:W-:-:S08]  /*0560*/  IMAD R8, R12, R21, R19 ;  /* 0x000000150c087224 */ /* 0x000fd000078e0213 */
[-C--:B------:R-:W-:Y:S02]  /*0570*/  @!P4 IADD3 R23, PT, PT, R23, -R18.reuse, RZ ;  /* 0x800000121717c210 */ /* 0x080fe40007ffe0ff */
[----:B------:R-:W-:Y:S01]  /*0580*/  @!P1 IMAD.IADD R9, R9, 0x1, -R20 ;  /* 0x0000000109099824 */ /* 0x000fe200078e0a14 */
[----:B------:R-:W-:Y:S02]  /*0590*/  @!P4 IADD3 R11, PT, PT, R11, 0x1, RZ ;  /* 0x000000010b0bc810 */ /* 0x000fe40007ffe0ff */
[----:B------:R-:W-:Y:S02]  /*05a0*/  ISETP.GE.U32.AND P1, PT, R23, R18, PT ;  /* 0x000000121700720c */ /* 0x000fe40003f26070 */
[----:B------:R-:W-:Y:S02]  /*05b0*/  ISETP.GT.U32.AND P2, PT, R20, R9, PT ;  /* 0x000000091400720c */ /* 0x000fe40003f44070 */
[----:B------:R-:W-:-:S09]  /*05c0*/  ISETP.NE.AND P4, PT, R13, RZ, PT ;  /* 0x000000ff0d00720c */ /* 0x000fd20003f85270 */
[----:B------:R-:W-:Y:S02]  /*05d0*/  @P1 VIADD R11, R11, 0x1 ;  /* 0x000000010b0b1836 */ /* 0x000fe40000000000 */
[----:B------:R-:W-:Y:S02]  /*05e0*/  @!P2 IADD3 R9, PT, PT, R9, -R20, RZ ;  /* 0x800000140909a210 */ /* 0x000fe40007ffe0ff */
[----:B------:R-:W-:Y:S02]  /*05f0*/  @!P3 IMAD.MOV R11, RZ, RZ, -R11 ;  /* 0x000000ffff0bb224 */ /* 0x000fe400078e0a0b */
[----:B------:R-:W-:Y:S02]  /*0600*/  @!P5 IADD3 R9, PT, PT, -R9, RZ, RZ ;  /* 0x000000ff0909d210 */ /* 0x000fe40007ffe1ff */
[----:B------:R-:W-:Y:S02]  /*0610*/  @!P4 LOP3.LUT R9, RZ, R13, RZ, 0x33, !PT ;  /* 0x0000000dff09c212 */ /* 0x000fe400078e33ff */
[----:B------:R-:W-:-:S05]  /*0620*/  SEL R11, R16, R11, !P0 ;  /* 0x0000000b100b7207 */ /* 0x000fca0004000000 */
[----:B------:R-:W-:-:S04]  /*0630*/  IMAD R11, R11, UR4, R9 ;  /* 0x000000040b0b7c24 */ /* 0x000fc8000f8e0209 */
[----:B------:R-:W-:-:S05]  /*0640*/  IMAD R11, R11, UR5, R8 ;  /* 0x000000050b0b7c24 */ /* 0x000fca000f8e0208 */
[----:B------:R0:W-:Y:S04]  /*0650*/  STG.E desc[UR10][R6.64], R11 ;  /* 0x0000000b06007986 */ /* 0x0001e8000c10190a */
[----:B------:R-:W2:Y:S01]  /*0660*/  LDG.E R8, desc[UR10][R2.64+0x4] ;  /* 0x0000040a02087981 */ /* 0x000ea2000c1e1900 */
[----:B------:R-:W-:-:S04]  /*0670*/  IADD3 R17, PT, PT, R17, 0x1, RZ ;  /* 0x0000000111117810 */ /* 0x000fc80007ffe0ff */
[----:B--2---:R-:W-:-:S13]  /*0680*/  ISETP.GE.AND P1, PT, R17, R8, PT ;  /* 0x000000081100720c */ /* 0x004fda0003f26270 */
[----:B0-----:R-:W-:Y:S05]  /*0690*/  @!P1 BRA `(.L_x_354) ;  /* 0xfffffff800e89947 */ /* 0x001fea000383ffff */
[----:B------:R-:W-:Y:S05]  /*06a0*/  EXIT ;  /* 0x000000000000794d */ /* 0x000fea0003800000 */
.L_x_355:
        /* <DEDUP_REMOVED lines=13> */
.L_x_384:


//--------------------- .nv.shared.reserved.0     --------------------------
	.section	.nv.shared.reserved.0,"aw",@nobits
	.weak		__nv_reservedSMEM_offset_0_alias
	.size		__nv_reservedSMEM_offset_0_alias, 0, 64
	.other		__nv_reservedSMEM_offset_0_alias,@"STO_CUDA_RESERVED_SHARED STV_DEFAULT"
__nv_reservedSMEM_offset_0_alias:
	.zero		0
	.zero		64


//--------------------- .nv.global                --------------------------
	.section	.nv.global,"aw",@nobits
.nv.global:
	.type		_ZN34_INTERNAL_19698738_4_k_cu_0b7a646d6thrust24THRUST_300001_SM_1000_NS3seqE,@object
	.size		_ZN34_INTERNAL_19698738_4_k_cu_0b7a646d6thrust24THRUST_300001_SM_1000_NS3seqE,(_ZN34_INTERNAL_19698738_4_k_cu_0b7a646d4cuda3std3__48in_placeE - _ZN34_INTERNAL_19698738_4_k_cu_0b7a646d6thrust24THRUST_300001_SM_1000_NS3seqE)
_ZN34_INTERNAL_19698738_4_k_cu_0b7a646d6thrust24THRUST_300001_SM_1000_NS3seqE:
	.zero		1
	.type		_ZN34_INTERNAL_19698738_4_k_cu_0b7a646d4cuda3std3__48in_placeE,@object
	.size		_ZN34_INTERNAL_19698738_4_k_cu_0b7a646d4cuda3std3__48in_placeE,(_ZN34_INTERNAL_19698738_4_k_cu_0b7a646d4cuda3std6ranges3__45__cpo4sizeE - _ZN34_INTERNAL_19698738_4_k_cu_0b7a646d4cuda3std3__48in_placeE)
_ZN34_INTERNAL_19698738_4_k_cu_0b7a646d4cuda3std3__48in_placeE:
	.zero		1
	.type		_ZN34_INTERNAL_19698738_4_k_cu_0b7a646d4cuda3std6ranges3__45__cpo4sizeE,@object
	.size		_ZN34_INTERNAL_19698738_4_k_cu_0b7a646d4cuda3std6ranges3__45__cpo4sizeE,(_ZN34_INTERNAL_19698738_4_k_cu_0b7a646d6thrust24THRUST_300001_SM_1000_NS12placeholders2_3E - _ZN34_INTERNAL_19698738_4_k_cu_0b7a646d4cuda3std6ranges3__45__cpo4sizeE)
_ZN34_INTERNAL_19698738_4_k_cu_0b7a646d4cuda3std6ranges3__45__cpo4sizeE:
	.zero		1
	.type		_ZN34_INTERNAL_19698738_4_k_cu_0b7a646d6thrust24THRUST_300001_SM_1000_NS12placeholders2_3E,@object
	.size		_ZN34_INTERNAL_19698738_4_k_cu_0b7a646d6thrust24THRUST_300001_SM_1000_NS12placeholders2_3E,(_ZN34_INTERNAL_19698738_4_k_cu_0b7a646d4cuda3std3__45__cpo6cbeginE - _ZN34_INTERNAL_19698738_4_k_cu_0b7a646d6thrust24THRUST_300001_SM_1000_NS12placeholders2_3E)
_ZN34_INTERNAL_19698738_4_k_cu_0b7a646d6thrust24THRUST_300001_SM_1000_NS12placeholders2_3E:
	.zero		1
	.type		_ZN34_INTERNAL_19698738_4_k_cu_0b7a646d4cuda3std3__45__cpo6cbeginE,@object
	.size		_ZN34_INTERNAL_19698738_4_k_cu_0b7a646d4cuda3std3__45__cpo6cbeginE,(_ZN34_INTERNAL_19698738_4_k_cu_0b7a646d4cuda3std6ranges3__45__cpo6cbeginE - _ZN34_INTERNAL_19698738_4_k_cu_0b7a646d4cuda3std3__45__cpo6cbeginE)
_ZN34_INTERNAL_19698738_4_k_cu_0b7a646d4cuda3std3__45__cpo6cbeginE:
	.zero		1
	.type		_ZN34_INTERNAL_19698738_4_k_cu_0b7a646d4cuda3std6ranges3__45__cpo6cbeginE,@object
	.size		_ZN34_INTERNAL_19698738_4_k_cu_0b7a646d4cuda3std6ranges3__45__cpo6cbeginE,(_ZN34_INTERNAL_19698738_4_k_cu_0b7a646d6thrust24THRUST_300001_SM_1000_NS12placeholders2_7E - _ZN34_INTERNAL_19698738_4_k_cu_0b7a646d4cuda3std6ranges3__45__cpo6cbeginE)
_ZN34_INTERNAL_19698738_4_k_cu_0b7a646d4cuda3std6ranges3__45__cpo6cbeginE:
	.zero		1
	.type		_ZN34_INTERNAL_19698738_4_k_cu_0b7a646d6thrust24THRUST_300001_SM_1000_NS12placeholders2_7E,@object
	.size		_ZN34_INTERNAL_19698738_4_k_cu_0b7a646d6thrust24THRUST_300001_SM_1000_NS12placeholders2_7E,(_ZN34_INTERNAL_19698738_4_k_cu_0b7a646d4cuda3std3__45__cpo7crbeginE - _ZN34_INTERNAL_19698738_4_k_cu_0b7a646d6thrust24THRUST_300001_SM_1000_NS12placeholders2_7E)
_ZN34_INTERNAL_19698738_4_k_cu_0b7a646d6thrust24THRUST_300001_SM_1000_NS12placeholders2_7E:
	.zero		1
	.type		_ZN34_INTERNAL_19698738_4_k_cu_0b7a646d4cuda3std3__45__cpo7crbeginE,@object
	.size		_ZN34_INTERNAL_19698738_4_k_cu_0b7a646d4cuda3std3__45__cpo7crbeginE,(_ZN34_INTERNAL_19698738_4_k_cu_0b7a646d4cuda3std6ranges3__45__cpo4nextE - _ZN34_INTERNAL_19698738_4_k_cu_0b7a646d4cuda3std3__45__cpo7crbeginE)
_ZN34_INTERNAL_19698738_4_k_cu_0b7a646d4cuda3std3__45__cpo7crbeginE:
	.zero		1
	.type		_ZN34_INTERNAL_19698738_4_k_cu_0b7a646d4cuda3std6ranges3__45__cpo4nextE,@object
	.size		_ZN34_INTERNAL_19698738_4_k_cu_0b7a646d4cuda3std6ranges3__45__cpo4nextE,(_ZN34_INTERNAL_19698738_4_k_cu_0b7a646d4cuda3std6ranges3__45__cpo4swapE - _ZN34_INTERNAL_19698738_4_k_cu_0b7a646d4cuda3std6ranges3__45__cpo4nextE)
_ZN34_INTERNAL_19698738_4_k_cu_0b7a646d4cuda3std6ranges3__45__cpo4nextE:
	.zero		1
	.type		_ZN34_INTERNAL_19698738_4_k_cu_0b7a646d4cuda3std6ranges3__45__cpo4swapE,@object
	.size		_ZN34_INTERNAL_19698738_4_k_cu_0b7a646d4cuda3std6ranges3__45__cpo4swapE,(_ZN34_INTERNAL_19698738_4_k_cu_0b7a646d6thrust24THRUST_300001_SM_1000_NS8cuda_cub10par_nosyncE - _ZN34_INTERNAL_19698738_4_k_cu_0b7a646d4cuda3std6ranges3__45__cpo4swapE)
_ZN34_INTERNAL_19698738_4_k_cu_0b7a646d4cuda3std6ranges3__45__cpo4swapE:
	.zero		1
	.type		_ZN34_INTERNAL_19698738_4_k_cu_0b7a646d6thrust24THRUST_300001_SM_1000_NS8cuda_cub10par_nosyncE,@object
	.size		_ZN34_INTERNAL_19698738_4_k_cu_0b7a646d6thrust24THRUST_300001_SM_1000_NS8cuda_cub10par_nosyncE,(_ZN34_INTERNAL_19698738_4_k_cu_0b7a646d6thrust24THRUST_300001_SM_1000_NS12placeholders2_9E - _ZN34_INTERNAL_19698738_4_k_cu_0b7a646d6thrust24THRUST_300001_SM_1000_NS8cuda_cub10par_nosyncE)
_ZN34_INTERNAL_19698738_4_k_cu_0b7a646d6thrust24THRUST_300001_SM_1000_NS8cuda_cub10par_nosyncE:
	.zero		1
	.type		_ZN34_INTERNAL_19698738_4_k_cu_0b7a646d6thrust24THRUST_300001_SM_1000_NS12placeholders2_9E,@object
	.size		_ZN34_INTERNAL_19698738_4_k_cu_0b7a646d6thrust24THRUST_300001_SM_1000_NS12placeholders2_9E,(_ZN34_INTERNAL_19698738_4_k_cu_0b7a646d4cuda3std3__436_GLOBAL__N__19698738_4_k_cu_0b7a646d6ignoreE - _ZN34_INTERNAL_19698738_4_k_cu_0b7a646d6thrust24THRUST_300001_SM_1000_NS12placeholders2_9E)
_ZN34_INTERNAL_19698738_4_k_cu_0b7a646d6thrust24THRUST_300001_SM_1000_NS12placeholders2_9E:
	.zero		1
	.type		_ZN34_INTERNAL_19698738_4_k_cu_0b7a646d4cuda3std3__436_GLOBAL__N__19698738_4_k_cu_0b7a646d6ignoreE,@object
	.size		_ZN34_INTERNAL_19698738_4_k_cu_0b7a646d4cuda3std3__436_GLOBAL__N__19698738_4_k_cu_0b7a646d6ignoreE,(_ZN34_INTERNAL_19698738_4_k_cu_0b7a646d4cuda3std6ranges3__45__cpo4dataE - _ZN34_INTERNAL_19698738_4_k_cu_0b7a646d4cuda3std3__436_GLOBAL__N__19698738_4_k_cu_0b7a646d6ignoreE)
_ZN34_INTERNAL_19698738_4_k_cu_0b7a646d4cuda3std3__436_GLOBAL__N__19698738_4_k_cu_0b7a646d6ignoreE:
	.zero		1
	.type		_ZN34_INTERNAL_19698738_4_k_cu_0b7a646d4cuda3std6ranges3__45__cpo4dataE,@object
	.size		_ZN34_INTERNAL_19698738_4_k_cu_0b7a646d4cuda3std6ranges3__45__cpo4dataE,(_ZN34_INTERNAL_19698738_4_k_cu_0b7a646d6thrust24THRUST_300001_SM_1000_NS12placeholders2_1E - _ZN34_INTERNAL_19698738_4_k_cu_0b7a646d4cuda3std6ranges3__45__cpo4dataE)
_ZN34_INTERNAL_19698738_4_k_cu_0b7a646d4cuda3std6ranges3__45__cpo4dataE:
	.zero		1
	.type		_ZN34_INTERNAL_19698738_4_k_cu_0b7a646d6thrust24THRUST_300001_SM_1000_NS12placeholders2_1E,@object
	.size		_ZN34_INTERNAL_19698738_4_k_cu_0b7a646d6thrust24THRUST_300001_SM_1000_NS12placeholders2_1E,(_ZN34_INTERNAL_19698738_4_k_cu_0b7a646d4cuda3std3__45__cpo5beginE - _ZN34_INTERNAL_19698738_4_k_cu_0b7a646d6thrust24THRUST_300001_SM_1000_NS12placeholders2_1E)
_ZN34_INTERNAL_19698738_4_k_cu_0b7a646d6thrust24THRUST_300001_SM_1000_NS12placeholders2_1E:
	.zero		1
	.type		_ZN34_INTERNAL_19698738_4_k_cu_0b7a646d4cuda3std3__45__cpo5beginE,@object
	.size		_ZN34_INTERNAL_19698738_4_k_cu_0b7a646d4cuda3std3__45__cpo5beginE,(_ZN34_INTERNAL_19698738_4_k_cu_0b7a646d4cuda3std6ranges3__45__cpo5beginE - _ZN34_INTERNAL_19698738_4_k_cu_0b7a646d4cuda3std3__45__cpo5beginE)
_ZN34_INTERNAL_19698738_4_k_cu_0b7a646d4cuda3std3__45__cpo5beginE:
	.zero		1
	.type		_ZN34_INTERNAL_19698738_4_k_cu_0b7a646d4cuda3std6ranges3__45__cpo5beginE,@object
	.size		_ZN34_INTERNAL_19698738_4_k_cu_0b7a646d4cuda3std6ranges3__45__cpo5beginE,(_ZN34_INTERNAL_19698738_4_k_cu_0b7a646d6thrust24THRUST_300001_SM_1000_NS12placeholders2_5E - _ZN34_INTERNAL_19698738_4_k_cu_0b7a646d4cuda3std6ranges3__45__cpo5beginE)
_ZN34_INTERNAL_19698738_4_k_cu_0b7a646d4cuda3std6ranges3__45__cpo5beginE:
	.zero		1
	.type		_ZN34_INTERNAL_19698738_4_k_cu_0b7a646d6thrust24THRUST_300001_SM_1000_NS12placeholders2_5E,@object
	.size		_ZN34_INTERNAL_19698738_4_k_cu_0b7a646d6thrust24THRUST_300001_SM_1000_NS12placeholders2_5E,(_ZN34_INTERNAL_19698738_4_k_cu_0b7a646d4cuda3std3__45__cpo6rbeginE - _ZN34_INTERNAL_19698738_4_k_cu_0b7a646d6thrust24THRUST_300001_SM_1000_NS12placeholders2_5E)
_ZN34_INTERNAL_19698738_4_k_cu_0b7a646d6thrust24THRUST_300001_SM_1000_NS12placeholders2_5E:
	.zero		1
	.type		_ZN34_INTERNAL_19698738_4_k_cu_0b7a646d4cuda3std3__45__cpo6rbeginE,@object
	.size		_ZN34_INTERNAL_19698738_4_k_cu_0b7a646d4cuda3std3__45__cpo6rbeginE,(_ZN34_INTERNAL_19698738_4_k_cu_0b7a646d4cuda3std6ranges3__45__cpo7advanceE - _ZN34_INTERNAL_19698738_4_k_cu_0b7a646d4cuda3std3__45__cpo6rbeginE)
_ZN34_INTERNAL_19698738_4_k_cu_0b7a646d4cuda3std3__45__cpo6rbeginE:
	.zero		1
	.type		_ZN34_INTERNAL_19698738_4_k_cu_0b7a646d4cuda3std6ranges3__45__cpo7advanceE,@object
	.size		_ZN34_INTERNAL_19698738_4_k_cu_0b7a646d4cuda3std6ranges3__45__cpo7advanceE,(_ZN34_INTERNAL_19698738_4_k_cu_0b7a646d4cuda3std3__47nulloptE - _ZN34_INTERNAL_19698738_4_k_cu_0b7a646d4cuda3std6ranges3__45__cpo7advanceE)
_ZN34_INTERNAL_19698738_4_k_cu_0b7a646d4cuda3std6ranges3__45__cpo7advanceE:
	.zero		1
	.type		_ZN34_INTERNAL_19698738_4_k_cu_0b7a646d4cuda3std3__47nulloptE,@object
	.size		_ZN34_INTERNAL_19698738_4_k_cu_0b7a646d4cuda3std3__47nulloptE,(_ZN34_INTERNAL_19698738_4_k_cu_0b7a646d4cuda3std6ranges3__45__cpo8distanceE - _ZN34_INTERNAL_19698738_4_k_cu_0b7a646d4cuda3std3__47nulloptE)
_ZN34_INTERNAL_19698738_4_k_cu_0b7a646d4cuda3std3__47nulloptE:
	.zero		1
	.type		_ZN34_INTERNAL_19698738_4_k_cu_0b7a646d4cuda3std6ranges3__45__cpo8distanceE,@object
	.size		_ZN34_INTERNAL_19698738_4_k_cu_0b7a646d4cuda3std6ranges3__45__cpo8distanceE,(_ZN34_INTERNAL_19698738_4_k_cu_0b7a646d6thrust24THRUST_300001_SM_1000_NS12placeholders3_10E - _ZN34_INTERNAL_19698738_4_k_cu_0b7a646d4cuda3std6ranges3__45__cpo8distanceE)
_ZN34_INTERNAL_19698738_4_k_cu_0b7a646d4cuda3std6ranges3__45__cpo8distanceE:
	.zero		1
	.type		_ZN34_INTERNAL_19698738_4_k_cu_0b7a646d6thrust24THRUST_300001_SM_1000_NS12placeholders3_10E,@object
	.size		_ZN34_INTERNAL_19698738_4_k_cu_0b7a646d6thrust24THRUST_300001_SM_1000_NS12placeholders3_10E,(_ZN34_INTERNAL_19698738_4_k_cu_0b7a646d4cuda3std3__419piecewise_constructE - _ZN34_INTERNAL_19698738_4_k_cu_0b7a646d6thrust24THRUST_300001_SM_1000_NS12placeholders3_10E)
_ZN34_INTERNAL_19698738_4_k_cu_0b7a646d6thrust24THRUST_300001_SM_1000_NS12placeholders3_10E:
	.zero		1
	.type		_ZN34_INTERNAL_19698738_4_k_cu_0b7a646d4cuda3std3__419piecewise_constructE,@object
	.size		_ZN34_INTERNAL_19698738_4_k_cu_0b7a646d4cuda3std3__419piecewise_constructE,(_ZN34_INTERNAL_19698738_4_k_cu_0b7a646d4cuda3std6ranges3__45__cpo5cdataE - _ZN34_INTERNAL_19698738_4_k_cu_0b7a646d4cuda3std3__419piecewise_constructE)
_ZN34_INTERNAL_19698738_4_k_cu_0b7a646d4cuda3std3__419piecewise_constructE:
	.zero		1
	.type		_ZN34_INTERNAL_19698738_4_k_cu_0b7a646d4cuda3std6ranges3__45__cpo5cdataE,@object
	.size		_ZN34_INTERNAL_19698738_4_k_cu_0b7a646d4cuda3std6ranges3__45__cpo5cdataE,(_ZN34_INTERNAL_19698738_4_k_cu_0b7a646d6thrust24THRUST_300001_SM_1000_NS12placeholders2_2E - _ZN34_INTERNAL_19698738_4_k_cu_0b7a646d4cuda3std6ranges3__45__cpo5cdataE)
_ZN34_INTERNAL_19698738_4_k_cu_0b7a646d4cuda3std6ranges3__45__cpo5cdataE:
	.zero		1
	.type		_ZN34_INTERNAL_19698738_4_k_cu_0b7a646d6thrust24THRUST_300001_SM_1000_NS12placeholders2_2E,@object
	.size		_ZN34_INTERNAL_19698738_4_k_cu_0b7a646d6thrust24THRUST_300001_SM_1000_NS12placeholders2_2E,(_ZN34_INTERNAL_19698738_4_k_cu_0b7a646d4cuda3std3__45__cpo3endE - _ZN34_INTERNAL_19698738_4_k_cu_0b7a646d6thrust24THRUST_300001_SM_1000_NS12placeholders2_2E)
_ZN34_INTERNAL_19698738_4_k_cu_0b7a646d6thrust24THRUST_300001_SM_1000_NS12placeholders2_2E:
	.zero		1
	.type		_ZN34_INTERNAL_19698738_4_k_cu_0b7a646d4cuda3std3__45__cpo3endE,@object
	.size		_ZN34_INTERNAL_19698738_4_k_cu_0b7a646d4cuda3std3__45__cpo3endE,(_ZN34_INTERNAL_19698738_4_k_cu_0b7a646d4cuda3std6ranges3__45__cpo3endE - _ZN34_INTERNAL_19698738_4_k_cu_0b7a646d4cuda3std3__45__cpo3endE)
_ZN34_INTERNAL_19698738_4_k_cu_0b7a646d4cuda3std3__45__cpo3endE:
	.zero		1
	.type		_ZN34_INTERNAL_19698738_4_k_cu_0b7a646d4cuda3std6ranges3__45__cpo3endE,@object
	.size		_ZN34_INTERNAL_19698738_4_k_cu_0b7a646d4cuda3std6ranges3__45__cpo3endE,(_ZN34_INTERNAL_19698738_4_k_cu_0b7a646d6thrust24THRUST_300001_SM_1000_NS12placeholders2_6E - _ZN34_INTERNAL_19698738_4_k_cu_0b7a646d4cuda3std6ranges3__45__cpo3endE)
_ZN34_INTERNAL_19698738_4_k_cu_0b7a646d4cuda3std6ranges3__45__cpo3endE:
	.zero		1
	.type		_ZN34_INTERNAL_19698738_4_k_cu_0b7a646d6thrust24THRUST_300001_SM_1000_NS12placeholders2_6E,@object
	.size		_ZN34_INTERNAL_19698738_4_k_cu_0b7a646d6thrust24THRUST_300001_SM_1000_NS12placeholders2_6E,(_ZN34_INTERNAL_19698738_4_k_cu_0b7a646d4cuda3std3__45__cpo4rendE - _ZN34_INTERNAL_19698738_4_k_cu_0b7a646d6thrust24THRUST_300001_SM_1000_NS12placeholders2_6E)
_ZN34_INTERNAL_19698738_4_k_cu_0b7a646d6thrust24THRUST_300001_SM_1000_NS12placeholders2_6E:
	.zero		1
	.type		_ZN34_INTERNAL_19698738_4_k_cu_0b7a646d4cuda3std3__45__cpo4rendE,@object
	.size		_ZN34_INTERNAL_19698738_4_k_cu_0b7a646d4cuda3std3__45__cpo4rendE,(_ZN34_INTERNAL_19698738_4_k_cu_0b7a646d4cuda3std6ranges3__45__cpo9iter_swapE - _ZN34_INTERNAL_19698738_4_k_cu_0b7a646d4cuda3std3__45__cpo4rendE)
_ZN34_INTERNAL_19698738_4_k_cu_0b7a646d4cuda3std3__45__cpo4rendE:
	.zero		1
	.type		_ZN34_INTERNAL_19698738_4_k_cu_0b7a646d4cuda3std6ranges3__45__cpo9iter_swapE,@object
	.size		_ZN34_INTERNAL_19698738_4_k_cu_0b7a646d4cuda3std6ranges3__45__cpo9iter_swapE,(_ZN34_INTERNAL_19698738_4_k_cu_0b7a646d4cuda3std3__48unexpectE - _ZN34_INTERNAL_19698738_4_k_cu_0b7a646d4cuda3std6ranges3__45__cpo9iter_swapE)
_ZN34_INTERNAL_19698738_4_k_cu_0b7a646d4cuda3std6ranges3__45__cpo9iter_swapE:
	.zero		1
	.type		_ZN34_INTERNAL_19698738_4_k_cu_0b7a646d4cuda3std3__48unexpectE,@object
	.size		_ZN34_INTERNAL_19698738_4_k_cu_0b7a646d4cuda3std3__48unexpectE,(_ZN34_INTERNAL_19698738_4_k_cu_0b7a646d6thrust24THRUST_300001_SM_1000_NS8cuda_cub3parE - _ZN34_INTERNAL_19698738_4_k_cu_0b7a646d4cuda3std3__48unexpectE)
_ZN34_INTERNAL_19698738_4_k_cu_0b7a646d4cuda3std3__48unexpectE:
	.zero		1
	.type		_ZN34_INTERNAL_19698738_4_k_cu_0b7a646d6thrust24THRUST_300001_SM_1000_NS8cuda_cub3parE,@object
	.size		_ZN34_INTERNAL_19698738_4_k_cu_0b7a646d6thrust24THRUST_300001_SM_1000_NS8cuda_cub3parE,(_ZN34_INTERNAL_19698738_4_k_cu_0b7a646d6thrust24THRUST_300001_SM_1000_NS12placeholders2_4E - _ZN34_INTERNAL_19698738_4_k_cu_0b7a646d6thrust24THRUST_300001_SM_1000_NS8cuda_cub3parE)
_ZN34_INTERNAL_19698738_4_k_cu_0b7a646d6thrust24THRUST_300001_SM_1000_NS8cuda_cub3parE:
	.zero		1
	.type		_ZN34_INTERNAL_19698738_4_k_cu_0b7a646d6thrust24THRUST_300001_SM_1000_NS12placeholders2_4E,@object
	.size		_ZN34_INTERNAL_19698738_4_k_cu_0b7a646d6thrust24THRUST_300001_SM_1000_NS12placeholders2_4E,(_ZN34_INTERNAL_19698738_4_k_cu_0b7a646d4cuda3std3__45__cpo4cendE - _ZN34_INTERNAL_19698738_4_k_cu_0b7a646d6thrust24THRUST_300001_SM_1000_NS12placeholders2_4E)
_ZN34_INTERNAL_19698738_4_k_cu_0b7a646d6thrust24THRUST_300001_SM_1000_NS12placeholders2_4E:
	.zero		1
	.type		_ZN34_INTERNAL_19698738_4_k_cu_0b7a646d4cuda3std3__45__cpo4cendE,@object
	.size		_ZN34_INTERNAL_19698738_4_k_cu_0b7a646d4cuda3std3__45__cpo4cendE,(_ZN34_INTERNAL_19698738_4_k_cu_0b7a646d4cuda3std6ranges3__45__cpo4cendE - _ZN34_INTERNAL_19698738_4_k_cu_0b7a646d4cuda3std3__45__cpo4cendE)
_ZN34_INTERNAL_19698738_4_k_cu_0b7a646d4cuda3std3__45__cpo4cendE:
	.zero		1
	.type		_ZN34_INTERNAL_19698738_4_k_cu_0b7a646d4cuda3std6ranges3__45__cpo4cendE,@object
	.size		_ZN34_INTERNAL_19698738_4_k_cu_0b7a646d4cuda3std6ranges3__45__cpo4cendE,(_ZN34_INTERNAL_19698738_4_k_cu_0b7a646d4cuda3std3__420unreachable_sentinelE - _ZN34_INTERNAL_19698738_4_k_cu_0b7a646d4cuda3std6ranges3__45__cpo4cendE)
_ZN34_INTERNAL_19698738_4_k_cu_0b7a646d4cuda3std6ranges3__45__cpo4cendE:
	.zero		1
	.type		_ZN34_INTERNAL_19698738_4_k_cu_0b7a646d4cuda3std3__420unreachable_sentinelE,@object
	.size		_ZN34_INTERNAL_19698738_4_k_cu_0b7a646d4cuda3std3__420unreachable_sentinelE,(_ZN34_INTERNAL_19698738_4_k_cu_0b7a646d4cuda3std6ranges3__45__cpo5ssizeE - _ZN34_INTERNAL_19698738_4_k_cu_0b7a646d4cuda3std3__420unreachable_sentinelE)
_ZN34_INTERNAL_19698738_4_k_cu_0b7a646d4cuda3std3__420unreachable_sentinelE:
	.zero		1
	.type		_ZN34_INTERNAL_19698738_4_k_cu_0b7a646d4cuda3std6ranges3__45__cpo5ssizeE,@object
	.size		_ZN34_INTERNAL_19698738_4_k_cu_0b7a646d4cuda3std6ranges3__45__cpo5ssizeE,(_ZN34_INTERNAL_19698738_4_k_cu_0b7a646d6thrust24THRUST_300001_SM_1000_NS12placeholders2_8E - _ZN34_INTERNAL_19698738_4_k_cu_0b7a646d4cuda3std6ranges3__45__cpo5ssizeE)
_ZN34_INTERNAL_19698738_4_k_cu_0b7a646d4cuda3std6ranges3__45__cpo5ssizeE:
	.zero		1
	.type		_ZN34_INTERNAL_19698738_4_k_cu_0b7a646d6thrust24THRUST_300001_SM_1000_NS12placeholders2_8E,@object
	.size		_ZN34_INTERNAL_19698738_4_k_cu_0b7a646d6thrust24THRUST_300001_SM_1000_NS12placeholders2_8E,(_ZN34_INTERNAL_19698738_4_k_cu_0b7a646d4cuda3std3__45__cpo5crendE - _ZN34_INTERNAL_19698738_4_k_cu_0b7a646d6thrust24THRUST_300001_SM_1000_NS12placeholders2_8E)
_ZN34_INTERNAL_19698738_4_k_cu_0b7a646d6thrust24THRUST_300001_SM_1000_NS12placeholders2_8E:
	.zero		1
	.type		_ZN34_INTERNAL_19698738_4_k_cu_0b7a646d4cuda3std3__45__cpo5crendE,@object
	.size		_ZN34_INTERNAL_19698738_4_k_cu_0b7a646d4cuda3std3__45__cpo5crendE,(_ZN34_INTERNAL_19698738_4_k_cu_0b7a646d4cuda3std6ranges3__45__cpo4prevE - _ZN34_INTERNAL_19698738_4_k_cu_0b7a646d4cuda3std3__45__cpo5crendE)
_ZN34_INTERNAL_19698738_4_k_cu_0b7a646d4cuda3std3__45__cpo5crendE:
	.zero		1
	.type		_ZN34_INTERNAL_19698738_4_k_cu_0b7a646d4cuda3std6ranges3__45__cpo4prevE,@object
	.size		_ZN34_INTERNAL_19698738_4_k_cu_0b7a646d4cuda3std6ranges3__45__cpo4prevE,(_ZN34_INTERNAL_19698738_4_k_cu_0b7a646d4cuda3std6ranges3__45__cpo9iter_moveE - _ZN34_INTERNAL_19698738_4_k_cu_0b7a646d4cuda3std6ranges3__45__cpo4prevE)
_ZN34_INTERNAL_19698738_4_k_cu_0b7a646d4cuda3std6ranges3__45__cpo4prevE:
	.zero		1
	.type		_ZN34_INTERNAL_19698738_4_k_cu_0b7a646d4cuda3std6ranges3__45__cpo9iter_moveE,@object
	.size		_ZN34_INTERNAL_19698738_4_k_cu_0b7a646d4cuda3std6ranges3__45__cpo9iter_moveE,(_ZN34_INTERNAL_19698738_4_k_cu_0b7a646d6thrust24THRUST_300001_SM_1000_NS6system6detail10sequential3seqE - _ZN34_INTERNAL_19698738_4_k_cu_0b7a646d4cuda3std6ranges3__45__cpo9iter_moveE)
_ZN34_INTERNAL_19698738_4_k_cu_0b7a646d4cuda3std6ranges3__45__cpo9iter_moveE:
	.zero		1
	.type		_ZN34_INTERNAL_19698738_4_k_cu_0b7a646d6thrust24THRUST_300001_SM_1000_NS6system6detail10sequential3seqE,@object
	.size		_ZN34_INTERNAL_19698738_4_k_cu_0b7a646d6thrust24THRUST_300001_SM_1000_NS6system6detail10sequential3seqE,(.L_31 - _ZN34_INTERNAL_19698738_4_k_cu_0b7a646d6thrust24THRUST_300001_SM_1000_NS6system6detail10sequential3seqE)
_ZN34_INTERNAL_19698738_4_k_cu_0b7a646d6thrust24THRUST_300001_SM_1000_NS6system6detail10sequential3seqE:
	.zero		1
.L_31:


//--------------------- .nv.shared._Z17sconv_batch_tiledIdLi2ELi16ELi16ELi56ELi1ELi0EEvPKiS1_PKT_S4_iiiiiiiiiS4_PS2_iiii --------------------------
	.section	.nv.shared._Z17sconv_batch_tiledIdLi2ELi16ELi16ELi56ELi1ELi0EEvPKiS1_PKT_S4_iiiiiiiiiS4_PS2_iiii,"aw",@nobits
	.sectionflags	@""
	.align	8
.nv.shared._Z17sconv_batch_tiledIdLi2ELi16ELi16ELi56ELi1ELi0EEvPKiS1_PKT_S4_iiiiiiiiiS4_PS2_iiii:
	.zero		13312


//--------------------- .nv.shared._Z17sconv_batch_tiledIdLi1ELi16ELi16ELi56ELi1ELi0EEvPKiS1_PKT_S4_iiiiiiiiiS4_PS2_iiii --------------------------
	.section	.nv.shared._Z17sconv_batch_tiledIdLi1ELi16ELi16ELi56ELi1ELi0EEvPKiS1_PKT_S4_iiiiiiiiiS4_PS2_iiii,"aw",@nobits
	.sectionflags	@""
	.align	8
.nv.shared._Z17sconv_batch_tiledIdLi1ELi16ELi16ELi56ELi1ELi0EEvPKiS1_PKT_S4_iiiiiiiiiS4_PS2_iiii:
	.zero		13312


//--------------------- .nv.shared._Z9sconv_shmIdLi16ELi16EEvPKiS1_PKT_S4_iiiiiiiiS4_PS2_iii --------------------------
	.section	.nv.shared._Z9sconv_shmIdLi16ELi16EEvPKiS1_PKT_S4_iiiiiiiiS4_PS2_iii,"aw",@nobits
	.sectionflags	@""
	.align	8
.nv.shared._Z9sconv_shmIdLi16ELi16EEvPKiS1_PKT_S4_iiiiiiiiS4_PS2_iii:
	.zero		13312


//--------------------- .nv.shared._Z9sconv_shmIdLi32ELi8EEvPKiS1_PKT_S4_iiiiiiiiS4_PS2_iii --------------------------
	.section	.nv.shared._Z9sconv_shmIdLi32ELi8EEvPKiS1_PKT_S4_iiiiiiiiS4_PS2_iii,"aw",@nobits
	.sectionflags	@""
	.align	8
.nv.shared._Z9sconv_shmIdLi32ELi8EEvPKiS1_PKT_S4_iiiiiiiiS4_PS2_iii:
	.zero		13312


//--------------------- .nv.shared._Z16sconv_relu_tiledIdLi16ELi16EEvPKiS1_PKT_S4_iiiiiiiiS4_PS2_iii --------------------------
	.section	.nv.shared._Z16sconv_relu_tiledIdLi16ELi16EEvPKiS1_PKT_S4_iiiiiiiiS4_PS2_iii,"aw",@nobits
	.sectionflags	@""
	.align	8
.nv.shared._Z16sconv_relu_tiledIdLi16ELi16EEvPKiS1_PKT_S4_iiiiiiiiS4_PS2_iii:
	.zero		13312


//--------------------- .nv.shared._Z17sconv_batch_tiledIfLi2ELi16ELi16ELi56ELi1ELi0EEvPKiS1_PKT_S4_iiiiiiiiiS4_PS2_iiii --------------------------
	.section	.nv.shared._Z17sconv_batch_tiledIfLi2ELi16ELi16ELi56ELi1ELi0EEvPKiS1_PKT_S4_iiiiiiiiiS4_PS2_iiii,"aw",@nobits
	.sectionflags	@""
	.align	4
.nv.shared._Z17sconv_batch_tiledIfLi2ELi16ELi16ELi56ELi1ELi0EEvPKiS1_PKT_S4_iiiiiiiiiS4_PS2_iiii:
	.zero		9216


//--------------------- .nv.shared._Z17sconv_batch_tiledIfLi1ELi16ELi16ELi56ELi1ELi0EEvPKiS1_PKT_S4_iiiiiiiiiS4_PS2_iiii --------------------------
	.section	.nv.shared._Z17sconv_batch_tiledIfLi1ELi16ELi16ELi56ELi1ELi0EEvPKiS1_PKT_S4_iiiiiiiiiS4_PS2_iiii,"aw",@nobits
	.sectionflags	@""
	.align	4
.nv.shared._Z17sconv_batch_tiledIfLi1ELi16ELi16ELi56ELi1ELi0EEvPKiS1_PKT_S4_iiiiiiiiiS4_PS2_iiii:
	.zero		9216


//--------------------- .nv.shared._Z9sconv_shmIfLi16ELi16EEvPKiS1_PKT_S4_iiiiiiiiS4_PS2_iii --------------------------
	.section	.nv.shared._Z9sconv_shmIfLi16ELi16EEvPKiS1_PKT_S4_iiiiiiiiS4_PS2_iii,"aw",@nobits
	.sectionflags	@""
	.align	4
.nv.shared._Z9sconv_shmIfLi16ELi16EEvPKiS1_PKT_S4_iiiiiiiiS4_PS2_iii:
	.zero		9216


//--------------------- .nv.shared._Z9sconv_shmIfLi32ELi8EEvPKiS1_PKT_S4_iiiiiiiiS4_PS2_iii --------------------------
	.section	.nv.shared._Z9sconv_shmIfLi32ELi8EEvPKiS1_PKT_S4_iiiiiiiiS4_PS2_iii,"aw",@nobits
	.sectionflags	@""
	.align	4
.nv.shared._Z9sconv_shmIfLi32ELi8EEvPKiS1_PKT_S4_iiiiiiiiS4_PS2_iii:
	.zero		9216


//--------------------- .nv.shared._Z16sconv_relu_tiledIfLi16ELi16EEvPKiS1_PKT_S4_iiiiiiiiS4_PS2_iii --------------------------
	.section	.nv.shared._Z16sconv_relu_tiledIfLi16ELi16EEvPKiS1_PKT_S4_iiiiiiiiS4_PS2_iii,"aw",@nobits
	.sectionflags	@""
	.align	4
.nv.shared._Z16sconv_relu_tiledIfLi16ELi16EEvPKiS1_PKT_S4_iiiiiiiiS4_PS2_iii:
	.zero		9216


//--------------------- .nv.shared._Z17sconv_batch_tiledIiLi2ELi16ELi16ELi56ELi1ELi0EEvPKiS1_PKT_S4_iiiiiiiiiS4_PS2_iiii --------------------------
	.section	.nv.shared._Z17sconv_batch_tiledIiLi2ELi16ELi16ELi56ELi1ELi0EEvPKiS1_PKT_S4_iiiiiiiiiS4_PS2_iiii,"aw",@nobits
	.sectionflags	@""
	.align	4
.nv.shared._Z17sconv_batch_tiledIiLi2ELi16ELi16ELi56ELi1ELi0EEvPKiS1_PKT_S4_iiiiiiiiiS4_PS2_iiii:
	.zero		9216


//--------------------- .nv.shared._Z17sconv_batch_tiledIiLi1ELi16ELi16ELi56ELi1ELi0EEvPKiS1_PKT_S4_iiiiiiiiiS4_PS2_iiii --------------------------
	.section	.nv.shared._Z17sconv_batch_tiledIiLi1ELi16ELi16ELi56ELi1ELi0EEvPKiS1_PKT_S4_iiiiiiiiiS4_PS2_iiii,"aw",@nobits
	.sectionflags	@""
	.align	4
.nv.shared._Z17sconv_batch_tiledIiLi1ELi16ELi16ELi56ELi1ELi0EEvPKiS1_PKT_S4_iiiiiiiiiS4_PS2_iiii:
	.zero		9216


//--------------------- .nv.shared._Z9sconv_shmIiLi16ELi16EEvPKiS1_PKT_S4_iiiiiiiiS4_PS2_iii --------------------------
	.section	.nv.shared._Z9sconv_shmIiLi16ELi16EEvPKiS1_PKT_S4_iiiiiiiiS4_PS2_iii,"aw",@nobits
	.sectionflags	@""
	.align	4
.nv.shared._Z9sconv_shmIiLi16ELi16EEvPKiS1_PKT_S4_iiiiiiiiS4_PS2_iii:
	.zero		9216


//--------------------- .nv.shared._Z9sconv_shmIiLi32ELi8EEvPKiS1_PKT_S4_iiiiiiiiS4_PS2_iii --------------------------
	.section	.nv.shared._Z9sconv_shmIiLi32ELi8EEvPKiS1_PKT_S4_iiiiiiiiS4_PS2_iii,"aw",@nobits
	.sectionflags	@""
	.align	4
.nv.shared._Z9sconv_shmIiLi32ELi8EEvPKiS1_PKT_S4_iiiiiiiiS4_PS2_iii:
	.zero		9216


//--------------------- .nv.shared._Z16sconv_relu_tiledIiLi16ELi16EEvPKiS1_PKT_S4_iiiiiiiiS4_PS2_iii --------------------------
	.section	.nv.shared._Z16sconv_relu_tiledIiLi16ELi16EEvPKiS1_PKT_S4_iiiiiiiiS4_PS2_iii,"aw",@nobits
	.sectionflags	@""
	.align	4
.nv.shared._Z16sconv_relu_tiledIiLi16ELi16EEvPKiS1_PKT_S4_iiiiiiiiS4_PS2_iii:
	.zero		9216


//--------------------- .nv.constant0._ZN3cub18CUB_300001_SM_10006detail11EmptyKernelIvEEvv --------------------------
	.section	.nv.constant0._ZN3cub18CUB_300001_SM_10006detail11EmptyKernelIvEEvv,"a",@progbits
	.sectionflags	@""
	.align	4
.nv.constant0._ZN3cub18CUB_300001_SM_10006detail11EmptyKernelIvEEvv:
	.zero		896


//--------------------- .nv.constant0._Z16sconv_batch_baseIdEvPKiS1_PKT_S4_iiiiiiiiiS4_PS2_iii --------------------------
	.section	.nv.constant0._Z16sconv_batch_baseIdEvPKiS1_PKT_S4_iiiiiiiiiS4_PS2_iii,"a",@progbits
	.sectionflags	@""
	.align	4
.nv.constant0._Z16sconv_batch_baseIdEvPKiS1_PKT_S4_iiiiiiiiiS4_PS2_iii:
	.zero		996


//--------------------- .nv.constant0._Z10sconv_baseIdEvPKiS1_PKT_S4_iiiiiiiiS4_PS2_iii --------------------------
	.section	.nv.constant0._Z10sconv_baseIdEvPKiS1_PKT_S4_iiiiiiiiS4_PS2_iii,"a",@progbits
	.sectionflags	@""
	.align	4
.nv.constant0._Z10sconv_baseIdEvPKiS1_PKT_S4_iiiiiiiiS4_PS2_iii:
	.zero		988


//--------------------- .nv.constant0._Z15sconv_relu_baseIdEvPKiS1_PKT_S4_iiiiiiiiS4_PS2_iii --------------------------
	.section	.nv.constant0._Z15sconv_relu_baseIdEvPKiS1_PKT_S4_iiiiiiiiS4_PS2_iii,"a",@progbits
	.sectionflags	@""
	.align	4
.nv.constant0._Z15sconv_relu_baseIdEvPKiS1_PKT_S4_iiiiiiiiS4_PS2_iii:
	.zero		988


//--------------------- .nv.constant0._Z17sconv_batch_tiledIdLi2ELi16ELi16ELi56ELi1ELi0EEvPKiS1_PKT_S4_iiiiiiiiiS4_PS2_iiii --------------------------
	.section	.nv.constant0._Z17sconv_batch_tiledIdLi2ELi16ELi16ELi56ELi1ELi0EEvPKiS1_PKT_S4_iiiiiiiiiS4_PS2_iiii,"a",@progbits
	.sectionflags	@""
	.align	4
.nv.constant0._Z17sconv_batch_tiledIdLi2ELi16ELi16ELi56ELi1ELi0EEvPKiS1_PKT_S4_iiiiiiiiiS4_PS2_iiii:
	.zero		1000


//--------------------- .nv.constant0._Z17sconv_batch_tiledIdLi1ELi16ELi16ELi56ELi1ELi0EEvPKiS1_PKT_S4_iiiiiiiiiS4_PS2_iiii --------------------------
	.section	.nv.constant0._Z17sconv_batch_tiledIdLi1ELi16ELi16ELi56ELi1ELi0EEvPKiS1_PKT_S4_iiiiiiiiiS4_PS2_iiii,"a",@progbits
	.sectionflags	@""
	.align	4
.nv.constant0._Z17sconv_batch_tiledIdLi1ELi16ELi16ELi56ELi1ELi0EEvPKiS1_PKT_S4_iiiiiiiiiS4_PS2_iiii:
	.zero		1000


//--------------------- .nv.constant0._Z9sconv_shmIdLi16ELi16EEvPKiS1_PKT_S4_iiiiiiiiS4_PS2_iii --------------------------
	.section	.nv.constant0._Z9sconv_shmIdLi16ELi16EEvPKiS1_PKT_S4_iiiiiiiiS4_PS2_iii,"a",@progbits
	.sectionflags	@""
	.align	4
.nv.constant0._Z9sconv_shmIdLi16ELi16EEvPKiS1_PKT_S4_iiiiiiiiS4_PS2_iii:
	.zero		988


//--------------------- .nv.constant0._Z9sconv_shmIdLi32ELi8EEvPKiS1_PKT_S4_iiiiiiiiS4_PS2_iii --------------------------
	.section	.nv.constant0._Z9sconv_shmIdLi32ELi8EEvPKiS1_PKT_S4_iiiiiiiiS4_PS2_iii,"a",@progbits
	.sectionflags	@""
	.align	4
.nv.constant0._Z9sconv_shmIdLi32ELi8EEvPKiS1_PKT_S4_iiiiiiiiS4_PS2_iii:
	.zero		988


//--------------------- .nv.constant0._Z16sconv_relu_tiledIdLi16ELi16EEvPKiS1_PKT_S4_iiiiiiiiS4_PS2_iii --------------------------
	.section	.nv.constant0._Z16sconv_relu_tiledIdLi16ELi16EEvPKiS1_PKT_S4_iiiiiiiiS4_PS2_iii,"a",@progbits
	.sectionflags	@""
	.align	4
.nv.constant0._Z16sconv_relu_tiledIdLi16ELi16EEvPKiS1_PKT_S4_iiiiiiiiS4_PS2_iii:
	.zero		988


//--------------------- .nv.constant0._Z14sconv_dilationIdEvPKiS1_PKT_S4_iiiiiiiiiiS4_PS2_iii --------------------------
	.section	.nv.constant0._Z14sconv_dilationIdEvPKiS1_PKT_S4_iiiiiiiiiiS4_PS2_iii,"a",@progbits
	.sectionflags	@""
	.align	4
.nv.constant0._Z14sconv_dilationIdEvPKiS1_PKT_S4_iiiiiiiiiiS4_PS2_iii:
	.zero		996


//--------------------- .nv.constant0._Z16sconv_batch_baseIfEvPKiS1_PKT_S4_iiiiiiiiiS4_PS2_iii --------------------------
	.section	.nv.constant0._Z16sconv_batch_baseIfEvPKiS1_PKT_S4_iiiiiiiiiS4_PS2_iii,"a",@progbits
	.sectionflags	@""
	.align	4
.nv.constant0._Z16sconv_batch_baseIfEvPKiS1_PKT_S4_iiiiiiiiiS4_PS2_iii:
	.zero		996


//--------------------- .nv.constant0._Z10sconv_baseIfEvPKiS1_PKT_S4_iiiiiiiiS4_PS2_iii --------------------------
	.section	.nv.constant0._Z10sconv_baseIfEvPKiS1_PKT_S4_iiiiiiiiS4_PS2_iii,"a",@progbits
	.sectionflags	@""
	.align	4
.nv.constant0._Z10sconv_baseIfEvPKiS1_PKT_S4_iiiiiiiiS4_PS2_iii:
	.zero		988


//--------------------- .nv.constant0._Z15sconv_relu_baseIfEvPKiS1_PKT_S4_iiiiiiiiS4_PS2_iii --------------------------
	.section	.nv.constant0._Z15sconv_relu_baseIfEvPKiS1_PKT_S4_iiiiiiiiS4_PS2_iii,"a",@progbits
	.sectionflags	@""
	.align	4
.nv.constant0._Z15sconv_relu_baseIfEvPKiS1_PKT_S4_iiiiiiiiS4_PS2_iii:
	.zero		988


//--------------------- .nv.constant0._Z17sconv_batch_tiledIfLi2ELi16ELi16ELi56ELi1ELi0EEvPKiS1_PKT_S4_iiiiiiiiiS4_PS2_iiii --------------------------
	.section	.nv.constant0._Z17sconv_batch_tiledIfLi2ELi16ELi16ELi56ELi1ELi0EEvPKiS1_PKT_S4_iiiiiiiiiS4_PS2_iiii,"a",@progbits
	.sectionflags	@""
	.align	4
.nv.constant0._Z17sconv_batch_tiledIfLi2ELi16ELi16ELi56ELi1ELi0EEvPKiS1_PKT_S4_iiiiiiiiiS4_PS2_iiii:
	.zero		1000


//--------------------- .nv.constant0._Z17sconv_batch_tiledIfLi1ELi16ELi16ELi56ELi1ELi0EEvPKiS1_PKT_S4_iiiiiiiiiS4_PS2_iiii --------------------------
	.section	.nv.constant0._Z17sconv_batch_tiledIfLi1ELi16ELi16ELi56ELi1ELi0EEvPKiS1_PKT_S4_iiiiiiiiiS4_PS2_iiii,"a",@progbits
	.sectionflags	@""
	.align	4
.nv.constant0._Z17sconv_batch_tiledIfLi1ELi16ELi16ELi56ELi1ELi0EEvPKiS1_PKT_S4_iiiiiiiiiS4_PS2_iiii:
	.zero		1000


//--------------------- .nv.constant0._Z9sconv_shmIfLi16ELi16EEvPKiS1_PKT_S4_iiiiiiiiS4_PS2_iii --------------------------
	.section	.nv.constant0._Z9sconv_shmIfLi16ELi16EEvPKiS1_PKT_S4_iiiiiiiiS4_PS2_iii,"a",@progbits
	.sectionflags	@""
	.align	4
.nv.constant0._Z9sconv_shmIfLi16ELi16EEvPKiS1_PKT_S4_iiiiiiiiS4_PS2_iii:
	.zero		988


//--------------------- .nv.constant0._Z9sconv_shmIfLi32ELi8EEvPKiS1_PKT_S4_iiiiiiiiS4_PS2_iii --------------------------
	.section	.nv.constant0._Z9sconv_shmIfLi32ELi8EEvPKiS1_PKT_S4_iiiiiiiiS4_PS2_iii,"a",@progbits
	.sectionflags	@""
	.align	4
.nv.constant0._Z9sconv_shmIfLi32ELi8EEvPKiS1_PKT_S4_iiiiiiiiS4_PS2_iii:
	.zero		988


//--------------------- .nv.constant0._Z16sconv_relu_tiledIfLi16ELi16EEvPKiS1_PKT_S4_iiiiiiiiS4_PS2_iii --------------------------
	.section	.nv.constant0._Z16sconv_relu_tiledIfLi16ELi16EEvPKiS1_PKT_S4_iiiiiiiiS4_PS2_iii,"a",@progbits
	.sectionflags	@""
	.align	4
.nv.constant0._Z16sconv_relu_tiledIfLi16ELi16EEvPKiS1_PKT_S4_iiiiiiiiS4_PS2_iii:
	.zero		988


//--------------------- .nv.constant0._Z14sconv_dilationIfEvPKiS1_PKT_S4_iiiiiiiiiiS4_PS2_iii --------------------------
	.section	.nv.constant0._Z14sconv_dilationIfEvPKiS1_PKT_S4_iiiiiiiiiiS4_PS2_iii,"a",@progbits
	.sectionflags	@""
	.align	4
.nv.constant0._Z14sconv_dilationIfEvPKiS1_PKT_S4_iiiiiiiiiiS4_PS2_iii:
	.zero		996


//--------------------- .nv.constant0._Z16sconv_batch_baseIiEvPKiS1_PKT_S4_iiiiiiiiiS4_PS2_iii --------------------------
	.section	.nv.constant0._Z16sconv_batch_baseIiEvPKiS1_PKT_S4_iiiiiiiiiS4_PS2_iii,"a",@progbits
	.sectionflags	@""
	.align	4
.nv.constant0._Z16sconv_batch_baseIiEvPKiS1_PKT_S4_iiiiiiiiiS4_PS2_iii:
	.zero		996


//--------------------- .nv.constant0._Z10sconv_baseIiEvPKiS1_PKT_S4_iiiiiiiiS4_PS2_iii --------------------------
	.section	.nv.constant0._Z10sconv_baseIiEvPKiS1_PKT_S4_iiiiiiiiS4_PS2_iii,"a",@progbits
	.sectionflags	@""
	.align	4
.nv.constant0._Z10sconv_baseIiEvPKiS1_PKT_S4_iiiiiiiiS4_PS2_iii:
	.zero		988


//--------------------- .nv.constant0._Z15sconv_relu_baseIiEvPKiS1_PKT_S4_iiiiiiiiS4_PS2_iii --------------------------
	.section	.nv.constant0._Z15sconv_relu_baseIiEvPKiS1_PKT_S4_iiiiiiiiS4_PS2_iii,"a",@progbits
	.sectionflags	@""
	.align	4
.nv.constant0._Z15sconv_relu_baseIiEvPKiS1_PKT_S4_iiiiiiiiS4_PS2_iii:
	.zero		988


//--------------------- .nv.constant0._Z17sconv_batch_tiledIiLi2ELi16ELi16ELi56ELi1ELi0EEvPKiS1_PKT_S4_iiiiiiiiiS4_PS2_iiii --------------------------
	.section	.nv.constant0._Z17sconv_batch_tiledIiLi2ELi16ELi16ELi56ELi1ELi0EEvPKiS1_PKT_S4_iiiiiiiiiS4_PS2_iiii,"a",@progbits
	.sectionflags	@""
	.align	4
.nv.constant0._Z17sconv_batch_tiledIiLi2ELi16ELi16ELi56ELi1ELi0EEvPKiS1_PKT_S4_iiiiiiiiiS4_PS2_iiii:
	.zero		1000


//--------------------- .nv.constant0._Z17sconv_batch_tiledIiLi1ELi16ELi16ELi56ELi1ELi0EEvPKiS1_PKT_S4_iiiiiiiiiS4_PS2_iiii --------------------------
	.section	.nv.constant0._Z17sconv_batch_tiledIiLi1ELi16ELi16ELi56ELi1ELi0EEvPKiS1_PKT_S4_iiiiiiiiiS4_PS2_iiii,"a",@progbits
	.sectionflags	@""
	.align	4
.nv.constant0._Z17sconv_batch_tiledIiLi1ELi16ELi16ELi56ELi1ELi0EEvPKiS1_PKT_S4_iiiiiiiiiS4_PS2_iiii:
	.zero		1000


//--------------------- .nv.constant0._Z9sconv_shmIiLi16ELi16EEvPKiS1_PKT_S4_iiiiiiiiS4_PS2_iii --------------------------
	.section	.nv.constant0._Z9sconv_shmIiLi16ELi16EEvPKiS1_PKT_S4_iiiiiiiiS4_PS2_iii,"a",@progbits
	.sectionflags	@""
	.align	4
.nv.constant0._Z9sconv_shmIiLi16ELi16EEvPKiS1_PKT_S4_iiiiiiiiS4_PS2_iii:
	.zero		988


//--------------------- .nv.constant0._Z9sconv_shmIiLi32ELi8EEvPKiS1_PKT_S4_iiiiiiiiS4_PS2_iii --------------------------
	.section	.nv.constant0._Z9sconv_shmIiLi32ELi8EEvPKiS1_PKT_S4_iiiiiiiiS4_PS2_iii,"a",@progbits
	.sectionflags	@""
	.align	4
.nv.constant0._Z9sconv_shmIiLi32ELi8EEvPKiS1_PKT_S4_iiiiiiiiS4_PS2_iii:
	.zero		988


//--------------------- .nv.constant0._Z16sconv_relu_tiledIiLi16ELi16EEvPKiS1_PKT_S4_iiiiiiiiS4_PS2_iii --------------------------
	.section	.nv.constant0._Z16sconv_relu_tiledIiLi16ELi16EEvPKiS1_PKT_S4_iiiiiiiiS4_PS2_iii,"a",@progbits
	.sectionflags	@""
	.align	4
.nv.constant0._Z16sconv_relu_tiledIiLi16ELi16EEvPKiS1_PKT_S4_iiiiiiiiS4_PS2_iii:
	.zero		988


//--------------------- .nv.constant0._Z14sconv_dilationIiEvPKiS1_PKT_S4_iiiiiiiiiiS4_PS2_iii --------------------------
	.section	.nv.constant0._Z14sconv_dilationIiEvPKiS1_PKT_S4_iiiiiiiiiiS4_PS2_iii,"a",@progbits
	.sectionflags	@""
	.align	4
.nv.constant0._Z14sconv_dilationIiEvPKiS1_PKT_S4_iiiiiiiiiiS4_PS2_iii:
	.zero		996


//--------------------- .nv.constant0._Z14stretch_kernelPKiPiiiiiiii --------------------------
	.section	.nv.constant0._Z14stretch_kernelPKiPiiiiiiii,"a",@progbits
	.sectionflags	@""
	.align	4
.nv.constant0._Z14stretch_kernelPKiPiiiiiiii:
	.zero		940


//--------------------- SYMBOLS --------------------------

	.type		.nv.reservedSmem.offset0,@object
	.size		.nv.reservedSmem.offset0,0x4
	.type		.nv.reservedSmem.cap,@object
	.size		.nv.reservedSmem.cap,0x4
